	.target	sm_100a

	.elftype	@"ET_EXEC"


//--------------------- .note.nv.tkinfo           --------------------------
	.section	.note.nv.tkinfo,"",@"SHT_NOTE"
	.sectionflags	@"SHF_NOTE_NV_TKINFO"
	.tkinfo
        /*0018*/ 	.word	0x00000002
        /*0030*/ 	.string	""
        /*0030*/ 	.string	"ptxas"
        /*0030*/ 	.string	"Cuda compilation tools, release 13.0, V13.0.88"
        /*0030*/ 	.string	"Build cuda_13.0.r13.0/compiler.36424714_0"
        /*0030*/ 	.string	"-arch sm_100a -m 64 "



//--------------------- .note.nv.cuinfo           --------------------------
	.section	.note.nv.cuinfo,"",@"SHT_NOTE"
	.sectionflags	@"SHF_NOTE_NV_CUINFO"
        /*0018*/ 	.short	0x0002
        /*001a*/ 	.short	0x0064
        /*001c*/ 	.short	0x0082
	.zero		2


//--------------------- .nv.info                  --------------------------
	.section	.nv.info,"",@"SHT_CUDA_INFO"
	.align	4


	//----- nvinfo : EIATTR_REGCOUNT
	.align		4
        /*0000*/ 	.byte	0x04, 0x2f
        /*0002*/ 	.short	(.L_12 - .L_11)
	.align		4
.L_11:
        /*0004*/ 	.word	index@(_ZN7cutlass13device_kernelIN5flash11enable_sm90INS1_16FlashAttnFwdSm90INS1_25CollectiveMainloopFwdSm90ILi2EN4cute5tupleIJNS5_1CILi1EEES8_S8_EEENS6_IJNS7_ILi128EEENS7_ILi96EEENS7_ILi64EEEEEELi256ENS_10bfloat16_tEfNS_4arch4Sm90ELb1ELb0ELb1ELb1ELb1ELb1ELb1ELb1ELb0ELb1ELb1ELb0EEENS1_21CollectiveEpilogueFwdINS6_IJSA_NS7_ILi256EEESB_EEES9_SE_SG_Li256ELb1ELb1ELb1ELb0EEENS1_36VarlenDynamicPersistentTileSchedulerILi128ELi96ELi256ELi128ELb1ELb1ELb1ELb1ELb1ELb1EEEEEEEEEvNT_6ParamsE)
        /*0008*/ 	.word	0x00000004


	//----- nvinfo : EIATTR_FRAME_SIZE
	.align		4
.L_12:
        /*000c*/ 	.byte	0x04, 0x11
        /*000e*/ 	.short	(.L_14 - .L_13)
	.align		4
.L_13:
        /*0010*/ 	.word	index@(_ZN7cutlass13device_kernelIN5flash11enable_sm90INS1_16FlashAttnFwdSm90INS1_25CollectiveMainloopFwdSm90ILi2EN4cute5tupleIJNS5_1CILi1EEES8_S8_EEENS6_IJNS7_ILi128EEENS7_ILi96EEENS7_ILi64EEEEEELi256ENS_10bfloat16_tEfNS_4arch4Sm90ELb1ELb0ELb1ELb1ELb1ELb1ELb1ELb1ELb0ELb1ELb1ELb0EEENS1_21CollectiveEpilogueFwdINS6_IJSA_NS7_ILi256EEESB_EEES9_SE_SG_Li256ELb1ELb1ELb1ELb0EEENS1_36VarlenDynamicPersistentTileSchedulerILi128ELi96ELi256ELi128ELb1ELb1ELb1ELb1ELb1ELb1EEEEEEEEEvNT_6ParamsE)
        /*0014*/ 	.word	0x00000000


	//----- nvinfo : EIATTR_REGCOUNT
	.align		4
.L_14:
        /*0018*/ 	.byte	0x04, 0x2f
        /*001a*/ 	.short	(.L_16 - .L_15)
	.align		4
.L_15:
        /*001c*/ 	.word	index@(_ZN7cutlass13device_kernelIN5flash11enable_sm90INS1_16FlashAttnFwdSm90INS1_25CollectiveMainloopFwdSm90ILi2EN4cute5tupleIJNS5_1CILi1EEES8_S8_EEENS6_IJNS7_ILi128EEENS7_ILi96EEENS7_ILi64EEEEEELi256ENS_10bfloat16_tEfNS_4arch4Sm90ELb1ELb0ELb1ELb1ELb1ELb0ELb1ELb1ELb0ELb1ELb1ELb0EEENS1_21CollectiveEpilogueFwdINS6_IJSA_NS7_ILi256EEESB_EEES9_SE_SG_Li256ELb1ELb1ELb1ELb0EEENS1_36VarlenDynamicPersistentTileSchedulerILi128ELi96ELi256ELi128ELb1ELb1ELb1ELb1ELb1ELb1EEEEEEEEEvNT_6ParamsE)
        /*0020*/ 	.word	0x00000004


	//----- nvinfo : EIATTR_FRAME_SIZE
	.align		4
.L_16:
        /*0024*/ 	.byte	0x04, 0x11
        /*0026*/ 	.short	(.L_18 - .L_17)
	.align		4
.L_17:
        /*0028*/ 	.word	index@(_ZN7cutlass13device_kernelIN5flash11enable_sm90INS1_16FlashAttnFwdSm90INS1_25CollectiveMainloopFwdSm90ILi2EN4cute5tupleIJNS5_1CILi1EEES8_S8_EEENS6_IJNS7_ILi128EEENS7_ILi96EEENS7_ILi64EEEEEELi256ENS_10bfloat16_tEfNS_4arch4Sm90ELb1ELb0ELb1ELb1ELb1ELb0ELb1ELb1ELb0ELb1ELb1ELb0EEENS1_21CollectiveEpilogueFwdINS6_IJSA_NS7_ILi256EEESB_EEES9_SE_SG_Li256ELb1ELb1ELb1ELb0EEENS1_36VarlenDynamicPersistentTileSchedulerILi128ELi96ELi256ELi128ELb1ELb1ELb1ELb1ELb1ELb1EEEEEEEEEvNT_6ParamsE)
        /*002c*/ 	.word	0x00000000


	//----- nvinfo : EIATTR_REGCOUNT
	.align		4
.L_18:
        /*0030*/ 	.byte	0x04, 0x2f
        /*0032*/ 	.short	(.L_20 - .L_19)
	.align		4
.L_19:
        /*0034*/ 	.word	index@(_ZN7cutlass13device_kernelIN5flash11enable_sm90INS1_16FlashAttnFwdSm90INS1_25CollectiveMainloopFwdSm90ILi2EN4cute5tupleIJNS5_1CILi1EEES8_S8_EEENS6_IJNS7_ILi128EEENS7_ILi96EEENS7_ILi64EEEEEELi256ENS_10bfloat16_tEfNS_4arch4Sm90ELb1ELb0ELb1ELb1ELb1ELb1ELb0ELb1ELb0ELb1ELb1ELb0EEENS1_21CollectiveEpilogueFwdINS6_IJSA_NS7_ILi256EEESB_EEES9_SE_SG_Li256ELb1ELb1ELb1ELb0EEENS1_36VarlenDynamicPersistentTileSchedulerILi128ELi96ELi256ELi128ELb1ELb1ELb1ELb1ELb1ELb1EEEEEEEEEvNT_6ParamsE)
        /*0038*/ 	.word	0x00000004


	//----- nvinfo : EIATTR_FRAME_SIZE
	.align		4
.L_20:
        /*003c*/ 	.byte	0x04, 0x11
        /*003e*/ 	.short	(.L_22 - .L_21)
	.align		4
.L_21:
        /*0040*/ 	.word	index@(_ZN7cutlass13device_kernelIN5flash11enable_sm90INS1_16FlashAttnFwdSm90INS1_25CollectiveMainloopFwdSm90ILi2EN4cute5tupleIJNS5_1CILi1EEES8_S8_EEENS6_IJNS7_ILi128EEENS7_ILi96EEENS7_ILi64EEEEEELi256ENS_10bfloat16_tEfNS_4arch4Sm90ELb1ELb0ELb1ELb1ELb1ELb1ELb0ELb1ELb0ELb1ELb1ELb0EEENS1_21CollectiveEpilogueFwdINS6_IJSA_NS7_ILi256EEESB_EEES9_SE_SG_Li256ELb1ELb1ELb1ELb0EEENS1_36VarlenDynamicPersistentTileSchedulerILi128ELi96ELi256ELi128ELb1ELb1ELb1ELb1ELb1ELb1EEEEEEEEEvNT_6ParamsE)
        /*0044*/ 	.word	0x00000000


	//----- nvinfo : EIATTR_REGCOUNT
	.align		4
.L_22:
        /*0048*/ 	.byte	0x04, 0x2f
        /*004a*/ 	.short	(.L_24 - .L_23)
	.align		4
.L_23:
        /*004c*/ 	.word	index@(_ZN7cutlass13device_kernelIN5flash11enable_sm90INS1_16FlashAttnFwdSm90INS1_25CollectiveMainloopFwdSm90ILi2EN4cute5tupleIJNS5_1CILi1EEES8_S8_EEENS6_IJNS7_ILi128EEENS7_ILi96EEENS7_ILi64EEEEEELi256ENS_10bfloat16_tEfNS_4arch4Sm90ELb1ELb0ELb1ELb1ELb1ELb0ELb0ELb1ELb0ELb1ELb1ELb0EEENS1_21CollectiveEpilogueFwdINS6_IJSA_NS7_ILi256EEESB_EEES9_SE_SG_Li256ELb1ELb1ELb1ELb0EEENS1_36VarlenDynamicPersistentTileSchedulerILi128ELi96ELi256ELi128ELb1ELb1ELb1ELb1ELb1ELb1EEEEEEEEEvNT_6ParamsE)
        /*0050*/ 	.word	0x00000004


	//----- nvinfo : EIATTR_FRAME_SIZE
	.align		4
.L_24:
        /*0054*/ 	.byte	0x04, 0x11
        /*0056*/ 	.short	(.L_26 - .L_25)
	.align		4
.L_25:
        /*0058*/ 	.word	index@(_ZN7cutlass13device_kernelIN5flash11enable_sm90INS1_16FlashAttnFwdSm90INS1_25CollectiveMainloopFwdSm90ILi2EN4cute5tupleIJNS5_1CILi1EEES8_S8_EEENS6_IJNS7_ILi128EEENS7_ILi96EEENS7_ILi64EEEEEELi256ENS_10bfloat16_tEfNS_4arch4Sm90ELb1ELb0ELb1ELb1ELb1ELb0ELb0ELb1ELb0ELb1ELb1ELb0EEENS1_21CollectiveEpilogueFwdINS6_IJSA_NS7_ILi256EEESB_EEES9_SE_SG_Li256ELb1ELb1ELb1ELb0EEENS1_36VarlenDynamicPersistentTileSchedulerILi128ELi96ELi256ELi128ELb1ELb1ELb1ELb1ELb1ELb1EEEEEEEEEvNT_6ParamsE)
        /*005c*/ 	.word	0x00000000


	//----- nvinfo : EIATTR_REGCOUNT
	.align		4
.L_26:
        /*0060*/ 	.byte	0x04, 0x2f
        /*0062*/ 	.short	(.L_28 - .L_27)
	.align		4
.L_27:
        /*0064*/ 	.word	index@(_ZN7cutlass13device_kernelIN5flash11enable_sm90INS1_16FlashAttnFwdSm90INS1_25CollectiveMainloopFwdSm90ILi2EN4cute5tupleIJNS5_1CILi1EEES8_S8_EEENS6_IJNS7_ILi128EEENS7_ILi96EEENS7_ILi64EEEEEELi256ENS_10bfloat16_tEfNS_4arch4Sm90ELb1ELb0ELb1ELb0ELb1ELb0ELb1ELb1ELb0ELb1ELb1ELb0EEENS1_21CollectiveEpilogueFwdINS6_IJSA_NS7_ILi256EEESB_EEES9_SE_SG_Li256ELb0ELb1ELb1ELb0EEENS1_19SingleTileSchedulerILb0ELb1ELb1ELi128EEEEEEEEEvNT_6ParamsE)
        /*0068*/ 	.word	0x00000004


	//----- nvinfo : EIATTR_FRAME_SIZE
	.align		4
.L_28:
        /*006c*/ 	.byte	0x04, 0x11
        /*006e*/ 	.short	(.L_30 - .L_29)
	.align		4
.L_29:
        /*0070*/ 	.word	index@(_ZN7cutlass13device_kernelIN5flash11enable_sm90INS1_16FlashAttnFwdSm90INS1_25CollectiveMainloopFwdSm90ILi2EN4cute5tupleIJNS5_1CILi1EEES8_S8_EEENS6_IJNS7_ILi128EEENS7_ILi96EEENS7_ILi64EEEEEELi256ENS_10bfloat16_tEfNS_4arch4Sm90ELb1ELb0ELb1ELb0ELb1ELb0ELb1ELb1ELb0ELb1ELb1ELb0EEENS1_21CollectiveEpilogueFwdINS6_IJSA_NS7_ILi256EEESB_EEES9_SE_SG_Li256ELb0ELb1ELb1ELb0EEENS1_19SingleTileSchedulerILb0ELb1ELb1ELi128EEEEEEEEEvNT_6ParamsE)
        /*0074*/ 	.word	0x00000000


	//----- nvinfo : EIATTR_REGCOUNT
	.align		4
.L_30:
        /*0078*/ 	.byte	0x04, 0x2f
        /*007a*/ 	.short	(.L_32 - .L_31)
	.align		4
.L_31:
        /*007c*/ 	.word	index@(_ZN7cutlass13device_kernelIN5flash11enable_sm90INS1_16FlashAttnFwdSm90INS1_25CollectiveMainloopFwdSm90ILi2EN4cute5tupleIJNS5_1CILi1EEES8_S8_EEENS6_IJNS7_ILi128EEENS7_ILi96EEENS7_ILi64EEEEEELi256ENS_10bfloat16_tEfNS_4arch4Sm90ELb1ELb0ELb1ELb0ELb1ELb0ELb0ELb1ELb0ELb1ELb1ELb0EEENS1_21CollectiveEpilogueFwdINS6_IJSA_NS7_ILi256EEESB_EEES9_SE_SG_Li256ELb0ELb1ELb1ELb0EEENS1_19SingleTileSchedulerILb0ELb1ELb1ELi128EEEEEEEEEvNT_6ParamsE)
        /*0080*/ 	.word	0x00000004


	//----- nvinfo : EIATTR_FRAME_SIZE
	.align		4
.L_32:
        /*0084*/ 	.byte	0x04, 0x11
        /*0086*/ 	.short	(.L_34 - .L_33)
	.align		4
.L_33:
        /*0088*/ 	.word	index@(_ZN7cutlass13device_kernelIN5flash11enable_sm90INS1_16FlashAttnFwdSm90INS1_25CollectiveMainloopFwdSm90ILi2EN4cute5tupleIJNS5_1CILi1EEES8_S8_EEENS6_IJNS7_ILi128EEENS7_ILi96EEENS7_ILi64EEEEEELi256ENS_10bfloat16_tEfNS_4arch4Sm90ELb1ELb0ELb1ELb0ELb1ELb0ELb0ELb1ELb0ELb1ELb1ELb0EEENS1_21CollectiveEpilogueFwdINS6_IJSA_NS7_ILi256EEESB_EEES9_SE_SG_Li256ELb0ELb1ELb1ELb0EEENS1_19SingleTileSchedulerILb0ELb1ELb1ELi128EEEEEEEEEvNT_6ParamsE)
        /*008c*/ 	.word	0x00000000


	//----- nvinfo : EIATTR_REGCOUNT
	.align		4
.L_34:
        /*0090*/ 	.byte	0x04, 0x2f
        /*0092*/ 	.short	(.L_36 - .L_35)
	.align		4
.L_35:
        /*0094*/ 	.word	index@(_ZN7cutlass13device_kernelIN5flash11enable_sm90INS1_16FlashAttnFwdSm90INS1_25CollectiveMainloopFwdSm90ILi2EN4cute5tupleIJNS5_1CILi1EEES8_S8_EEENS6_IJNS7_ILi128EEENS7_ILi96EEENS7_ILi64EEEEEELi256ENS_10bfloat16_tEfNS_4arch4Sm90ELb0ELb1ELb1ELb1ELb1ELb1ELb1ELb1ELb0ELb1ELb1ELb0EEENS1_21CollectiveEpilogueFwdINS6_IJSA_NS7_ILi256EEESB_EEES9_SE_SG_Li256ELb1ELb1ELb1ELb0EEENS1_36VarlenDynamicPersistentTileSchedulerILi128ELi96ELi256ELi128ELb1ELb1ELb1ELb1ELb0ELb1EEEEEEEEEvNT_6ParamsE)
        /*0098*/ 	.word	0x00000004


	//----- nvinfo : EIATTR_FRAME_SIZE
	.align		4
.L_36:
        /*009c*/ 	.byte	0x04, 0x11
        /*009e*/ 	.short	(.L_38 - .L_37)
	.align		4
.L_37:
        /*00a0*/ 	.word	index@(_ZN7cutlass13device_kernelIN5flash11enable_sm90INS1_16FlashAttnFwdSm90INS1_25CollectiveMainloopFwdSm90ILi2EN4cute5tupleIJNS5_1CILi1EEES8_S8_EEENS6_IJNS7_ILi128EEENS7_ILi96EEENS7_ILi64EEEEEELi256ENS_10bfloat16_tEfNS_4arch4Sm90ELb0ELb1ELb1ELb1ELb1ELb1ELb1ELb1ELb0ELb1ELb1ELb0EEENS1_21CollectiveEpilogueFwdINS6_IJSA_NS7_ILi256EEESB_EEES9_SE_SG_Li256ELb1ELb1ELb1ELb0EEENS1_36VarlenDynamicPersistentTileSchedulerILi128ELi96ELi256ELi128ELb1ELb1ELb1ELb1ELb0ELb1EEEEEEEEEvNT_6ParamsE)
        /*00a4*/ 	.word	0x00000000


	//----- nvinfo : EIATTR_REGCOUNT
	.align		4
.L_38:
        /*00a8*/ 	.byte	0x04, 0x2f
        /*00aa*/ 	.short	(.L_40 - .L_39)
	.align		4
.L_39:
        /*00ac*/ 	.word	index@(_ZN7cutlass13device_kernelIN5flash11enable_sm90INS1_16FlashAttnFwdSm90INS1_25CollectiveMainloopFwdSm90ILi2EN4cute5tupleIJNS5_1CILi1EEES8_S8_EEENS6_IJNS7_ILi128EEENS7_ILi96EEENS7_ILi64EEEEEELi256ENS_10bfloat16_tEfNS_4arch4Sm90ELb0ELb1ELb1ELb1ELb1ELb0ELb1ELb1ELb0ELb1ELb1ELb0EEENS1_21CollectiveEpilogueFwdINS6_IJSA_NS7_ILi256EEESB_EEES9_SE_SG_Li256ELb1ELb1ELb1ELb0EEENS1_36VarlenDynamicPersistentTileSchedulerILi128ELi96ELi256ELi128ELb1ELb1ELb1ELb1ELb0ELb1EEEEEEEEEvNT_6ParamsE)
        /*00b0*/ 	.word	0x00000004


	//----- nvinfo : EIATTR_FRAME_SIZE
	.align		4
.L_40:
        /*00b4*/ 	.byte	0x04, 0x11
        /*00b6*/ 	.short	(.L_42 - .L_41)
	.align		4
.L_41:
        /*00b8*/ 	.word	index@(_ZN7cutlass13device_kernelIN5flash11enable_sm90INS1_16FlashAttnFwdSm90INS1_25CollectiveMainloopFwdSm90ILi2EN4cute5tupleIJNS5_1CILi1EEES8_S8_EEENS6_IJNS7_ILi128EEENS7_ILi96EEENS7_ILi64EEEEEELi256ENS_10bfloat16_tEfNS_4arch4Sm90ELb0ELb1ELb1ELb1ELb1ELb0ELb1ELb1ELb0ELb1ELb1ELb0EEENS1_21CollectiveEpilogueFwdINS6_IJSA_NS7_ILi256EEESB_EEES9_SE_SG_Li256ELb1ELb1ELb1ELb0EEENS1_36VarlenDynamicPersistentTileSchedulerILi128ELi96ELi256ELi128ELb1ELb1ELb1ELb1ELb0ELb1EEEEEEEEEvNT_6ParamsE)
        /*00bc*/ 	.word	0x00000000


	//----- nvinfo : EIATTR_REGCOUNT
	.align		4
.L_42:
        /*00c0*/ 	.byte	0x04, 0x2f
        /*00c2*/ 	.short	(.L_44 - .L_43)
	.align		4
.L_43:
        /*00c4*/ 	.word	index@(_ZN7cutlass13device_kernelIN5flash11enable_sm90INS1_16FlashAttnFwdSm90INS1_25CollectiveMainloopFwdSm90ILi2EN4cute5tupleIJNS5_1CILi1EEES8_S8_EEENS6_IJNS7_ILi128EEENS7_ILi96EEENS7_ILi64EEEEEELi256ENS_10bfloat16_tEfNS_4arch4Sm90ELb0ELb1ELb1ELb1ELb1ELb1ELb0ELb1ELb0ELb1ELb1ELb0EEENS1_21CollectiveEpilogueFwdINS6_IJSA_NS7_ILi256EEESB_EEES9_SE_SG_Li256ELb1ELb1ELb1ELb0EEENS1_36VarlenDynamicPersistentTileSchedulerILi128ELi96ELi256ELi128ELb1ELb1ELb1ELb1ELb0ELb1EEEEEEEEEvNT_6ParamsE)
        /*00c8*/ 	.word	0x00000004


	//----- nvinfo : EIATTR_FRAME_SIZE
	.align		4
.L_44:
        /*00cc*/ 	.byte	0x04, 0x11
        /*00ce*/ 	.short	(.L_46 - .L_45)
	.align		4
.L_45:
        /*00d0*/ 	.word	index@(_ZN7cutlass13device_kernelIN5flash11enable_sm90INS1_16FlashAttnFwdSm90INS1_25CollectiveMainloopFwdSm90ILi2EN4cute5tupleIJNS5_1CILi1EEES8_S8_EEENS6_IJNS7_ILi128EEENS7_ILi96EEENS7_ILi64EEEEEELi256ENS_10bfloat16_tEfNS_4arch4Sm90ELb0ELb1ELb1ELb1ELb1ELb1ELb0ELb1ELb0ELb1ELb1ELb0EEENS1_21CollectiveEpilogueFwdINS6_IJSA_NS7_ILi256EEESB_EEES9_SE_SG_Li256ELb1ELb1ELb1ELb0EEENS1_36VarlenDynamicPersistentTileSchedulerILi128ELi96ELi256ELi128ELb1ELb1ELb1ELb1ELb0ELb1EEEEEEEEEvNT_6ParamsE)
        /*00d4*/ 	.word	0x00000000


	//----- nvinfo : EIATTR_REGCOUNT
	.align		4
.L_46:
        /*00d8*/ 	.byte	0x04, 0x2f
        /*00da*/ 	.short	(.L_48 - .L_47)
	.align		4
.L_47:
        /*00dc*/ 	.word	index@(_ZN7cutlass13device_kernelIN5flash11enable_sm90INS1_16FlashAttnFwdSm90INS1_25CollectiveMainloopFwdSm90ILi2EN4cute5tupleIJNS5_1CILi1EEES8_S8_EEENS6_IJNS7_ILi128EEENS7_ILi96EEENS7_ILi64EEEEEELi256ENS_10bfloat16_tEfNS_4arch4Sm90ELb0ELb1ELb1ELb1ELb1ELb0ELb0ELb1ELb0ELb1ELb1ELb0EEENS1_21CollectiveEpilogueFwdINS6_IJSA_NS7_ILi256EEESB_EEES9_SE_SG_Li256ELb1ELb1ELb1ELb0EEENS1_36VarlenDynamicPersistentTileSchedulerILi128ELi96ELi256ELi128ELb1ELb1ELb1ELb1ELb0ELb1EEEEEEEEEvNT_6ParamsE)
        /*00e0*/ 	.word	0x00000004


	//----- nvinfo : EIATTR_FRAME_SIZE
	.align		4
.L_48:
        /*00e4*/ 	.byte	0x04, 0x11
        /*00e6*/ 	.short	(.L_50 - .L_49)
	.align		4
.L_49:
        /*00e8*/ 	.word	index@(_ZN7cutlass13device_kernelIN5flash11enable_sm90INS1_16FlashAttnFwdSm90INS1_25CollectiveMainloopFwdSm90ILi2EN4cute5tupleIJNS5_1CILi1EEES8_S8_EEENS6_IJNS7_ILi128EEENS7_ILi96EEENS7_ILi64EEEEEELi256ENS_10bfloat16_tEfNS_4arch4Sm90ELb0ELb1ELb1ELb1ELb1ELb0ELb0ELb1ELb0ELb1ELb1ELb0EEENS1_21CollectiveEpilogueFwdINS6_IJSA_NS7_ILi256EEESB_EEES9_SE_SG_Li256ELb1ELb1ELb1ELb0EEENS1_36VarlenDynamicPersistentTileSchedulerILi128ELi96ELi256ELi128ELb1ELb1ELb1ELb1ELb0ELb1EEEEEEEEEvNT_6ParamsE)
        /*00ec*/ 	.word	0x00000000


	//----- nvinfo : EIATTR_REGCOUNT
	.align		4
.L_50:
        /*00f0*/ 	.byte	0x04, 0x2f
        /*00f2*/ 	.short	(.L_52 - .L_51)
	.align		4
.L_51:
        /*00f4*/ 	.word	index@(_ZN7cutlass13device_kernelIN5flash11enable_sm90INS1_16FlashAttnFwdSm90INS1_25CollectiveMainloopFwdSm90ILi2EN4cute5tupleIJNS5_1CILi1EEES8_S8_EEENS6_IJNS7_ILi128EEENS7_ILi96EEENS7_ILi64EEEEEELi256ENS_10bfloat16_tEfNS_4arch4Sm90ELb0ELb1ELb1ELb0ELb1ELb0ELb1ELb1ELb0ELb1ELb1ELb0EEENS1_21CollectiveEpilogueFwdINS6_IJSA_NS7_ILi256EEESB_EEES9_SE_SG_Li256ELb0ELb1ELb1ELb0EEENS1_19SingleTileSchedulerILb0ELb1ELb1ELi128EEEEEEEEEvNT_6ParamsE)
        /*00f8*/ 	.word	0x00000004


	//----- nvinfo : EIATTR_FRAME_SIZE
	.align		4
.L_52:
        /*00fc*/ 	.byte	0x04, 0x11
        /*00fe*/ 	.short	(.L_54 - .L_53)
	.align		4
.L_53:
        /*0100*/ 	.word	index@(_ZN7cutlass13device_kernelIN5flash11enable_sm90INS1_16FlashAttnFwdSm90INS1_25CollectiveMainloopFwdSm90ILi2EN4cute5tupleIJNS5_1CILi1EEES8_S8_EEENS6_IJNS7_ILi128EEENS7_ILi96EEENS7_ILi64EEEEEELi256ENS_10bfloat16_tEfNS_4arch4Sm90ELb0ELb1ELb1ELb0ELb1ELb0ELb1ELb1ELb0ELb1ELb1ELb0EEENS1_21CollectiveEpilogueFwdINS6_IJSA_NS7_ILi256EEESB_EEES9_SE_SG_Li256ELb0ELb1ELb1ELb0EEENS1_19SingleTileSchedulerILb0ELb1ELb1ELi128EEEEEEEEEvNT_6ParamsE)
        /*0104*/ 	.word	0x00000000


	//----- nvinfo : EIATTR_REGCOUNT
	.align		4
.L_54:
        /*0108*/ 	.byte	0x04, 0x2f
        /*010a*/ 	.short	(.L_56 - .L_55)
	.align		4
.L_55:
        /*010c*/ 	.word	index@(_ZN7cutlass13device_kernelIN5flash11enable_sm90INS1_16FlashAttnFwdSm90INS1_25CollectiveMainloopFwdSm90ILi2EN4cute5tupleIJNS5_1CILi1EEES8_S8_EEENS6_IJNS7_ILi128EEENS7_ILi96EEENS7_ILi64EEEEEELi256ENS_10bfloat16_tEfNS_4arch4Sm90ELb0ELb1ELb1ELb0ELb1ELb0ELb0ELb1ELb0ELb1ELb1ELb0EEENS1_21CollectiveEpilogueFwdINS6_IJSA_NS7_ILi256EEESB_EEES9_SE_SG_Li256ELb0ELb1ELb1ELb0EEENS1_19SingleTileSchedulerILb0ELb1ELb1ELi128EEEEEEEEEvNT_6ParamsE)
        /*0110*/ 	.word	0x00000004


	//----- nvinfo : EIATTR_FRAME_SIZE
	.align		4
.L_56:
        /*0114*/ 	.byte	0x04, 0x11
        /*0116*/ 	.short	(.L_58 - .L_57)
	.align		4
.L_57:
        /*0118*/ 	.word	index@(_ZN7cutlass13device_kernelIN5flash11enable_sm90INS1_16FlashAttnFwdSm90INS1_25CollectiveMainloopFwdSm90ILi2EN4cute5tupleIJNS5_1CILi1EEES8_S8_EEENS6_IJNS7_ILi128EEENS7_ILi96EEENS7_ILi64EEEEEELi256ENS_10bfloat16_tEfNS_4arch4Sm90ELb0ELb1ELb1ELb0ELb1ELb0ELb0ELb1ELb0ELb1ELb1ELb0EEENS1_21CollectiveEpilogueFwdINS6_IJSA_NS7_ILi256EEESB_EEES9_SE_SG_Li256ELb0ELb1ELb1ELb0EEENS1_19SingleTileSchedulerILb0ELb1ELb1ELi128EEEEEEEEEvNT_6ParamsE)
        /*011c*/ 	.word	0x00000000


	//----- nvinfo : EIATTR_REGCOUNT
	.align		4
.L_58:
        /*0120*/ 	.byte	0x04, 0x2f
        /*0122*/ 	.short	(.L_60 - .L_59)
	.align		4
.L_59:
        /*0124*/ 	.word	index@(_ZN7cutlass13device_kernelIN5flash11enable_sm90INS1_16FlashAttnFwdSm90INS1_25CollectiveMainloopFwdSm90ILi2EN4cute5tupleIJNS5_1CILi1EEES8_S8_EEENS6_IJNS7_ILi128EEENS7_ILi96EEENS7_ILi64EEEEEELi256ENS_10bfloat16_tEfNS_4arch4Sm90ELb0ELb0ELb1ELb1ELb1ELb1ELb1ELb1ELb0ELb1ELb1ELb0EEENS1_21CollectiveEpilogueFwdINS6_IJSA_NS7_ILi256EEESB_EEES9_SE_SG_Li256ELb1ELb1ELb1ELb0EEENS1_36VarlenDynamicPersistentTileSchedulerILi128ELi96ELi256ELi128ELb1ELb1ELb1ELb0ELb1ELb1EEEEEEEEEvNT_6ParamsE)
        /*0128*/ 	.word	0x00000004


	//----- nvinfo : EIATTR_FRAME_SIZE
	.align		4
.L_60:
        /*012c*/ 	.byte	0x04, 0x11
        /*012e*/ 	.short	(.L_62 - .L_61)
	.align		4
.L_61:
        /*0130*/ 	.word	index@(_ZN7cutlass13device_kernelIN5flash11enable_sm90INS1_16FlashAttnFwdSm90INS1_25CollectiveMainloopFwdSm90ILi2EN4cute5tupleIJNS5_1CILi1EEES8_S8_EEENS6_IJNS7_ILi128EEENS7_ILi96EEENS7_ILi64EEEEEELi256ENS_10bfloat16_tEfNS_4arch4Sm90ELb0ELb0ELb1ELb1ELb1ELb1ELb1ELb1ELb0ELb1ELb1ELb0EEENS1_21CollectiveEpilogueFwdINS6_IJSA_NS7_ILi256EEESB_EEES9_SE_SG_Li256ELb1ELb1ELb1ELb0EEENS1_36VarlenDynamicPersistentTileSchedulerILi128ELi96ELi256ELi128ELb1ELb1ELb1ELb0ELb1ELb1EEEEEEEEEvNT_6ParamsE)
        /*0134*/ 	.word	0x00000000


	//----- nvinfo : EIATTR_REGCOUNT
	.align		4
.L_62:
        /*0138*/ 	.byte	0x04, 0x2f
        /*013a*/ 	.short	(.L_64 - .L_63)
	.align		4
.L_63:
        /*013c*/ 	.word	index@(_ZN7cutlass13device_kernelIN5flash11enable_sm90INS1_16FlashAttnFwdSm90INS1_25CollectiveMainloopFwdSm90ILi2EN4cute5tupleIJNS5_1CILi1EEES8_S8_EEENS6_IJNS7_ILi128EEENS7_ILi96EEENS7_ILi64EEEEEELi256ENS_10bfloat16_tEfNS_4arch4Sm90ELb0ELb0ELb1ELb1ELb1ELb0ELb1ELb1ELb0ELb1ELb1ELb0EEENS1_21CollectiveEpilogueFwdINS6_IJSA_NS7_ILi256EEESB_EEES9_SE_SG_Li256ELb1ELb1ELb1ELb0EEENS1_36VarlenDynamicPersistentTileSchedulerILi128ELi96ELi256ELi128ELb1ELb1ELb1ELb0ELb1ELb1EEEEEEEEEvNT_6ParamsE)
        /*0140*/ 	.word	0x00000004


	//----- nvinfo : EIATTR_FRAME_SIZE
	.align		4
.L_64:
        /*0144*/ 	.byte	0x04, 0x11
        /*0146*/ 	.short	(.L_66 - .L_65)
	.align		4
.L_65:
        /*0148*/ 	.word	index@(_ZN7cutlass13device_kernelIN5flash11enable_sm90INS1_16FlashAttnFwdSm90INS1_25CollectiveMainloopFwdSm90ILi2EN4cute5tupleIJNS5_1CILi1EEES8_S8_EEENS6_IJNS7_ILi128EEENS7_ILi96EEENS7_ILi64EEEEEELi256ENS_10bfloat16_tEfNS_4arch4Sm90ELb0ELb0ELb1ELb1ELb1ELb0ELb1ELb1ELb0ELb1ELb1ELb0EEENS1_21CollectiveEpilogueFwdINS6_IJSA_NS7_ILi256EEESB_EEES9_SE_SG_Li256ELb1ELb1ELb1ELb0EEENS1_36VarlenDynamicPersistentTileSchedulerILi128ELi96ELi256ELi128ELb1ELb1ELb1ELb0ELb1ELb1EEEEEEEEEvNT_6ParamsE)
        /*014c*/ 	.word	0x00000000


	//----- nvinfo : EIATTR_REGCOUNT
	.align		4
.L_66:
        /*0150*/ 	.byte	0x04, 0x2f
        /*0152*/ 	.short	(.L_68 - .L_67)
	.align		4
.L_67:
        /*0154*/ 	.word	index@(_ZN7cutlass13device_kernelIN5flash11enable_sm90INS1_16FlashAttnFwdSm90INS1_25CollectiveMainloopFwdSm90ILi2EN4cute5tupleIJNS5_1CILi1EEES8_S8_EEENS6_IJNS7_ILi128EEENS7_ILi96EEENS7_ILi64EEEEEELi256ENS_10bfloat16_tEfNS_4arch4Sm90ELb0ELb0ELb1ELb1ELb1ELb1ELb0ELb1ELb0ELb1ELb1ELb0EEENS1_21CollectiveEpilogueFwdINS6_IJSA_NS7_ILi256EEESB_EEES9_SE_SG_Li256ELb1ELb1ELb1ELb0EEENS1_36VarlenDynamicPersistentTileSchedulerILi128ELi96ELi256ELi128ELb1ELb1ELb1ELb0ELb1ELb1EEEEEEEEEvNT_6ParamsE)
        /*0158*/ 	.word	0x00000004


	//----- nvinfo : EIATTR_FRAME_SIZE
	.align		4
.L_68:
        /*015c*/ 	.byte	0x04, 0x11
        /*015e*/ 	.short	(.L_70 - .L_69)
	.align		4
.L_69:
        /*0160*/ 	.word	index@(_ZN7cutlass13device_kernelIN5flash11enable_sm90INS1_16FlashAttnFwdSm90INS1_25CollectiveMainloopFwdSm90ILi2EN4cute5tupleIJNS5_1CILi1EEES8_S8_EEENS6_IJNS7_ILi128EEENS7_ILi96EEENS7_ILi64EEEEEELi256ENS_10bfloat16_tEfNS_4arch4Sm90ELb0ELb0ELb1ELb1ELb1ELb1ELb0ELb1ELb0ELb1ELb1ELb0EEENS1_21CollectiveEpilogueFwdINS6_IJSA_NS7_ILi256EEESB_EEES9_SE_SG_Li256ELb1ELb1ELb1ELb0EEENS1_36VarlenDynamicPersistentTileSchedulerILi128ELi96ELi256ELi128ELb1ELb1ELb1ELb0ELb1ELb1EEEEEEEEEvNT_6ParamsE)
        /*0164*/ 	.word	0x00000000


	//----- nvinfo : EIATTR_REGCOUNT
	.align		4
.L_70:
        /*0168*/ 	.byte	0x04, 0x2f
        /*016a*/ 	.short	(.L_72 - .L_71)
	.align		4
.L_71:
        /*016c*/ 	.word	index@(_ZN7cutlass13device_kernelIN5flash11enable_sm90INS1_16FlashAttnFwdSm90INS1_25CollectiveMainloopFwdSm90ILi2EN4cute5tupleIJNS5_1CILi1EEES8_S8_EEENS6_IJNS7_ILi128EEENS7_ILi96EEENS7_ILi64EEEEEELi256ENS_10bfloat16_tEfNS_4arch4Sm90ELb0ELb0ELb1ELb1ELb1ELb0ELb0ELb1ELb0ELb1ELb1ELb0EEENS1_21CollectiveEpilogueFwdINS6_IJSA_NS7_ILi256EEESB_EEES9_SE_SG_Li256ELb1ELb1ELb1ELb0EEENS1_36VarlenDynamicPersistentTileSchedulerILi128ELi96ELi256ELi128ELb1ELb1ELb1ELb0ELb1ELb1EEEEEEEEEvNT_6ParamsE)
        /*0170*/ 	.word	0x00000004


	//----- nvinfo : EIATTR_FRAME_SIZE
	.align		4
.L_72:
        /*0174*/ 	.byte	0x04, 0x11
        /*0176*/ 	.short	(.L_74 - .L_73)
	.align		4
.L_73:
        /*0178*/ 	.word	index@(_ZN7cutlass13device_kernelIN5flash11enable_sm90INS1_16FlashAttnFwdSm90INS1_25CollectiveMainloopFwdSm90ILi2EN4cute5tupleIJNS5_1CILi1EEES8_S8_EEENS6_IJNS7_ILi128EEENS7_ILi96EEENS7_ILi64EEEEEELi256ENS_10bfloat16_tEfNS_4arch4Sm90ELb0ELb0ELb1ELb1ELb1ELb0ELb0ELb1ELb0ELb1ELb1ELb0EEENS1_21CollectiveEpilogueFwdINS6_IJSA_NS7_ILi256EEESB_EEES9_SE_SG_Li256ELb1ELb1ELb1ELb0EEENS1_36VarlenDynamicPersistentTileSchedulerILi128ELi96ELi256ELi128ELb1ELb1ELb1ELb0ELb1ELb1EEEEEEEEEvNT_6ParamsE)
        /*017c*/ 	.word	0x00000000


	//----- nvinfo : EIATTR_REGCOUNT
	.align		4
.L_74:
        /*0180*/ 	.byte	0x04, 0x2f
        /*0182*/ 	.short	(.L_76 - .L_75)
	.align		4
.L_75:
        /*0184*/ 	.word	index@(_ZN7cutlass13device_kernelIN5flash11enable_sm90INS1_16FlashAttnFwdSm90INS1_25CollectiveMainloopFwdSm90ILi2EN4cute5tupleIJNS5_1CILi1EEES8_S8_EEENS6_IJNS7_ILi128EEENS7_ILi96EEENS7_ILi64EEEEEELi256ENS_10bfloat16_tEfNS_4arch4Sm90ELb0ELb0ELb1ELb0ELb1ELb0ELb1ELb1ELb0ELb1ELb1ELb0EEENS1_21CollectiveEpilogueFwdINS6_IJSA_NS7_ILi256EEESB_EEES9_SE_SG_Li256ELb0ELb1ELb1ELb0EEENS1_19SingleTileSchedulerILb0ELb1ELb1ELi128EEEEEEEEEvNT_6ParamsE)
        /*0188*/ 	.word	0x00000004


	//----- nvinfo : EIATTR_FRAME_SIZE
	.align		4
.L_76:
        /*018c*/ 	.byte	0x04, 0x11
        /*018e*/ 	.short	(.L_78 - .L_77)
	.align		4
.L_77:
        /*0190*/ 	.word	index@(_ZN7cutlass13device_kernelIN5flash11enable_sm90INS1_16FlashAttnFwdSm90INS1_25CollectiveMainloopFwdSm90ILi2EN4cute5tupleIJNS5_1CILi1EEES8_S8_EEENS6_IJNS7_ILi128EEENS7_ILi96EEENS7_ILi64EEEEEELi256ENS_10bfloat16_tEfNS_4arch4Sm90ELb0ELb0ELb1ELb0ELb1ELb0ELb1ELb1ELb0ELb1ELb1ELb0EEENS1_21CollectiveEpilogueFwdINS6_IJSA_NS7_ILi256EEESB_EEES9_SE_SG_Li256ELb0ELb1ELb1ELb0EEENS1_19SingleTileSchedulerILb0ELb1ELb1ELi128EEEEEEEEEvNT_6ParamsE)
        /*0194*/ 	.word	0x00000000


	//----- nvinfo : EIATTR_REGCOUNT
	.align		4
.L_78:
        /*0198*/ 	.byte	0x04, 0x2f
        /*019a*/ 	.short	(.L_80 - .L_79)
	.align		4
.L_79:
        /*019c*/ 	.word	index@(_ZN7cutlass13device_kernelIN5flash11enable_sm90INS1_16FlashAttnFwdSm90INS1_25CollectiveMainloopFwdSm90ILi2EN4cute5tupleIJNS5_1CILi1EEES8_S8_EEENS6_IJNS7_ILi128EEENS7_ILi96EEENS7_ILi64EEEEEELi256ENS_10bfloat16_tEfNS_4arch4Sm90ELb0ELb0ELb1ELb0ELb1ELb0ELb0ELb1ELb0ELb1ELb1ELb0EEENS1_21CollectiveEpilogueFwdINS6_IJSA_NS7_ILi256EEESB_EEES9_SE_SG_Li256ELb0ELb1ELb1ELb0EEENS1_19SingleTileSchedulerILb0ELb1ELb1ELi128EEEEEEEEEvNT_6ParamsE)
        /*01a0*/ 	.word	0x00000004


	//----- nvinfo : EIATTR_FRAME_SIZE
	.align		4
.L_80:
        /*01a4*/ 	.byte	0x04, 0x11
        /*01a6*/ 	.short	(.L_82 - .L_81)
	.align		4
.L_81:
        /*01a8*/ 	.word	index@(_ZN7cutlass13device_kernelIN5flash11enable_sm90INS1_16FlashAttnFwdSm90INS1_25CollectiveMainloopFwdSm90ILi2EN4cute5tupleIJNS5_1CILi1EEES8_S8_EEENS6_IJNS7_ILi128EEENS7_ILi96EEENS7_ILi64EEEEEELi256ENS_10bfloat16_tEfNS_4arch4Sm90ELb0ELb0ELb1ELb0ELb1ELb0ELb0ELb1ELb0ELb1ELb1ELb0EEENS1_21CollectiveEpilogueFwdINS6_IJSA_NS7_ILi256EEESB_EEES9_SE_SG_Li256ELb0ELb1ELb1ELb0EEENS1_19SingleTileSchedulerILb0ELb1ELb1ELi128EEEEEEEEEvNT_6ParamsE)
        /*01ac*/ 	.word	0x00000000


	//----- nvinfo : EIATTR_REGCOUNT
	.align		4
.L_82:
        /*01b0*/ 	.byte	0x04, 0x2f
        /*01b2*/ 	.short	(.L_84 - .L_83)
	.align		4
.L_83:
        /*01b4*/ 	.word	index@(_ZN7cutlass13device_kernelIN5flash11enable_sm90INS1_16FlashAttnFwdSm90INS1_25CollectiveMainloopFwdSm90ILi2EN4cute5tupleIJNS5_1CILi1EEES8_S8_EEENS6_IJNS7_ILi64EEESA_SA_EEELi512ENS_10bfloat16_tEfNS_4arch4Sm90ELb1ELb0ELb1ELb1ELb1ELb1ELb1ELb0ELb0ELb1ELb1ELb0EEENS1_21CollectiveEpilogueFwdINS6_IJSA_NS7_ILi512EEESA_EEES9_SC_SE_Li256ELb1ELb1ELb1ELb0EEENS1_36VarlenDynamicPersistentTileSchedulerILi64ELi64ELi256ELi128ELb1ELb1ELb1ELb1ELb1ELb1EEEEEEEEEvNT_6ParamsE)
        /*01b8*/ 	.word	0x00000004


	//----- nvinfo : EIATTR_FRAME_SIZE
	.align		4
.L_84:
        /*01bc*/ 	.byte	0x04, 0x11
        /*01be*/ 	.short	(.L_86 - .L_85)
	.align		4
.L_85:
        /*01c0*/ 	.word	index@(_ZN7cutlass13device_kernelIN5flash11enable_sm90INS1_16FlashAttnFwdSm90INS1_25CollectiveMainloopFwdSm90ILi2EN4cute5tupleIJNS5_1CILi1EEES8_S8_EEENS6_IJNS7_ILi64EEESA_SA_EEELi512ENS_10bfloat16_tEfNS_4arch4Sm90ELb1ELb0ELb1ELb1ELb1ELb1ELb1ELb0ELb0ELb1ELb1ELb0EEENS1_21CollectiveEpilogueFwdINS6_IJSA_NS7_ILi512EEESA_EEES9_SC_SE_Li256ELb1ELb1ELb1ELb0EEENS1_36VarlenDynamicPersistentTileSchedulerILi64ELi64ELi256ELi128ELb1ELb1ELb1ELb1ELb1ELb1EEEEEEEEEvNT_6ParamsE)
        /*01c4*/ 	.word	0x00000000


	//----- nvinfo : EIATTR_REGCOUNT
	.align		4
.L_86:
        /*01c8*/ 	.byte	0x04, 0x2f
        /*01ca*/ 	.short	(.L_88 - .L_87)
	.align		4
.L_87:
        /*01cc*/ 	.word	index@(_ZN7cutlass13device_kernelIN5flash11enable_sm90INS1_16FlashAttnFwdSm90INS1_25CollectiveMainloopFwdSm90ILi2EN4cute5tupleIJNS5_1CILi1EEES8_S8_EEENS6_IJNS7_ILi64EEESA_SA_EEELi512ENS_10bfloat16_tEfNS_4arch4Sm90ELb1ELb0ELb1ELb1ELb1ELb0ELb1ELb0ELb0ELb1ELb1ELb0EEENS1_21CollectiveEpilogueFwdINS6_IJSA_NS7_ILi512EEESA_EEES9_SC_SE_Li256ELb1ELb1ELb1ELb0EEENS1_36VarlenDynamicPersistentTileSchedulerILi64ELi64ELi256ELi128ELb1ELb1ELb1ELb1ELb1ELb1EEEEEEEEEvNT_6ParamsE)
        /*01d0*/ 	.word	0x00000004


	//----- nvinfo : EIATTR_FRAME_SIZE
	.align		4
.L_88:
        /*01d4*/ 	.byte	0x04, 0x11
        /*01d6*/ 	.short	(.L_90 - .L_89)
	.align		4
.L_89:
        /*01d8*/ 	.word	index@(_ZN7cutlass13device_kernelIN5flash11enable_sm90INS1_16FlashAttnFwdSm90INS1_25CollectiveMainloopFwdSm90ILi2EN4cute5tupleIJNS5_1CILi1EEES8_S8_EEENS6_IJNS7_ILi64EEESA_SA_EEELi512ENS_10bfloat16_tEfNS_4arch4Sm90ELb1ELb0ELb1ELb1ELb1ELb0ELb1ELb0ELb0ELb1ELb1ELb0EEENS1_21CollectiveEpilogueFwdINS6_IJSA_NS7_ILi512EEESA_EEES9_SC_SE_Li256ELb1ELb1ELb1ELb0EEENS1_36VarlenDynamicPersistentTileSchedulerILi64ELi64ELi256ELi128ELb1ELb1ELb1ELb1ELb1ELb1EEEEEEEEEvNT_6ParamsE)
        /*01dc*/ 	.word	0x00000000


	//----- nvinfo : EIATTR_REGCOUNT
	.align		4
.L_90:
        /*01e0*/ 	.byte	0x04, 0x2f
        /*01e2*/ 	.short	(.L_92 - .L_91)
	.align		4
.L_91:
        /*01e4*/ 	.word	index@(_ZN7cutlass13device_kernelIN5flash11enable_sm90INS1_16FlashAttnFwdSm90INS1_25CollectiveMainloopFwdSm90ILi2EN4cute5tupleIJNS5_1CILi1EEES8_S8_EEENS6_IJNS7_ILi64EEESA_SA_EEELi512ENS_10bfloat16_tEfNS_4arch4Sm90ELb1ELb0ELb1ELb1ELb1ELb1ELb0ELb0ELb0ELb1ELb1ELb0EEENS1_21CollectiveEpilogueFwdINS6_IJSA_NS7_ILi512EEESA_EEES9_SC_SE_Li256ELb1ELb1ELb1ELb0EEENS1_36VarlenDynamicPersistentTileSchedulerILi64ELi64ELi256ELi128ELb1ELb1ELb1ELb1ELb1ELb1EEEEEEEEEvNT_6ParamsE)
        /*01e8*/ 	.word	0x00000004


	//----- nvinfo : EIATTR_FRAME_SIZE
	.align		4
.L_92:
        /*01ec*/ 	.byte	0x04, 0x11
        /*01ee*/ 	.short	(.L_94 - .L_93)
	.align		4
.L_93:
        /*01f0*/ 	.word	index@(_ZN7cutlass13device_kernelIN5flash11enable_sm90INS1_16FlashAttnFwdSm90INS1_25CollectiveMainloopFwdSm90ILi2EN4cute5tupleIJNS5_1CILi1EEES8_S8_EEENS6_IJNS7_ILi64EEESA_SA_EEELi512ENS_10bfloat16_tEfNS_4arch4Sm90ELb1ELb0ELb1ELb1ELb1ELb1ELb0ELb0ELb0ELb1ELb1ELb0EEENS1_21CollectiveEpilogueFwdINS6_IJSA_NS7_ILi512EEESA_EEES9_SC_SE_Li256ELb1ELb1ELb1ELb0EEENS1_36VarlenDynamicPersistentTileSchedulerILi64ELi64ELi256ELi128ELb1ELb1ELb1ELb1ELb1ELb1EEEEEEEEEvNT_6ParamsE)
        /*01f4*/ 	.word	0x00000000


	//----- nvinfo : EIATTR_REGCOUNT
	.align		4
.L_94:
        /*01f8*/ 	.byte	0x04, 0x2f
        /*01fa*/ 	.short	(.L_96 - .L_95)
	.align		4
.L_95:
        /*01fc*/ 	.word	index@(_ZN7cutlass13device_kernelIN5flash11enable_sm90INS1_16FlashAttnFwdSm90INS1_25CollectiveMainloopFwdSm90ILi2EN4cute5tupleIJNS5_1CILi1EEES8_S8_EEENS6_IJNS7_ILi64EEESA_SA_EEELi512ENS_10bfloat16_tEfNS_4arch4Sm90ELb1ELb0ELb1ELb1ELb1ELb0ELb0ELb0ELb0ELb1ELb1ELb0EEENS1_21CollectiveEpilogueFwdINS6_IJSA_NS7_ILi512EEESA_EEES9_SC_SE_Li256ELb1ELb1ELb1ELb0EEENS1_36VarlenDynamicPersistentTileSchedulerILi64ELi64ELi256ELi128ELb1ELb1ELb1ELb1ELb1ELb1EEEEEEEEEvNT_6ParamsE)
        /*0200*/ 	.word	0x00000004


	//----- nvinfo : EIATTR_FRAME_SIZE
	.align		4
.L_96:
        /*0204*/ 	.byte	0x04, 0x11
        /*0206*/ 	.short	(.L_98 - .L_97)
	.align		4
.L_97:
        /*0208*/ 	.word	index@(_ZN7cutlass13device_kernelIN5flash11enable_sm90INS1_16FlashAttnFwdSm90INS1_25CollectiveMainloopFwdSm90ILi2EN4cute5tupleIJNS5_1CILi1EEES8_S8_EEENS6_IJNS7_ILi64EEESA_SA_EEELi512ENS_10bfloat16_tEfNS_4arch4Sm90ELb1ELb0ELb1ELb1ELb1ELb0ELb0ELb0ELb0ELb1ELb1ELb0EEENS1_21CollectiveEpilogueFwdINS6_IJSA_NS7_ILi512EEESA_EEES9_SC_SE_Li256ELb1ELb1ELb1ELb0EEENS1_36VarlenDynamicPersistentTileSchedulerILi64ELi64ELi256ELi128ELb1ELb1ELb1ELb1ELb1ELb1EEEEEEEEEvNT_6ParamsE)
        /*020c*/ 	.word	0x00000000


	//----- nvinfo : EIATTR_REGCOUNT
	.align		4
.L_98:
        /*0210*/ 	.byte	0x04, 0x2f
        /*0212*/ 	.short	(.L_100 - .L_99)
	.align		4
.L_99:
        /*0214*/ 	.word	index@(_ZN7cutlass13device_kernelIN5flash11enable_sm90INS1_16FlashAttnFwdSm90INS1_25CollectiveMainloopFwdSm90ILi2EN4cute5tupleIJNS5_1CILi1EEES8_S8_EEENS6_IJNS7_ILi64EEESA_SA_EEELi512ENS_10bfloat16_tEfNS_4arch4Sm90ELb1ELb0ELb1ELb0ELb1ELb0ELb1ELb0ELb0ELb1ELb1ELb0EEENS1_21CollectiveEpilogueFwdINS6_IJSA_NS7_ILi512EEESA_EEES9_SC_SE_Li256ELb0ELb1ELb1ELb0EEENS1_19SingleTileSchedulerILb0ELb1ELb1ELi64EEEEEEEEEvNT_6ParamsE)
        /*0218*/ 	.word	0x00000004


	//----- nvinfo : EIATTR_FRAME_SIZE
	.align		4
.L_100:
        /*021c*/ 	.byte	0x04, 0x11
        /*021e*/ 	.short	(.L_102 - .L_101)
	.align		4
.L_101:
        /*0220*/ 	.word	index@(_ZN7cutlass13device_kernelIN5flash11enable_sm90INS1_16FlashAttnFwdSm90INS1_25CollectiveMainloopFwdSm90ILi2EN4cute5tupleIJNS5_1CILi1EEES8_S8_EEENS6_IJNS7_ILi64EEESA_SA_EEELi512ENS_10bfloat16_tEfNS_4arch4Sm90ELb1ELb0ELb1ELb0ELb1ELb0ELb1ELb0ELb0ELb1ELb1ELb0EEENS1_21CollectiveEpilogueFwdINS6_IJSA_NS7_ILi512EEESA_EEES9_SC_SE_Li256ELb0ELb1ELb1ELb0EEENS1_19SingleTileSchedulerILb0ELb1ELb1ELi64EEEEEEEEEvNT_6ParamsE)
        /*0224*/ 	.word	0x00000000


	//----- nvinfo : EIATTR_REGCOUNT
	.align		4
.L_102:
        /*0228*/ 	.byte	0x04, 0x2f
        /*022a*/ 	.short	(.L_104 - .L_103)
	.align		4
.L_103:
        /*022c*/ 	.word	index@(_ZN7cutlass13device_kernelIN5flash11enable_sm90INS1_16FlashAttnFwdSm90INS1_25CollectiveMainloopFwdSm90ILi2EN4cute5tupleIJNS5_1CILi1EEES8_S8_EEENS6_IJNS7_ILi64EEESA_SA_EEELi512ENS_10bfloat16_tEfNS_4arch4Sm90ELb1ELb0ELb1ELb0ELb1ELb0ELb0ELb0ELb0ELb1ELb1ELb0EEENS1_21CollectiveEpilogueFwdINS6_IJSA_NS7_ILi512EEESA_EEES9_SC_SE_Li256ELb0ELb1ELb1ELb0EEENS1_19SingleTileSchedulerILb0ELb1ELb1ELi64EEEEEEEEEvNT_6ParamsE)
        /*0230*/ 	.word	0x00000004


	//----- nvinfo : EIATTR_FRAME_SIZE
	.align		4
.L_104:
        /*0234*/ 	.byte	0x04, 0x11
        /*0236*/ 	.short	(.L_106 - .L_105)
	.align		4
.L_105:
        /*0238*/ 	.word	index@(_ZN7cutlass13device_kernelIN5flash11enable_sm90INS1_16FlashAttnFwdSm90INS1_25CollectiveMainloopFwdSm90ILi2EN4cute5tupleIJNS5_1CILi1EEES8_S8_EEENS6_IJNS7_ILi64EEESA_SA_EEELi512ENS_10bfloat16_tEfNS_4arch4Sm90ELb1ELb0ELb1ELb0ELb1ELb0ELb0ELb0ELb0ELb1ELb1ELb0EEENS1_21CollectiveEpilogueFwdINS6_IJSA_NS7_ILi512EEESA_EEES9_SC_SE_Li256ELb0ELb1ELb1ELb0EEENS1_19SingleTileSchedulerILb0ELb1ELb1ELi64EEEEEEEEEvNT_6ParamsE)
        /*023c*/ 	.word	0x00000000


	//----- nvinfo : EIATTR_REGCOUNT
	.align		4
.L_106:
        /*0240*/ 	.byte	0x04, 0x2f
        /*0242*/ 	.short	(.L_108 - .L_107)
	.align		4
.L_107:
        /*0244*/ 	.word	index@(_ZN7cutlass13device_kernelIN5flash11enable_sm90INS1_16FlashAttnFwdSm90INS1_25CollectiveMainloopFwdSm90ILi2EN4cute5tupleIJNS5_1CILi1EEES8_S8_EEENS6_IJNS7_ILi64EEESA_SA_EEELi512ENS_10bfloat16_tEfNS_4arch4Sm90ELb0ELb1ELb1ELb1ELb1ELb1ELb1ELb0ELb0ELb1ELb1ELb0EEENS1_21CollectiveEpilogueFwdINS6_IJSA_NS7_ILi512EEESA_EEES9_SC_SE_Li256ELb1ELb1ELb1ELb0EEENS1_36VarlenDynamicPersistentTileSchedulerILi64ELi64ELi256ELi128ELb1ELb1ELb1ELb1ELb0ELb1EEEEEEEEEvNT_6ParamsE)
        /*0248*/ 	.word	0x00000004


	//----- nvinfo : EIATTR_FRAME_SIZE
	.align		4
.L_108:
        /*024c*/ 	.byte	0x04, 0x11
        /*024e*/ 	.short	(.L_110 - .L_109)
	.align		4
.L_109:
        /*0250*/ 	.word	index@(_ZN7cutlass13device_kernelIN5flash11enable_sm90INS1_16FlashAttnFwdSm90INS1_25CollectiveMainloopFwdSm90ILi2EN4cute5tupleIJNS5_1CILi1EEES8_S8_EEENS6_IJNS7_ILi64EEESA_SA_EEELi512ENS_10bfloat16_tEfNS_4arch4Sm90ELb0ELb1ELb1ELb1ELb1ELb1ELb1ELb0ELb0ELb1ELb1ELb0EEENS1_21CollectiveEpilogueFwdINS6_IJSA_NS7_ILi512EEESA_EEES9_SC_SE_Li256ELb1ELb1ELb1ELb0EEENS1_36VarlenDynamicPersistentTileSchedulerILi64ELi64ELi256ELi128ELb1ELb1ELb1ELb1ELb0ELb1EEEEEEEEEvNT_6ParamsE)
        /*0254*/ 	.word	0x00000000


	//----- nvinfo : EIATTR_REGCOUNT
	.align		4
.L_110:
        /*0258*/ 	.byte	0x04, 0x2f
        /*025a*/ 	.short	(.L_112 - .L_111)
	.align		4
.L_111:
        /*025c*/ 	.word	index@(_ZN7cutlass13device_kernelIN5flash11enable_sm90INS1_16FlashAttnFwdSm90INS1_25CollectiveMainloopFwdSm90ILi2EN4cute5tupleIJNS5_1CILi1EEES8_S8_EEENS6_IJNS7_ILi64EEESA_SA_EEELi512ENS_10bfloat16_tEfNS_4arch4Sm90ELb0ELb1ELb1ELb1ELb1ELb0ELb1ELb0ELb0ELb1ELb1ELb0EEENS1_21CollectiveEpilogueFwdINS6_IJSA_NS7_ILi512EEESA_EEES9_SC_SE_Li256ELb1ELb1ELb1ELb0EEENS1_36VarlenDynamicPersistentTileSchedulerILi64ELi64ELi256ELi128ELb1ELb1ELb1ELb1ELb0ELb1EEEEEEEEEvNT_6ParamsE)
        /*0260*/ 	.word	0x00000004


	//----- nvinfo : EIATTR_FRAME_SIZE
	.align		4
.L_112:
        /*0264*/ 	.byte	0x04, 0x11
        /*0266*/ 	.short	(.L_114 - .L_113)
	.align		4
.L_113:
        /*0268*/ 	.word	index@(_ZN7cutlass13device_kernelIN5flash11enable_sm90INS1_16FlashAttnFwdSm90INS1_25CollectiveMainloopFwdSm90ILi2EN4cute5tupleIJNS5_1CILi1EEES8_S8_EEENS6_IJNS7_ILi64EEESA_SA_EEELi512ENS_10bfloat16_tEfNS_4arch4Sm90ELb0ELb1ELb1ELb1ELb1ELb0ELb1ELb0ELb0ELb1ELb1ELb0EEENS1_21CollectiveEpilogueFwdINS6_IJSA_NS7_ILi512EEESA_EEES9_SC_SE_Li256ELb1ELb1ELb1ELb0EEENS1_36VarlenDynamicPersistentTileSchedulerILi64ELi64ELi256ELi128ELb1ELb1ELb1ELb1ELb0ELb1EEEEEEEEEvNT_6ParamsE)
        /*026c*/ 	.word	0x00000000


	//----- nvinfo : EIATTR_REGCOUNT
	.align		4
.L_114:
        /*0270*/ 	.byte	0x04, 0x2f
        /*0272*/ 	.short	(.L_116 - .L_115)
	.align		4
.L_115:
        /*0274*/ 	.word	index@(_ZN7cutlass13device_kernelIN5flash11enable_sm90INS1_16FlashAttnFwdSm90INS1_25CollectiveMainloopFwdSm90ILi2EN4cute5tupleIJNS5_1CILi1EEES8_S8_EEENS6_IJNS7_ILi64EEESA_SA_EEELi512ENS_10bfloat16_tEfNS_4arch4Sm90ELb0ELb1ELb1ELb1ELb1ELb1ELb0ELb0ELb0ELb1ELb1ELb0EEENS1_21CollectiveEpilogueFwdINS6_IJSA_NS7_ILi512EEESA_EEES9_SC_SE_Li256ELb1ELb1ELb1ELb0EEENS1_36VarlenDynamicPersistentTileSchedulerILi64ELi64ELi256ELi128ELb1ELb1ELb1ELb1ELb0ELb1EEEEEEEEEvNT_6ParamsE)
        /*0278*/ 	.word	0x00000004


	//----- nvinfo : EIATTR_FRAME_SIZE
	.align		4
.L_116:
        /*027c*/ 	.byte	0x04, 0x11
        /*027e*/ 	.short	(.L_118 - .L_117)
	.align		4
.L_117:
        /*0280*/ 	.word	index@(_ZN7cutlass13device_kernelIN5flash11enable_sm90INS1_16FlashAttnFwdSm90INS1_25CollectiveMainloopFwdSm90ILi2EN4cute5tupleIJNS5_1CILi1EEES8_S8_EEENS6_IJNS7_ILi64EEESA_SA_EEELi512ENS_10bfloat16_tEfNS_4arch4Sm90ELb0ELb1ELb1ELb1ELb1ELb1ELb0ELb0ELb0ELb1ELb1ELb0EEENS1_21CollectiveEpilogueFwdINS6_IJSA_NS7_ILi512EEESA_EEES9_SC_SE_Li256ELb1ELb1ELb1ELb0EEENS1_36VarlenDynamicPersistentTileSchedulerILi64ELi64ELi256ELi128ELb1ELb1ELb1ELb1ELb0ELb1EEEEEEEEEvNT_6ParamsE)
        /*0284*/ 	.word	0x00000000


	//----- nvinfo : EIATTR_REGCOUNT
	.align		4
.L_118:
        /*0288*/ 	.byte	0x04, 0x2f
        /*028a*/ 	.short	(.L_120 - .L_119)
	.align		4
.L_119:
        /*028c*/ 	.word	index@(_ZN7cutlass13device_kernelIN5flash11enable_sm90INS1_16FlashAttnFwdSm90INS1_25CollectiveMainloopFwdSm90ILi2EN4cute5tupleIJNS5_1CILi1EEES8_S8_EEENS6_IJNS7_ILi64EEESA_SA_EEELi512ENS_10bfloat16_tEfNS_4arch4Sm90ELb0ELb1ELb1ELb1ELb1ELb0ELb0ELb0ELb0ELb1ELb1ELb0EEENS1_21CollectiveEpilogueFwdINS6_IJSA_NS7_ILi512EEESA_EEES9_SC_SE_Li256ELb1ELb1ELb1ELb0EEENS1_36VarlenDynamicPersistentTileSchedulerILi64ELi64ELi256ELi128ELb1ELb1ELb1ELb1ELb0ELb1EEEEEEEEEvNT_6ParamsE)
        /*0290*/ 	.word	0x00000004


	//----- nvinfo : EIATTR_FRAME_SIZE
	.align		4
.L_120:
        /*0294*/ 	.byte	0x04, 0x11
        /*0296*/ 	.short	(.L_122 - .L_121)
	.align		4
.L_121:
        /*0298*/ 	.word	index@(_ZN7cutlass13device_kernelIN5flash11enable_sm90INS1_16FlashAttnFwdSm90INS1_25CollectiveMainloopFwdSm90ILi2EN4cute5tupleIJNS5_1CILi1EEES8_S8_EEENS6_IJNS7_ILi64EEESA_SA_EEELi512ENS_10bfloat16_tEfNS_4arch4Sm90ELb0ELb1ELb1ELb1ELb1ELb0ELb0ELb0ELb0ELb1ELb1ELb0EEENS1_21CollectiveEpilogueFwdINS6_IJSA_NS7_ILi512EEESA_EEES9_SC_SE_Li256ELb1ELb1ELb1ELb0EEENS1_36VarlenDynamicPersistentTileSchedulerILi64ELi64ELi256ELi128ELb1ELb1ELb1ELb1ELb0ELb1EEEEEEEEEvNT_6ParamsE)
        /*029c*/ 	.word	0x00000000


	//----- nvinfo : EIATTR_REGCOUNT
	.align		4
.L_122:
        /*02a0*/ 	.byte	0x04, 0x2f
        /*02a2*/ 	.short	(.L_124 - .L_123)
	.align		4
.L_123:
        /*02a4*/ 	.word	index@(_ZN7cutlass13device_kernelIN5flash11enable_sm90INS1_16FlashAttnFwdSm90INS1_25CollectiveMainloopFwdSm90ILi2EN4cute5tupleIJNS5_1CILi1EEES8_S8_EEENS6_IJNS7_ILi64EEESA_SA_EEELi512ENS_10bfloat16_tEfNS_4arch4Sm90ELb0ELb1ELb1ELb0ELb1ELb0ELb1ELb0ELb0ELb1ELb1ELb0EEENS1_21CollectiveEpilogueFwdINS6_IJSA_NS7_ILi512EEESA_EEES9_SC_SE_Li256ELb0ELb1ELb1ELb0EEENS1_19SingleTileSchedulerILb0ELb1ELb1ELi64EEEEEEEEEvNT_6ParamsE)
        /*02a8*/ 	.word	0x00000004


	//----- nvinfo : EIATTR_FRAME_SIZE
	.align		4
.L_124:
        /*02ac*/ 	.byte	0x04, 0x11
        /*02ae*/ 	.short	(.L_126 - .L_125)
	.align		4
.L_125:
        /*02b0*/ 	.word	index@(_ZN7cutlass13device_kernelIN5flash11enable_sm90INS1_16FlashAttnFwdSm90INS1_25CollectiveMainloopFwdSm90ILi2EN4cute5tupleIJNS5_1CILi1EEES8_S8_EEENS6_IJNS7_ILi64EEESA_SA_EEELi512ENS_10bfloat16_tEfNS_4arch4Sm90ELb0ELb1ELb1ELb0ELb1ELb0ELb1ELb0ELb0ELb1ELb1ELb0EEENS1_21CollectiveEpilogueFwdINS6_IJSA_NS7_ILi512EEESA_EEES9_SC_SE_Li256ELb0ELb1ELb1ELb0EEENS1_19SingleTileSchedulerILb0ELb1ELb1ELi64EEEEEEEEEvNT_6ParamsE)
        /*02b4*/ 	.word	0x00000000


	//----- nvinfo : EIATTR_REGCOUNT
	.align		4
.L_126:
        /*02b8*/ 	.byte	0x04, 0x2f
        /*02ba*/ 	.short	(.L_128 - .L_127)
	.align		4
.L_127:
        /*02bc*/ 	.word	index@(_ZN7cutlass13device_kernelIN5flash11enable_sm90INS1_16FlashAttnFwdSm90INS1_25CollectiveMainloopFwdSm90ILi2EN4cute5tupleIJNS5_1CILi1EEES8_S8_EEENS6_IJNS7_ILi64EEESA_SA_EEELi512ENS_10bfloat16_tEfNS_4arch4Sm90ELb0ELb1ELb1ELb0ELb1ELb0ELb0ELb0ELb0ELb1ELb1ELb0EEENS1_21CollectiveEpilogueFwdINS6_IJSA_NS7_ILi512EEESA_EEES9_SC_SE_Li256ELb0ELb1ELb1ELb0EEENS1_19SingleTileSchedulerILb0ELb1ELb1ELi64EEEEEEEEEvNT_6ParamsE)
        /*02c0*/ 	.word	0x00000004


	//----- nvinfo : EIATTR_FRAME_SIZE
	.align		4
.L_128:
        /*02c4*/ 	.byte	0x04, 0x11
        /*02c6*/ 	.short	(.L_130 - .L_129)
	.align		4
.L_129:
        /*02c8*/ 	.word	index@(_ZN7cutlass13device_kernelIN5flash11enable_sm90INS1_16FlashAttnFwdSm90INS1_25CollectiveMainloopFwdSm90ILi2EN4cute5tupleIJNS5_1CILi1EEES8_S8_EEENS6_IJNS7_ILi64EEESA_SA_EEELi512ENS_10bfloat16_tEfNS_4arch4Sm90ELb0ELb1ELb1ELb0ELb1ELb0ELb0ELb0ELb0ELb1ELb1ELb0EEENS1_21CollectiveEpilogueFwdINS6_IJSA_NS7_ILi512EEESA_EEES9_SC_SE_Li256ELb0ELb1ELb1ELb0EEENS1_19SingleTileSchedulerILb0ELb1ELb1ELi64EEEEEEEEEvNT_6ParamsE)
        /*02cc*/ 	.word	0x00000000


	//----- nvinfo : EIATTR_REGCOUNT
	.align		4
.L_130:
        /*02d0*/ 	.byte	0x04, 0x2f
        /*02d2*/ 	.short	(.L_132 - .L_131)
	.align		4
.L_131:
        /*02d4*/ 	.word	index@(_ZN7cutlass13device_kernelIN5flash11enable_sm90INS1_16FlashAttnFwdSm90INS1_25CollectiveMainloopFwdSm90ILi2EN4cute5tupleIJNS5_1CILi1EEES8_S8_EEENS6_IJNS7_ILi64EEESA_SA_EEELi512ENS_10bfloat16_tEfNS_4arch4Sm90ELb0ELb0ELb1ELb1ELb1ELb1ELb1ELb0ELb0ELb1ELb1ELb0EEENS1_21CollectiveEpilogueFwdINS6_IJSA_NS7_ILi512EEESA_EEES9_SC_SE_Li256ELb1ELb1ELb1ELb0EEENS1_36VarlenDynamicPersistentTileSchedulerILi64ELi64ELi256ELi128ELb1ELb1ELb1ELb0ELb1ELb1EEEEEEEEEvNT_6ParamsE)
        /*02d8*/ 	.word	0x00000004


	//----- nvinfo : EIATTR_FRAME_SIZE
	.align		4
.L_132:
        /*02dc*/ 	.byte	0x04, 0x11
        /*02de*/ 	.short	(.L_134 - .L_133)
	.align		4
.L_133:
        /*02e0*/ 	.word	index@(_ZN7cutlass13device_kernelIN5flash11enable_sm90INS1_16FlashAttnFwdSm90INS1_25CollectiveMainloopFwdSm90ILi2EN4cute5tupleIJNS5_1CILi1EEES8_S8_EEENS6_IJNS7_ILi64EEESA_SA_EEELi512ENS_10bfloat16_tEfNS_4arch4Sm90ELb0ELb0ELb1ELb1ELb1ELb1ELb1ELb0ELb0ELb1ELb1ELb0EEENS1_21CollectiveEpilogueFwdINS6_IJSA_NS7_ILi512EEESA_EEES9_SC_SE_Li256ELb1ELb1ELb1ELb0EEENS1_36VarlenDynamicPersistentTileSchedulerILi64ELi64ELi256ELi128ELb1ELb1ELb1ELb0ELb1ELb1EEEEEEEEEvNT_6ParamsE)
        /*02e4*/ 	.word	0x00000000


	//----- nvinfo : EIATTR_REGCOUNT
	.align		4
.L_134:
        /*02e8*/ 	.byte	0x04, 0x2f
        /*02ea*/ 	.short	(.L_136 - .L_135)
	.align		4
.L_135:
        /*02ec*/ 	.word	index@(_ZN7cutlass13device_kernelIN5flash11enable_sm90INS1_16FlashAttnFwdSm90INS1_25CollectiveMainloopFwdSm90ILi2EN4cute5tupleIJNS5_1CILi1EEES8_S8_EEENS6_IJNS7_ILi64EEESA_SA_EEELi512ENS_10bfloat16_tEfNS_4arch4Sm90ELb0ELb0ELb1ELb1ELb1ELb0ELb1ELb0ELb0ELb1ELb1ELb0EEENS1_21CollectiveEpilogueFwdINS6_IJSA_NS7_ILi512EEESA_EEES9_SC_SE_Li256ELb1ELb1ELb1ELb0EEENS1_36VarlenDynamicPersistentTileSchedulerILi64ELi64ELi256ELi128ELb1ELb1ELb1ELb0ELb1ELb1EEEEEEEEEvNT_6ParamsE)
        /*02f0*/ 	.word	0x00000004


	//----- nvinfo : EIATTR_FRAME_SIZE
	.align		4
.L_136:
        /*02f4*/ 	.byte	0x04, 0x11
        /*02f6*/ 	.short	(.L_138 - .L_137)
	.align		4
.L_137:
        /*02f8*/ 	.word	index@(_ZN7cutlass13device_kernelIN5flash11enable_sm90INS1_16FlashAttnFwdSm90INS1_25CollectiveMainloopFwdSm90ILi2EN4cute5tupleIJNS5_1CILi1EEES8_S8_EEENS6_IJNS7_ILi64EEESA_SA_EEELi512ENS_10bfloat16_tEfNS_4arch4Sm90ELb0ELb0ELb1ELb1ELb1ELb0ELb1ELb0ELb0ELb1ELb1ELb0EEENS1_21CollectiveEpilogueFwdINS6_IJSA_NS7_ILi512EEESA_EEES9_SC_SE_Li256ELb1ELb1ELb1ELb0EEENS1_36VarlenDynamicPersistentTileSchedulerILi64ELi64ELi256ELi128ELb1ELb1ELb1ELb0ELb1ELb1EEEEEEEEEvNT_6ParamsE)
        /*02fc*/ 	.word	0x00000000


	//----- nvinfo : EIATTR_REGCOUNT
	.align		4
.L_138:
        /*0300*/ 	.byte	0x04, 0x2f
        /*0302*/ 	.short	(.L_140 - .L_139)
	.align		4
.L_139:
        /*0304*/ 	.word	index@(_ZN7cutlass13device_kernelIN5flash11enable_sm90INS1_16FlashAttnFwdSm90INS1_25CollectiveMainloopFwdSm90ILi2EN4cute5tupleIJNS5_1CILi1EEES8_S8_EEENS6_IJNS7_ILi64EEESA_SA_EEELi512ENS_10bfloat16_tEfNS_4arch4Sm90ELb0ELb0ELb1ELb1ELb1ELb1ELb0ELb0ELb0ELb1ELb1ELb0EEENS1_21CollectiveEpilogueFwdINS6_IJSA_NS7_ILi512EEESA_EEES9_SC_SE_Li256ELb1ELb1ELb1ELb0EEENS1_36VarlenDynamicPersistentTileSchedulerILi64ELi64ELi256ELi128ELb1ELb1ELb1ELb0ELb1ELb1EEEEEEEEEvNT_6ParamsE)
        /*0308*/ 	.word	0x00000004


	//----- nvinfo : EIATTR_FRAME_SIZE
	.align		4
.L_140:
        /*030c*/ 	.byte	0x04, 0x11
        /*030e*/ 	.short	(.L_142 - .L_141)
	.align		4
.L_141:
        /*0310*/ 	.word	index@(_ZN7cutlass13device_kernelIN5flash11enable_sm90INS1_16FlashAttnFwdSm90INS1_25CollectiveMainloopFwdSm90ILi2EN4cute5tupleIJNS5_1CILi1EEES8_S8_EEENS6_IJNS7_ILi64EEESA_SA_EEELi512ENS_10bfloat16_tEfNS_4arch4Sm90ELb0ELb0ELb1ELb1ELb1ELb1ELb0ELb0ELb0ELb1ELb1ELb0EEENS1_21CollectiveEpilogueFwdINS6_IJSA_NS7_ILi512EEESA_EEES9_SC_SE_Li256ELb1ELb1ELb1ELb0EEENS1_36VarlenDynamicPersistentTileSchedulerILi64ELi64ELi256ELi128ELb1ELb1ELb1ELb0ELb1ELb1EEEEEEEEEvNT_6ParamsE)
        /*0314*/ 	.word	0x00000000


	//----- nvinfo : EIATTR_REGCOUNT
	.align		4
.L_142:
        /*0318*/ 	.byte	0x04, 0x2f
        /*031a*/ 	.short	(.L_144 - .L_143)
	.align		4
.L_143:
        /*031c*/ 	.word	index@(_ZN7cutlass13device_kernelIN5flash11enable_sm90INS1_16FlashAttnFwdSm90INS1_25CollectiveMainloopFwdSm90ILi2EN4cute5tupleIJNS5_1CILi1EEES8_S8_EEENS6_IJNS7_ILi64EEESA_SA_EEELi512ENS_10bfloat16_tEfNS_4arch4Sm90ELb0ELb0ELb1ELb1ELb1ELb0ELb0ELb0ELb0ELb1ELb1ELb0EEENS1_21CollectiveEpilogueFwdINS6_IJSA_NS7_ILi512EEESA_EEES9_SC_SE_Li256ELb1ELb1ELb1ELb0EEENS1_36VarlenDynamicPersistentTileSchedulerILi64ELi64ELi256ELi128ELb1ELb1ELb1ELb0ELb1ELb1EEEEEEEEEvNT_6ParamsE)
        /*0320*/ 	.word	0x00000004


	//----- nvinfo : EIATTR_FRAME_SIZE
	.align		4
.L_144:
        /*0324*/ 	.byte	0x04, 0x11
        /*0326*/ 	.short	(.L_146 - .L_145)
	.align		4
.L_145:
        /*0328*/ 	.word	index@(_ZN7cutlass13device_kernelIN5flash11enable_sm90INS1_16FlashAttnFwdSm90INS1_25CollectiveMainloopFwdSm90ILi2EN4cute5tupleIJNS5_1CILi1EEES8_S8_EEENS6_IJNS7_ILi64EEESA_SA_EEELi512ENS_10bfloat16_tEfNS_4arch4Sm90ELb0ELb0ELb1ELb1ELb1ELb0ELb0ELb0ELb0ELb1ELb1ELb0EEENS1_21CollectiveEpilogueFwdINS6_IJSA_NS7_ILi512EEESA_EEES9_SC_SE_Li256ELb1ELb1ELb1ELb0EEENS1_36VarlenDynamicPersistentTileSchedulerILi64ELi64ELi256ELi128ELb1ELb1ELb1ELb0ELb1ELb1EEEEEEEEEvNT_6ParamsE)
        /*032c*/ 	.word	0x00000000


	//----- nvinfo : EIATTR_REGCOUNT
	.align		4
.L_146:
        /*0330*/ 	.byte	0x04, 0x2f
        /*0332*/ 	.short	(.L_148 - .L_147)
	.align		4
.L_147:
        /*0334*/ 	.word	index@(_ZN7cutlass13device_kernelIN5flash11enable_sm90INS1_16FlashAttnFwdSm90INS1_25CollectiveMainloopFwdSm90ILi2EN4cute5tupleIJNS5_1CILi1EEES8_S8_EEENS6_IJNS7_ILi64EEESA_SA_EEELi512ENS_10bfloat16_tEfNS_4arch4Sm90ELb0ELb0ELb1ELb0ELb1ELb0ELb1ELb0ELb0ELb1ELb1ELb0EEENS1_21CollectiveEpilogueFwdINS6_IJSA_NS7_ILi512EEESA_EEES9_SC_SE_Li256ELb0ELb1ELb1ELb0EEENS1_19SingleTileSchedulerILb0ELb1ELb1ELi64EEEEEEEEEvNT_6ParamsE)
        /*0338*/ 	.word	0x00000004


	//----- nvinfo : EIATTR_FRAME_SIZE
	.align		4
.L_148:
        /*033c*/ 	.byte	0x04, 0x11
        /*033e*/ 	.short	(.L_150 - .L_149)
	.align		4
.L_149:
        /*0340*/ 	.word	index@(_ZN7cutlass13device_kernelIN5flash11enable_sm90INS1_16FlashAttnFwdSm90INS1_25CollectiveMainloopFwdSm90ILi2EN4cute5tupleIJNS5_1CILi1EEES8_S8_EEENS6_IJNS7_ILi64EEESA_SA_EEELi512ENS_10bfloat16_tEfNS_4arch4Sm90ELb0ELb0ELb1ELb0ELb1ELb0ELb1ELb0ELb0ELb1ELb1ELb0EEENS1_21CollectiveEpilogueFwdINS6_IJSA_NS7_ILi512EEESA_EEES9_SC_SE_Li256ELb0ELb1ELb1ELb0EEENS1_19SingleTileSchedulerILb0ELb1ELb1ELi64EEEEEEEEEvNT_6ParamsE)
        /*0344*/ 	.word	0x00000000


	//----- nvinfo : EIATTR_REGCOUNT
	.align		4
.L_150:
        /*0348*/ 	.byte	0x04, 0x2f
        /*034a*/ 	.short	(.L_152 - .L_151)
	.align		4
.L_151:
        /*034c*/ 	.word	index@(_ZN7cutlass13device_kernelIN5flash11enable_sm90INS1_16FlashAttnFwdSm90INS1_25CollectiveMainloopFwdSm90ILi2EN4cute5tupleIJNS5_1CILi1EEES8_S8_EEENS6_IJNS7_ILi64EEESA_SA_EEELi512ENS_10bfloat16_tEfNS_4arch4Sm90ELb0ELb0ELb1ELb0ELb1ELb0ELb0ELb0ELb0ELb1ELb1ELb0EEENS1_21CollectiveEpilogueFwdINS6_IJSA_NS7_ILi512EEESA_EEES9_SC_SE_Li256ELb0ELb1ELb1ELb0EEENS1_19SingleTileSchedulerILb0ELb1ELb1ELi64EEEEEEEEEvNT_6ParamsE)
        /*0350*/ 	.word	0x00000004


	//----- nvinfo : EIATTR_FRAME_SIZE
	.align		4
.L_152:
        /*0354*/ 	.byte	0x04, 0x11
        /*0356*/ 	.short	(.L_154 - .L_153)
	.align		4
.L_153:
        /*0358*/ 	.word	index@(_ZN7cutlass13device_kernelIN5flash11enable_sm90INS1_16FlashAttnFwdSm90INS1_25CollectiveMainloopFwdSm90ILi2EN4cute5tupleIJNS5_1CILi1EEES8_S8_EEENS6_IJNS7_ILi64EEESA_SA_EEELi512ENS_10bfloat16_tEfNS_4arch4Sm90ELb0ELb0ELb1ELb0ELb1ELb0ELb0ELb0ELb0ELb1ELb1ELb0EEENS1_21CollectiveEpilogueFwdINS6_IJSA_NS7_ILi512EEESA_EEES9_SC_SE_Li256ELb0ELb1ELb1ELb0EEENS1_19SingleTileSchedulerILb0ELb1ELb1ELi64EEEEEEEEEvNT_6ParamsE)
        /*035c*/ 	.word	0x00000000


	//----- nvinfo : EIATTR_REGCOUNT
	.align		4
.L_154:
        /*0360*/ 	.byte	0x04, 0x2f
        /*0362*/ 	.short	(.L_156 - .L_155)
	.align		4
.L_155:
        /*0364*/ 	.word	index@(_ZN7cutlass13device_kernelIN5flash11enable_sm90INS1_16FlashAttnFwdSm90INS1_25CollectiveMainloopFwdSm90ILi2EN4cute5tupleIJNS5_1CILi1EEES8_S8_EEENS6_IJNS7_ILi128EEENS7_ILi96EEENS7_ILi192EEEEEELi128ENS_10bfloat16_tEfNS_4arch4Sm90ELb1ELb0ELb1ELb1ELb1ELb1ELb0ELb1ELb1ELb1ELb1ELb0EEENS1_21CollectiveEpilogueFwdINS6_IJSA_SA_SB_EEES9_SE_SG_Li256ELb1ELb1ELb1ELb0EEENS1_36VarlenDynamicPersistentTileSchedulerILi128ELi96ELi256ELi128ELb1ELb1ELb1ELb1ELb1ELb1EEEEEEEEEvNT_6ParamsE)
        /*0368*/ 	.word	0x00000004


	//----- nvinfo : EIATTR_FRAME_SIZE
	.align		4
.L_156:
        /*036c*/ 	.byte	0x04, 0x11
        /*036e*/ 	.short	(.L_158 - .L_157)
	.align		4
.L_157:
        /*0370*/ 	.word	index@(_ZN7cutlass13device_kernelIN5flash11enable_sm90INS1_16FlashAttnFwdSm90INS1_25CollectiveMainloopFwdSm90ILi2EN4cute5tupleIJNS5_1CILi1EEES8_S8_EEENS6_IJNS7_ILi128EEENS7_ILi96EEENS7_ILi192EEEEEELi128ENS_10bfloat16_tEfNS_4arch4Sm90ELb1ELb0ELb1ELb1ELb1ELb1ELb0ELb1ELb1ELb1ELb1ELb0EEENS1_21CollectiveEpilogueFwdINS6_IJSA_SA_SB_EEES9_SE_SG_Li256ELb1ELb1ELb1ELb0EEENS1_36VarlenDynamicPersistentTileSchedulerILi128ELi96ELi256ELi128ELb1ELb1ELb1ELb1ELb1ELb1EEEEEEEEEvNT_6ParamsE)
        /*0374*/ 	.word	0x00000000


	//----- nvinfo : EIATTR_REGCOUNT
	.align		4
.L_158:
        /*0378*/ 	.byte	0x04, 0x2f
        /*037a*/ 	.short	(.L_160 - .L_159)
	.align		4
.L_159:
        /*037c*/ 	.word	index@(_ZN7cutlass13device_kernelIN5flash11enable_sm90INS1_16FlashAttnFwdSm90INS1_25CollectiveMainloopFwdSm90ILi2EN4cute5tupleIJNS5_1CILi1EEES8_S8_EEENS6_IJNS7_ILi128EEENS7_ILi96EEENS7_ILi192EEEEEELi128ENS_10bfloat16_tEfNS_4arch4Sm90ELb1ELb0ELb1ELb1ELb1ELb0ELb0ELb1ELb1ELb1ELb1ELb0EEENS1_21CollectiveEpilogueFwdINS6_IJSA_SA_SB_EEES9_SE_SG_Li256ELb1ELb1ELb1ELb0EEENS1_36VarlenDynamicPersistentTileSchedulerILi128ELi96ELi256ELi128ELb1ELb1ELb1ELb1ELb1ELb1EEEEEEEEEvNT_6ParamsE)
        /*0380*/ 	.word	0x00000004


	//----- nvinfo : EIATTR_FRAME_SIZE
	.align		4
.L_160:
        /*0384*/ 	.byte	0x04, 0x11
        /*0386*/ 	.short	(.L_162 - .L_161)
	.align		4
.L_161:
        /*0388*/ 	.word	index@(_ZN7cutlass13device_kernelIN5flash11enable_sm90INS1_16FlashAttnFwdSm90INS1_25CollectiveMainloopFwdSm90ILi2EN4cute5tupleIJNS5_1CILi1EEES8_S8_EEENS6_IJNS7_ILi128EEENS7_ILi96EEENS7_ILi192EEEEEELi128ENS_10bfloat16_tEfNS_4arch4Sm90ELb1ELb0ELb1ELb1ELb1ELb0ELb0ELb1ELb1ELb1ELb1ELb0EEENS1_21CollectiveEpilogueFwdINS6_IJSA_SA_SB_EEES9_SE_SG_Li256ELb1ELb1ELb1ELb0EEENS1_36VarlenDynamicPersistentTileSchedulerILi128ELi96ELi256ELi128ELb1ELb1ELb1ELb1ELb1ELb1EEEEEEEEEvNT_6ParamsE)
        /*038c*/ 	.word	0x00000000


	//----- nvinfo : EIATTR_REGCOUNT
	.align		4
.L_162:
        /*0390*/ 	.byte	0x04, 0x2f
        /*0392*/ 	.short	(.L_164 - .L_163)
	.align		4
.L_163:
        /*0394*/ 	.word	index@(_ZN7cutlass13device_kernelIN5flash11enable_sm90INS1_16FlashAttnFwdSm90INS1_25CollectiveMainloopFwdSm90ILi2EN4cute5tupleIJNS5_1CILi1EEES8_S8_EEENS6_IJNS7_ILi128EEENS7_ILi96EEENS7_ILi192EEEEEELi128ENS_10bfloat16_tEfNS_4arch4Sm90ELb1ELb0ELb1ELb0ELb1ELb0ELb0ELb1ELb1ELb1ELb1ELb0EEENS1_21CollectiveEpilogueFwdINS6_IJSA_SA_SB_EEES9_SE_SG_Li256ELb0ELb1ELb1ELb0EEENS1_19SingleTileSchedulerILb0ELb1ELb1ELi128EEEEEEEEEvNT_6ParamsE)
        /*0398*/ 	.word	0x00000004


	//----- nvinfo : EIATTR_FRAME_SIZE
	.align		4
.L_164:
        /*039c*/ 	.byte	0x04, 0x11
        /*039e*/ 	.short	(.L_166 - .L_165)
	.align		4
.L_165:
        /*03a0*/ 	.word	index@(_ZN7cutlass13device_kernelIN5flash11enable_sm90INS1_16FlashAttnFwdSm90INS1_25CollectiveMainloopFwdSm90ILi2EN4cute5tupleIJNS5_1CILi1EEES8_S8_EEENS6_IJNS7_ILi128EEENS7_ILi96EEENS7_ILi192EEEEEELi128ENS_10bfloat16_tEfNS_4arch4Sm90ELb1ELb0ELb1ELb0ELb1ELb0ELb0ELb1ELb1ELb1ELb1ELb0EEENS1_21CollectiveEpilogueFwdINS6_IJSA_SA_SB_EEES9_SE_SG_Li256ELb0ELb1ELb1ELb0EEENS1_19SingleTileSchedulerILb0ELb1ELb1ELi128EEEEEEEEEvNT_6ParamsE)
        /*03a4*/ 	.word	0x00000000


	//----- nvinfo : EIATTR_REGCOUNT
	.align		4
.L_166:
        /*03a8*/ 	.byte	0x04, 0x2f
        /*03aa*/ 	.short	(.L_168 - .L_167)
	.align		4
.L_167:
        /*03ac*/ 	.word	index@(_ZN7cutlass13device_kernelIN5flash11enable_sm90INS1_16FlashAttnFwdSm90INS1_25CollectiveMainloopFwdSm90ILi2EN4cute5tupleIJNS5_1CILi1EEES8_S8_EEENS6_IJNS7_ILi128EEENS7_ILi96EEENS7_ILi192EEEEEELi128ENS_10bfloat16_tEfNS_4arch4Sm90ELb0ELb1ELb1ELb1ELb1ELb1ELb0ELb1ELb1ELb1ELb1ELb0EEENS1_21CollectiveEpilogueFwdINS6_IJSA_SA_SB_EEES9_SE_SG_Li256ELb1ELb1ELb1ELb0EEENS1_36VarlenDynamicPersistentTileSchedulerILi128ELi96ELi256ELi128ELb1ELb1ELb1ELb1ELb0ELb1EEEEEEEEEvNT_6ParamsE)
        /*03b0*/ 	.word	0x00000004


	//----- nvinfo : EIATTR_FRAME_SIZE
	.align		4
.L_168:
        /*03b4*/ 	.byte	0x04, 0x11
        /*03b6*/ 	.short	(.L_170 - .L_169)
	.align		4
.L_169:
        /*03b8*/ 	.word	index@(_ZN7cutlass13device_kernelIN5flash11enable_sm90INS1_16FlashAttnFwdSm90INS1_25CollectiveMainloopFwdSm90ILi2EN4cute5tupleIJNS5_1CILi1EEES8_S8_EEENS6_IJNS7_ILi128EEENS7_ILi96EEENS7_ILi192EEEEEELi128ENS_10bfloat16_tEfNS_4arch4Sm90ELb0ELb1ELb1ELb1ELb1ELb1ELb0ELb1ELb1ELb1ELb1ELb0EEENS1_21CollectiveEpilogueFwdINS6_IJSA_SA_SB_EEES9_SE_SG_Li256ELb1ELb1ELb1ELb0EEENS1_36VarlenDynamicPersistentTileSchedulerILi128ELi96ELi256ELi128ELb1ELb1ELb1ELb1ELb0ELb1EEEEEEEEEvNT_6ParamsE)
        /*03bc*/ 	.word	0x00000000


	//----- nvinfo : EIATTR_REGCOUNT
	.align		4
.L_170:
        /*03c0*/ 	.byte	0x04, 0x2f
        /*03c2*/ 	.short	(.L_172 - .L_171)
	.align		4
.L_171:
        /*03c4*/ 	.word	index@(_ZN7cutlass13device_kernelIN5flash11enable_sm90INS1_16FlashAttnFwdSm90INS1_25CollectiveMainloopFwdSm90ILi2EN4cute5tupleIJNS5_1CILi1EEES8_S8_EEENS6_IJNS7_ILi128EEENS7_ILi96EEENS7_ILi192EEEEEELi128ENS_10bfloat16_tEfNS_4arch4Sm90ELb0ELb1ELb1ELb1ELb1ELb0ELb0ELb1ELb1ELb1ELb1ELb0EEENS1_21CollectiveEpilogueFwdINS6_IJSA_SA_SB_EEES9_SE_SG_Li256ELb1ELb1ELb1ELb0EEENS1_36VarlenDynamicPersistentTileSchedulerILi128ELi96ELi256ELi128ELb1ELb1ELb1ELb1ELb0ELb1EEEEEEEEEvNT_6ParamsE)
        /*03c8*/ 	.word	0x00000004


	//----- nvinfo : EIATTR_FRAME_SIZE
	.align		4
.L_172:
        /*03cc*/ 	.byte	0x04, 0x11
        /*03ce*/ 	.short	(.L_174 - .L_173)
	.align		4
.L_173:
        /*03d0*/ 	.word	index@(_ZN7cutlass13device_kernelIN5flash11enable_sm90INS1_16FlashAttnFwdSm90INS1_25CollectiveMainloopFwdSm90ILi2EN4cute5tupleIJNS5_1CILi1EEES8_S8_EEENS6_IJNS7_ILi128EEENS7_ILi96EEENS7_ILi192EEEEEELi128ENS_10bfloat16_tEfNS_4arch4Sm90ELb0ELb1ELb1ELb1ELb1ELb0ELb0ELb1ELb1ELb1ELb1ELb0EEENS1_21CollectiveEpilogueFwdINS6_IJSA_SA_SB_EEES9_SE_SG_Li256ELb1ELb1ELb1ELb0EEENS1_36VarlenDynamicPersistentTileSchedulerILi128ELi96ELi256ELi128ELb1ELb1ELb1ELb1ELb0ELb1EEEEEEEEEvNT_6ParamsE)
        /*03d4*/ 	.word	0x00000000


	//----- nvinfo : EIATTR_REGCOUNT
	.align		4
.L_174:
        /*03d8*/ 	.byte	0x04, 0x2f
        /*03da*/ 	.short	(.L_176 - .L_175)
	.align		4
.L_175:
        /*03dc*/ 	.word	index@(_ZN7cutlass13device_kernelIN5flash11enable_sm90INS1_16FlashAttnFwdSm90INS1_25CollectiveMainloopFwdSm90ILi2EN4cute5tupleIJNS5_1CILi1EEES8_S8_EEENS6_IJNS7_ILi128EEENS7_ILi96EEENS7_ILi192EEEEEELi128ENS_10bfloat16_tEfNS_4arch4Sm90ELb0ELb1ELb1ELb0ELb1ELb0ELb0ELb1ELb1ELb1ELb1ELb0EEENS1_21CollectiveEpilogueFwdINS6_IJSA_SA_SB_EEES9_SE_SG_Li256ELb0ELb1ELb1ELb0EEENS1_19SingleTileSchedulerILb0ELb1ELb1ELi128EEEEEEEEEvNT_6ParamsE)
        /*03e0*/ 	.word	0x00000004


	//----- nvinfo : EIATTR_FRAME_SIZE
	.align		4
.L_176:
        /*03e4*/ 	.byte	0x04, 0x11
        /*03e6*/ 	.short	(.L_178 - .L_177)
	.align		4
.L_177:
        /*03e8*/ 	.word	index@(_ZN7cutlass13device_kernelIN5flash11enable_sm90INS1_16FlashAttnFwdSm90INS1_25CollectiveMainloopFwdSm90ILi2EN4cute5tupleIJNS5_1CILi1EEES8_S8_EEENS6_IJNS7_ILi128EEENS7_ILi96EEENS7_ILi192EEEEEELi128ENS_10bfloat16_tEfNS_4arch4Sm90ELb0ELb1ELb1ELb0ELb1ELb0ELb0ELb1ELb1ELb1ELb1ELb0EEENS1_21CollectiveEpilogueFwdINS6_IJSA_SA_SB_EEES9_SE_SG_Li256ELb0ELb1ELb1ELb0EEENS1_19SingleTileSchedulerILb0ELb1ELb1ELi128EEEEEEEEEvNT_6ParamsE)
        /*03ec*/ 	.word	0x00000000


	//----- nvinfo : EIATTR_REGCOUNT
	.align		4
.L_178:
        /*03f0*/ 	.byte	0x04, 0x2f
        /*03f2*/ 	.short	(.L_180 - .L_179)
	.align		4
.L_179:
        /*03f4*/ 	.word	index@(_ZN7cutlass13device_kernelIN5flash11enable_sm90INS1_16FlashAttnFwdSm90INS1_25CollectiveMainloopFwdSm90ILi2EN4cute5tupleIJNS5_1CILi1EEES8_S8_EEENS6_IJNS7_ILi128EEENS7_ILi96EEENS7_ILi192EEEEEELi128ENS_10bfloat16_tEfNS_4arch4Sm90ELb0ELb0ELb1ELb1ELb1ELb1ELb0ELb1ELb1ELb1ELb1ELb0EEENS1_21CollectiveEpilogueFwdINS6_IJSA_SA_SB_EEES9_SE_SG_Li256ELb1ELb1ELb1ELb0EEENS1_36VarlenDynamicPersistentTileSchedulerILi128ELi96ELi256ELi128ELb1ELb1ELb1ELb0ELb1ELb1EEEEEEEEEvNT_6ParamsE)
        /*03f8*/ 	.word	0x00000004


	//----- nvinfo : EIATTR_FRAME_SIZE
	.align		4
.L_180:
        /*03fc*/ 	.byte	0x04, 0x11
        /*03fe*/ 	.short	(.L_182 - .L_181)
	.align		4
.L_181:
        /*0400*/ 	.word	index@(_ZN7cutlass13device_kernelIN5flash11enable_sm90INS1_16FlashAttnFwdSm90INS1_25CollectiveMainloopFwdSm90ILi2EN4cute5tupleIJNS5_1CILi1EEES8_S8_EEENS6_IJNS7_ILi128EEENS7_ILi96EEENS7_ILi192EEEEEELi128ENS_10bfloat16_tEfNS_4arch4Sm90ELb0ELb0ELb1ELb1ELb1ELb1ELb0ELb1ELb1ELb1ELb1ELb0EEENS1_21CollectiveEpilogueFwdINS6_IJSA_SA_SB_EEES9_SE_SG_Li256ELb1ELb1ELb1ELb0EEENS1_36VarlenDynamicPersistentTileSchedulerILi128ELi96ELi256ELi128ELb1ELb1ELb1ELb0ELb1ELb1EEEEEEEEEvNT_6ParamsE)
        /*0404*/ 	.word	0x00000000


	//----- nvinfo : EIATTR_REGCOUNT
	.align		4
.L_182:
        /*0408*/ 	.byte	0x04, 0x2f
        /*040a*/ 	.short	(.L_184 - .L_183)
	.align		4
.L_183:
        /*040c*/ 	.word	index@(_ZN7cutlass13device_kernelIN5flash11enable_sm90INS1_16FlashAttnFwdSm90INS1_25CollectiveMainloopFwdSm90ILi2EN4cute5tupleIJNS5_1CILi1EEES8_S8_EEENS6_IJNS7_ILi128EEENS7_ILi96EEENS7_ILi192EEEEEELi128ENS_10bfloat16_tEfNS_4arch4Sm90ELb0ELb0ELb1ELb1ELb1ELb0ELb0ELb1ELb1ELb1ELb1ELb0EEENS1_21CollectiveEpilogueFwdINS6_IJSA_SA_SB_EEES9_SE_SG_Li256ELb1ELb1ELb1ELb0EEENS1_36VarlenDynamicPersistentTileSchedulerILi128ELi96ELi256ELi128ELb1ELb1ELb1ELb0ELb1ELb1EEEEEEEEEvNT_6ParamsE)
        /*0410*/ 	.word	0x00000004


	//----- nvinfo : EIATTR_FRAME_SIZE
	.align		4
.L_184:
        /*0414*/ 	.byte	0x04, 0x11
        /*0416*/ 	.short	(.L_186 - .L_185)
	.align		4
.L_185:
        /*0418*/ 	.word	index@(_ZN7cutlass13device_kernelIN5flash11enable_sm90INS1_16FlashAttnFwdSm90INS1_25CollectiveMainloopFwdSm90ILi2EN4cute5tupleIJNS5_1CILi1EEES8_S8_EEENS6_IJNS7_ILi128EEENS7_ILi96EEENS7_ILi192EEEEEELi128ENS_10bfloat16_tEfNS_4arch4Sm90ELb0ELb0ELb1ELb1ELb1ELb0ELb0ELb1ELb1ELb1ELb1ELb0EEENS1_21CollectiveEpilogueFwdINS6_IJSA_SA_SB_EEES9_SE_SG_Li256ELb1ELb1ELb1ELb0EEENS1_36VarlenDynamicPersistentTileSchedulerILi128ELi96ELi256ELi128ELb1ELb1ELb1ELb0ELb1ELb1EEEEEEEEEvNT_6ParamsE)
        /*041c*/ 	.word	0x00000000


	//----- nvinfo : EIATTR_REGCOUNT
	.align		4
.L_186:
        /*0420*/ 	.byte	0x04, 0x2f
        /*0422*/ 	.short	(.L_188 - .L_187)
	.align		4
.L_187:
        /*0424*/ 	.word	index@(_ZN7cutlass13device_kernelIN5flash11enable_sm90INS1_16FlashAttnFwdSm90INS1_25CollectiveMainloopFwdSm90ILi2EN4cute5tupleIJNS5_1CILi1EEES8_S8_EEENS6_IJNS7_ILi128EEENS7_ILi96EEENS7_ILi192EEEEEELi128ENS_10bfloat16_tEfNS_4arch4Sm90ELb0ELb0ELb1ELb0ELb1ELb0ELb0ELb1ELb1ELb1ELb1ELb0EEENS1_21CollectiveEpilogueFwdINS6_IJSA_SA_SB_EEES9_SE_SG_Li256ELb0ELb1ELb1ELb0EEENS1_19SingleTileSchedulerILb0ELb1ELb1ELi128EEEEEEEEEvNT_6ParamsE)
        /*0428*/ 	.word	0x00000004


	//----- nvinfo : EIATTR_FRAME_SIZE
	.align		4
.L_188:
        /*042c*/ 	.byte	0x04, 0x11
        /*042e*/ 	.short	(.L_190 - .L_189)
	.align		4
.L_189:
        /*0430*/ 	.word	index@(_ZN7cutlass13device_kernelIN5flash11enable_sm90INS1_16FlashAttnFwdSm90INS1_25CollectiveMainloopFwdSm90ILi2EN4cute5tupleIJNS5_1CILi1EEES8_S8_EEENS6_IJNS7_ILi128EEENS7_ILi96EEENS7_ILi192EEEEEELi128ENS_10bfloat16_tEfNS_4arch4Sm90ELb0ELb0ELb1ELb0ELb1ELb0ELb0ELb1ELb1ELb1ELb1ELb0EEENS1_21CollectiveEpilogueFwdINS6_IJSA_SA_SB_EEES9_SE_SG_Li256ELb0ELb1ELb1ELb0EEENS1_19SingleTileSchedulerILb0ELb1ELb1ELi128EEEEEEEEEvNT_6ParamsE)
        /*0434*/ 	.word	0x00000000


	//----- nvinfo : EIATTR_MIN_STACK_SIZE
	.align		4
.L_190:
        /*0438*/ 	.byte	0x04, 0x12
        /*043a*/ 	.short	(.L_192 - .L_191)
	.align		4
.L_191:
        /*043c*/ 	.word	index@(_ZN7cutlass13device_kernelIN5flash11enable_sm90INS1_16FlashAttnFwdSm90INS1_25CollectiveMainloopFwdSm90ILi2EN4cute5tupleIJNS5_1CILi1EEES8_S8_EEENS6_IJNS7_ILi128EEENS7_ILi96EEENS7_ILi192EEEEEELi128ENS_10bfloat16_tEfNS_4arch4Sm90ELb0ELb0ELb1ELb0ELb1ELb0ELb0ELb1ELb1ELb1ELb1ELb0EEENS1_21CollectiveEpilogueFwdINS6_IJSA_SA_SB_EEES9_SE_SG_Li256ELb0ELb1ELb1ELb0EEENS1_19SingleTileSchedulerILb0ELb1ELb1ELi128EEEEEEEEEvNT_6ParamsE)
        /*0440*/ 	.word	0x00000000


	//----- nvinfo : EIATTR_MIN_STACK_SIZE
	.align		4
.L_192:
        /*0444*/ 	.byte	0x04, 0x12
        /*0446*/ 	.short	(.L_194 - .L_193)
	.align		4
.L_193:
        /*0448*/ 	.word	index@(_ZN7cutlass13device_kernelIN5flash11enable_sm90INS1_16FlashAttnFwdSm90INS1_25CollectiveMainloopFwdSm90ILi2EN4cute5tupleIJNS5_1CILi1EEES8_S8_EEENS6_IJNS7_ILi128EEENS7_ILi96EEENS7_ILi192EEEEEELi128ENS_10bfloat16_tEfNS_4arch4Sm90ELb0ELb0ELb1ELb1ELb1ELb0ELb0ELb1ELb1ELb1ELb1ELb0EEENS1_21CollectiveEpilogueFwdINS6_IJSA_SA_SB_EEES9_SE_SG_Li256ELb1ELb1ELb1ELb0EEENS1_36VarlenDynamicPersistentTileSchedulerILi128ELi96ELi256ELi128ELb1ELb1ELb1ELb0ELb1ELb1EEEEEEEEEvNT_6ParamsE)
        /*044c*/ 	.word	0x00000000


	//----- nvinfo : EIATTR_MIN_STACK_SIZE
	.align		4
.L_194:
        /*0450*/ 	.byte	0x04, 0x12
        /*0452*/ 	.short	(.L_196 - .L_195)
	.align		4
.L_195:
        /*0454*/ 	.word	index@(_ZN7cutlass13device_kernelIN5flash11enable_sm90INS1_16FlashAttnFwdSm90INS1_25CollectiveMainloopFwdSm90ILi2EN4cute5tupleIJNS5_1CILi1EEES8_S8_EEENS6_IJNS7_ILi128EEENS7_ILi96EEENS7_ILi192EEEEEELi128ENS_10bfloat16_tEfNS_4arch4Sm90ELb0ELb0ELb1ELb1ELb1ELb1ELb0ELb1ELb1ELb1ELb1ELb0EEENS1_21CollectiveEpilogueFwdINS6_IJSA_SA_SB_EEES9_SE_SG_Li256ELb1ELb1ELb1ELb0EEENS1_36VarlenDynamicPersistentTileSchedulerILi128ELi96ELi256ELi128ELb1ELb1ELb1ELb0ELb1ELb1EEEEEEEEEvNT_6ParamsE)
        /*0458*/ 	.word	0x00000000


	//----- nvinfo : EIATTR_MIN_STACK_SIZE
	.align		4
.L_196:
        /*045c*/ 	.byte	0x04, 0x12
        /*045e*/ 	.short	(.L_198 - .L_197)
	.align		4
.L_197:
        /*0460*/ 	.word	index@(_ZN7cutlass13device_kernelIN5flash11enable_sm90INS1_16FlashAttnFwdSm90INS1_25CollectiveMainloopFwdSm90ILi2EN4cute5tupleIJNS5_1CILi1EEES8_S8_EEENS6_IJNS7_ILi128EEENS7_ILi96EEENS7_ILi192EEEEEELi128ENS_10bfloat16_tEfNS_4arch4Sm90ELb0ELb1ELb1ELb0ELb1ELb0ELb0ELb1ELb1ELb1ELb1ELb0EEENS1_21CollectiveEpilogueFwdINS6_IJSA_SA_SB_EEES9_SE_SG_Li256ELb0ELb1ELb1ELb0EEENS1_19SingleTileSchedulerILb0ELb1ELb1ELi128EEEEEEEEEvNT_6ParamsE)
        /*0464*/ 	.word	0x00000000


	//----- nvinfo : EIATTR_MIN_STACK_SIZE
	.align		4
.L_198:
        /*0468*/ 	.byte	0x04, 0x12
        /*046a*/ 	.short	(.L_200 - .L_199)
	.align		4
.L_199:
        /*046c*/ 	.word	index@(_ZN7cutlass13device_kernelIN5flash11enable_sm90INS1_16FlashAttnFwdSm90INS1_25CollectiveMainloopFwdSm90ILi2EN4cute5tupleIJNS5_1CILi1EEES8_S8_EEENS6_IJNS7_ILi128EEENS7_ILi96EEENS7_ILi192EEEEEELi128ENS_10bfloat16_tEfNS_4arch4Sm90ELb0ELb1ELb1ELb1ELb1ELb0ELb0ELb1ELb1ELb1ELb1ELb0EEENS1_21CollectiveEpilogueFwdINS6_IJSA_SA_SB_EEES9_SE_SG_Li256ELb1ELb1ELb1ELb0EEENS1_36VarlenDynamicPersistentTileSchedulerILi128ELi96ELi256ELi128ELb1ELb1ELb1ELb1ELb0ELb1EEEEEEEEEvNT_6ParamsE)
        /*0470*/ 	.word	0x00000000


	//----- nvinfo : EIATTR_MIN_STACK_SIZE
	.align		4
.L_200:
        /*0474*/ 	.byte	0x04, 0x12
        /*0476*/ 	.short	(.L_202 - .L_201)
	.align		4
.L_201:
        /*0478*/ 	.word	index@(_ZN7cutlass13device_kernelIN5flash11enable_sm90INS1_16FlashAttnFwdSm90INS1_25CollectiveMainloopFwdSm90ILi2EN4cute5tupleIJNS5_1CILi1EEES8_S8_EEENS6_IJNS7_ILi128EEENS7_ILi96EEENS7_ILi192EEEEEELi128ENS_10bfloat16_tEfNS_4arch4Sm90ELb0ELb1ELb1ELb1ELb1ELb1ELb0ELb1ELb1ELb1ELb1ELb0EEENS1_21CollectiveEpilogueFwdINS6_IJSA_SA_SB_EEES9_SE_SG_Li256ELb1ELb1ELb1ELb0EEENS1_36VarlenDynamicPersistentTileSchedulerILi128ELi96ELi256ELi128ELb1ELb1ELb1ELb1ELb0ELb1EEEEEEEEEvNT_6ParamsE)
        /*047c*/ 	.word	0x00000000


	//----- nvinfo : EIATTR_MIN_STACK_SIZE
	.align		4
.L_202:
        /*0480*/ 	.byte	0x04, 0x12
        /*0482*/ 	.short	(.L_204 - .L_203)
	.align		4
.L_203:
        /*0484*/ 	.word	index@(_ZN7cutlass13device_kernelIN5flash11enable_sm90INS1_16FlashAttnFwdSm90INS1_25CollectiveMainloopFwdSm90ILi2EN4cute5tupleIJNS5_1CILi1EEES8_S8_EEENS6_IJNS7_ILi128EEENS7_ILi96EEENS7_ILi192EEEEEELi128ENS_10bfloat16_tEfNS_4arch4Sm90ELb1ELb0ELb1ELb0ELb1ELb0ELb0ELb1ELb1ELb1ELb1ELb0EEENS1_21CollectiveEpilogueFwdINS6_IJSA_SA_SB_EEES9_SE_SG_Li256ELb0ELb1ELb1ELb0EEENS1_19SingleTileSchedulerILb0ELb1ELb1ELi128EEEEEEEEEvNT_6ParamsE)
        /*0488*/ 	.word	0x00000000


	//----- nvinfo : EIATTR_MIN_STACK_SIZE
	.align		4
.L_204:
        /*048c*/ 	.byte	0x04, 0x12
        /*048e*/ 	.short	(.L_206 - .L_205)
	.align		4
.L_205:
        /*0490*/ 	.word	index@(_ZN7cutlass13device_kernelIN5flash11enable_sm90INS1_16FlashAttnFwdSm90INS1_25CollectiveMainloopFwdSm90ILi2EN4cute5tupleIJNS5_1CILi1EEES8_S8_EEENS6_IJNS7_ILi128EEENS7_ILi96EEENS7_ILi192EEEEEELi128ENS_10bfloat16_tEfNS_4arch4Sm90ELb1ELb0ELb1ELb1ELb1ELb0ELb0ELb1ELb1ELb1ELb1ELb0EEENS1_21CollectiveEpilogueFwdINS6_IJSA_SA_SB_EEES9_SE_SG_Li256ELb1ELb1ELb1ELb0EEENS1_36VarlenDynamicPersistentTileSchedulerILi128ELi96ELi256ELi128ELb1ELb1ELb1ELb1ELb1ELb1EEEEEEEEEvNT_6ParamsE)
        /*0494*/ 	.word	0x00000000


	//----- nvinfo : EIATTR_MIN_STACK_SIZE
	.align		4
.L_206:
        /*0498*/ 	.byte	0x04, 0x12
        /*049a*/ 	.short	(.L_208 - .L_207)
	.align		4
.L_207:
        /*049c*/ 	.word	index@(_ZN7cutlass13device_kernelIN5flash11enable_sm90INS1_16FlashAttnFwdSm90INS1_25CollectiveMainloopFwdSm90ILi2EN4cute5tupleIJNS5_1CILi1EEES8_S8_EEENS6_IJNS7_ILi128EEENS7_ILi96EEENS7_ILi192EEEEEELi128ENS_10bfloat16_tEfNS_4arch4Sm90ELb1ELb0ELb1ELb1ELb1ELb1ELb0ELb1ELb1ELb1ELb1ELb0EEENS1_21CollectiveEpilogueFwdINS6_IJSA_SA_SB_EEES9_SE_SG_Li256ELb1ELb1ELb1ELb0EEENS1_36VarlenDynamicPersistentTileSchedulerILi128ELi96ELi256ELi128ELb1ELb1ELb1ELb1ELb1ELb1EEEEEEEEEvNT_6ParamsE)
        /*04a0*/ 	.word	0x00000000


	//----- nvinfo : EIATTR_MIN_STACK_SIZE
	.align		4
.L_208:
        /*04a4*/ 	.byte	0x04, 0x12
        /*04a6*/ 	.short	(.L_210 - .L_209)
	.align		4
.L_209:
        /*04a8*/ 	.word	index@(_ZN7cutlass13device_kernelIN5flash11enable_sm90INS1_16FlashAttnFwdSm90INS1_25CollectiveMainloopFwdSm90ILi2EN4cute5tupleIJNS5_1CILi1EEES8_S8_EEENS6_IJNS7_ILi64EEESA_SA_EEELi512ENS_10bfloat16_tEfNS_4arch4Sm90ELb0ELb0ELb1ELb0ELb1ELb0ELb0ELb0ELb0ELb1ELb1ELb0EEENS1_21CollectiveEpilogueFwdINS6_IJSA_NS7_ILi512EEESA_EEES9_SC_SE_Li256ELb0ELb1ELb1ELb0EEENS1_19SingleTileSchedulerILb0ELb1ELb1ELi64EEEEEEEEEvNT_6ParamsE)
        /*04ac*/ 	.word	0x00000000


	//----- nvinfo : EIATTR_MIN_STACK_SIZE
	.align		4
.L_210:
        /*04b0*/ 	.byte	0x04, 0x12
        /*04b2*/ 	.short	(.L_212 - .L_211)
	.align		4
.L_211:
        /*04b4*/ 	.word	index@(_ZN7cutlass13device_kernelIN5flash11enable_sm90INS1_16FlashAttnFwdSm90INS1_25CollectiveMainloopFwdSm90ILi2EN4cute5tupleIJNS5_1CILi1EEES8_S8_EEENS6_IJNS7_ILi64EEESA_SA_EEELi512ENS_10bfloat16_tEfNS_4arch4Sm90ELb0ELb0ELb1ELb0ELb1ELb0ELb1ELb0ELb0ELb1ELb1ELb0EEENS1_21CollectiveEpilogueFwdINS6_IJSA_NS7_ILi512EEESA_EEES9_SC_SE_Li256ELb0ELb1ELb1ELb0EEENS1_19SingleTileSchedulerILb0ELb1ELb1ELi64EEEEEEEEEvNT_6ParamsE)
        /*04b8*/ 	.word	0x00000000


	//----- nvinfo : EIATTR_MIN_STACK_SIZE
	.align		4
.L_212:
        /*04bc*/ 	.byte	0x04, 0x12
        /*04be*/ 	.short	(.L_214 - .L_213)
	.align		4
.L_213:
        /*04c0*/ 	.word	index@(_ZN7cutlass13device_kernelIN5flash11enable_sm90INS1_16FlashAttnFwdSm90INS1_25CollectiveMainloopFwdSm90ILi2EN4cute5tupleIJNS5_1CILi1EEES8_S8_EEENS6_IJNS7_ILi64EEESA_SA_EEELi512ENS_10bfloat16_tEfNS_4arch4Sm90ELb0ELb0ELb1ELb1ELb1ELb0ELb0ELb0ELb0ELb1ELb1ELb0EEENS1_21CollectiveEpilogueFwdINS6_IJSA_NS7_ILi512EEESA_EEES9_SC_SE_Li256ELb1ELb1ELb1ELb0EEENS1_36VarlenDynamicPersistentTileSchedulerILi64ELi64ELi256ELi128ELb1ELb1ELb1ELb0ELb1ELb1EEEEEEEEEvNT_6ParamsE)
        /*04c4*/ 	.word	0x00000000


	//----- nvinfo : EIATTR_MIN_STACK_SIZE
	.align		4
.L_214:
        /*04c8*/ 	.byte	0x04, 0x12
        /*04ca*/ 	.short	(.L_216 - .L_215)
	.align		4
.L_215:
        /*04cc*/ 	.word	index@(_ZN7cutlass13device_kernelIN5flash11enable_sm90INS1_16FlashAttnFwdSm90INS1_25CollectiveMainloopFwdSm90ILi2EN4cute5tupleIJNS5_1CILi1EEES8_S8_EEENS6_IJNS7_ILi64EEESA_SA_EEELi512ENS_10bfloat16_tEfNS_4arch4Sm90ELb0ELb0ELb1ELb1ELb1ELb1ELb0ELb0ELb0ELb1ELb1ELb0EEENS1_21CollectiveEpilogueFwdINS6_IJSA_NS7_ILi512EEESA_EEES9_SC_SE_Li256ELb1ELb1ELb1ELb0EEENS1_36VarlenDynamicPersistentTileSchedulerILi64ELi64ELi256ELi128ELb1ELb1ELb1ELb0ELb1ELb1EEEEEEEEEvNT_6ParamsE)
        /*04d0*/ 	.word	0x00000000


	//----- nvinfo : EIATTR_MIN_STACK_SIZE
	.align		4
.L_216:
        /*04d4*/ 	.byte	0x04, 0x12
        /*04d6*/ 	.short	(.L_218 - .L_217)
	.align		4
.L_217:
        /*04d8*/ 	.word	index@(_ZN7cutlass13device_kernelIN5flash11enable_sm90INS1_16FlashAttnFwdSm90INS1_25CollectiveMainloopFwdSm90ILi2EN4cute5tupleIJNS5_1CILi1EEES8_S8_EEENS6_IJNS7_ILi64EEESA_SA_EEELi512ENS_10bfloat16_tEfNS_4arch4Sm90ELb0ELb0ELb1ELb1ELb1ELb0ELb1ELb0ELb0ELb1ELb1ELb0EEENS1_21CollectiveEpilogueFwdINS6_IJSA_NS7_ILi512EEESA_EEES9_SC_SE_Li256ELb1ELb1ELb1ELb0EEENS1_36VarlenDynamicPersistentTileSchedulerILi64ELi64ELi256ELi128ELb1ELb1ELb1ELb0ELb1ELb1EEEEEEEEEvNT_6ParamsE)
        /*04dc*/ 	.word	0x00000000


	//----- nvinfo : EIATTR_MIN_STACK_SIZE
	.align		4
.L_218:
        /*04e0*/ 	.byte	0x04, 0x12
        /*04e2*/ 	.short	(.L_220 - .L_219)
	.align		4
.L_219:
        /*04e4*/ 	.word	index@(_ZN7cutlass13device_kernelIN5flash11enable_sm90INS1_16FlashAttnFwdSm90INS1_25CollectiveMainloopFwdSm90ILi2EN4cute5tupleIJNS5_1CILi1EEES8_S8_EEENS6_IJNS7_ILi64EEESA_SA_EEELi512ENS_10bfloat16_tEfNS_4arch4Sm90ELb0ELb0ELb1ELb1ELb1ELb1ELb1ELb0ELb0ELb1ELb1ELb0EEENS1_21CollectiveEpilogueFwdINS6_IJSA_NS7_ILi512EEESA_EEES9_SC_SE_Li256ELb1ELb1ELb1ELb0EEENS1_36VarlenDynamicPersistentTileSchedulerILi64ELi64ELi256ELi128ELb1ELb1ELb1ELb0ELb1ELb1EEEEEEEEEvNT_6ParamsE)
        /*04e8*/ 	.word	0x00000000


	//----- nvinfo : EIATTR_MIN_STACK_SIZE
	.align		4
.L_220:
        /*04ec*/ 	.byte	0x04, 0x12
        /*04ee*/ 	.short	(.L_222 - .L_221)
	.align		4
.L_221:
        /*04f0*/ 	.word	index@(_ZN7cutlass13device_kernelIN5flash11enable_sm90INS1_16FlashAttnFwdSm90INS1_25CollectiveMainloopFwdSm90ILi2EN4cute5tupleIJNS5_1CILi1EEES8_S8_EEENS6_IJNS7_ILi64EEESA_SA_EEELi512ENS_10bfloat16_tEfNS_4arch4Sm90ELb0ELb1ELb1ELb0ELb1ELb0ELb0ELb0ELb0ELb1ELb1ELb0EEENS1_21CollectiveEpilogueFwdINS6_IJSA_NS7_ILi512EEESA_EEES9_SC_SE_Li256ELb0ELb1ELb1ELb0EEENS1_19SingleTileSchedulerILb0ELb1ELb1ELi64EEEEEEEEEvNT_6ParamsE)
        /*04f4*/ 	.word	0x00000000


	//----- nvinfo : EIATTR_MIN_STACK_SIZE
	.align		4
.L_222:
        /*04f8*/ 	.byte	0x04, 0x12
        /*04fa*/ 	.short	(.L_224 - .L_223)
	.align		4
.L_223:
        /*04fc*/ 	.word	index@(_ZN7cutlass13device_kernelIN5flash11enable_sm90INS1_16FlashAttnFwdSm90INS1_25CollectiveMainloopFwdSm90ILi2EN4cute5tupleIJNS5_1CILi1EEES8_S8_EEENS6_IJNS7_ILi64EEESA_SA_EEELi512ENS_10bfloat16_tEfNS_4arch4Sm90ELb0ELb1ELb1ELb0ELb1ELb0ELb1ELb0ELb0ELb1ELb1ELb0EEENS1_21CollectiveEpilogueFwdINS6_IJSA_NS7_ILi512EEESA_EEES9_SC_SE_Li256ELb0ELb1ELb1ELb0EEENS1_19SingleTileSchedulerILb0ELb1ELb1ELi64EEEEEEEEEvNT_6ParamsE)
        /*0500*/ 	.word	0x00000000


	//----- nvinfo : EIATTR_MIN_STACK_SIZE
	.align		4
.L_224:
        /*0504*/ 	.byte	0x04, 0x12
        /*0506*/ 	.short	(.L_226 - .L_225)
	.align		4
.L_225:
        /*0508*/ 	.word	index@(_ZN7cutlass13device_kernelIN5flash11enable_sm90INS1_16FlashAttnFwdSm90INS1_25CollectiveMainloopFwdSm90ILi2EN4cute5tupleIJNS5_1CILi1EEES8_S8_EEENS6_IJNS7_ILi64EEESA_SA_EEELi512ENS_10bfloat16_tEfNS_4arch4Sm90ELb0ELb1ELb1ELb1ELb1ELb0ELb0ELb0ELb0ELb1ELb1ELb0EEENS1_21CollectiveEpilogueFwdINS6_IJSA_NS7_ILi512EEESA_EEES9_SC_SE_Li256ELb1ELb1ELb1ELb0EEENS1_36VarlenDynamicPersistentTileSchedulerILi64ELi64ELi256ELi128ELb1ELb1ELb1ELb1ELb0ELb1EEEEEEEEEvNT_6ParamsE)
        /*050c*/ 	.word	0x00000000


	//----- nvinfo : EIATTR_MIN_STACK_SIZE
	.align		4
.L_226:
        /*0510*/ 	.byte	0x04, 0x12
        /*0512*/ 	.short	(.L_228 - .L_227)
	.align		4
.L_227:
        /*0514*/ 	.word	index@(_ZN7cutlass13device_kernelIN5flash11enable_sm90INS1_16FlashAttnFwdSm90INS1_25CollectiveMainloopFwdSm90ILi2EN4cute5tupleIJNS5_1CILi1EEES8_S8_EEENS6_IJNS7_ILi64EEESA_SA_EEELi512ENS_10bfloat16_tEfNS_4arch4Sm90ELb0ELb1ELb1ELb1ELb1ELb1ELb0ELb0ELb0ELb1ELb1ELb0EEENS1_21CollectiveEpilogueFwdINS6_IJSA_NS7_ILi512EEESA_EEES9_SC_SE_Li256ELb1ELb1ELb1ELb0EEENS1_36VarlenDynamicPersistentTileSchedulerILi64ELi64ELi256ELi128ELb1ELb1ELb1ELb1ELb0ELb1EEEEEEEEEvNT_6ParamsE)
        /*0518*/ 	.word	0x00000000


	//----- nvinfo : EIATTR_MIN_STACK_SIZE
	.align		4
.L_228:
        /*051c*/ 	.byte	0x04, 0x12
        /*051e*/ 	.short	(.L_230 - .L_229)
	.align		4
.L_229:
        /*0520*/ 	.word	index@(_ZN7cutlass13device_kernelIN5flash11enable_sm90INS1_16FlashAttnFwdSm90INS1_25CollectiveMainloopFwdSm90ILi2EN4cute5tupleIJNS5_1CILi1EEES8_S8_EEENS6_IJNS7_ILi64EEESA_SA_EEELi512ENS_10bfloat16_tEfNS_4arch4Sm90ELb0ELb1ELb1ELb1ELb1ELb0ELb1ELb0ELb0ELb1ELb1ELb0EEENS1_21CollectiveEpilogueFwdINS6_IJSA_NS7_ILi512EEESA_EEES9_SC_SE_Li256ELb1ELb1ELb1ELb0EEENS1_36VarlenDynamicPersistentTileSchedulerILi64ELi64ELi256ELi128ELb1ELb1ELb1ELb1ELb0ELb1EEEEEEEEEvNT_6ParamsE)
        /*0524*/ 	.word	0x00000000


	//----- nvinfo : EIATTR_MIN_STACK_SIZE
	.align		4
.L_230:
        /*0528*/ 	.byte	0x04, 0x12
        /*052a*/ 	.short	(.L_232 - .L_231)
	.align		4
.L_231:
        /*052c*/ 	.word	index@(_ZN7cutlass13device_kernelIN5flash11enable_sm90INS1_16FlashAttnFwdSm90INS1_25CollectiveMainloopFwdSm90ILi2EN4cute5tupleIJNS5_1CILi1EEES8_S8_EEENS6_IJNS7_ILi64EEESA_SA_EEELi512ENS_10bfloat16_tEfNS_4arch4Sm90ELb0ELb1ELb1ELb1ELb1ELb1ELb1ELb0ELb0ELb1ELb1ELb0EEENS1_21CollectiveEpilogueFwdINS6_IJSA_NS7_ILi512EEESA_EEES9_SC_SE_Li256ELb1ELb1ELb1ELb0EEENS1_36VarlenDynamicPersistentTileSchedulerILi64ELi64ELi256ELi128ELb1ELb1ELb1ELb1ELb0ELb1EEEEEEEEEvNT_6ParamsE)
        /*0530*/ 	.word	0x00000000


	//----- nvinfo : EIATTR_MIN_STACK_SIZE
	.align		4
.L_232:
        /*0534*/ 	.byte	0x04, 0x12
        /*0536*/ 	.short	(.L_234 - .L_233)
	.align		4
.L_233:
        /*0538*/ 	.word	index@(_ZN7cutlass13device_kernelIN5flash11enable_sm90INS1_16FlashAttnFwdSm90INS1_25CollectiveMainloopFwdSm90ILi2EN4cute5tupleIJNS5_1CILi1EEES8_S8_EEENS6_IJNS7_ILi64EEESA_SA_EEELi512ENS_10bfloat16_tEfNS_4arch4Sm90ELb1ELb0ELb1ELb0ELb1ELb0ELb0ELb0ELb0ELb1ELb1ELb0EEENS1_21CollectiveEpilogueFwdINS6_IJSA_NS7_ILi512EEESA_EEES9_SC_SE_Li256ELb0ELb1ELb1ELb0EEENS1_19SingleTileSchedulerILb0ELb1ELb1ELi64EEEEEEEEEvNT_6ParamsE)
        /*053c*/ 	.word	0x00000000


	//----- nvinfo : EIATTR_MIN_STACK_SIZE
	.align		4
.L_234:
        /*0540*/ 	.byte	0x04, 0x12
        /*0542*/ 	.short	(.L_236 - .L_235)
	.align		4
.L_235:
        /*0544*/ 	.word	index@(_ZN7cutlass13device_kernelIN5flash11enable_sm90INS1_16FlashAttnFwdSm90INS1_25CollectiveMainloopFwdSm90ILi2EN4cute5tupleIJNS5_1CILi1EEES8_S8_EEENS6_IJNS7_ILi64EEESA_SA_EEELi512ENS_10bfloat16_tEfNS_4arch4Sm90ELb1ELb0ELb1ELb0ELb1ELb0ELb1ELb0ELb0ELb1ELb1ELb0EEENS1_21CollectiveEpilogueFwdINS6_IJSA_NS7_ILi512EEESA_EEES9_SC_SE_Li256ELb0ELb1ELb1ELb0EEENS1_19SingleTileSchedulerILb0ELb1ELb1ELi64EEEEEEEEEvNT_6ParamsE)
        /*0548*/ 	.word	0x00000000


	//----- nvinfo : EIATTR_MIN_STACK_SIZE
	.align		4
.L_236:
        /*054c*/ 	.byte	0x04, 0x12
        /*054e*/ 	.short	(.L_238 - .L_237)
	.align		4
.L_237:
        /*0550*/ 	.word	index@(_ZN7cutlass13device_kernelIN5flash11enable_sm90INS1_16FlashAttnFwdSm90INS1_25CollectiveMainloopFwdSm90ILi2EN4cute5tupleIJNS5_1CILi1EEES8_S8_EEENS6_IJNS7_ILi64EEESA_SA_EEELi512ENS_10bfloat16_tEfNS_4arch4Sm90ELb1ELb0ELb1ELb1ELb1ELb0ELb0ELb0ELb0ELb1ELb1ELb0EEENS1_21CollectiveEpilogueFwdINS6_IJSA_NS7_ILi512EEESA_EEES9_SC_SE_Li256ELb1ELb1ELb1ELb0EEENS1_36VarlenDynamicPersistentTileSchedulerILi64ELi64ELi256ELi128ELb1ELb1ELb1ELb1ELb1ELb1EEEEEEEEEvNT_6ParamsE)
        /*0554*/ 	.word	0x00000000


	//----- nvinfo : EIATTR_MIN_STACK_SIZE
	.align		4
.L_238:
        /*0558*/ 	.byte	0x04, 0x12
        /*055a*/ 	.short	(.L_240 - .L_239)
	.align		4
.L_239:
        /*055c*/ 	.word	index@(_ZN7cutlass13device_kernelIN5flash11enable_sm90INS1_16FlashAttnFwdSm90INS1_25CollectiveMainloopFwdSm90ILi2EN4cute5tupleIJNS5_1CILi1EEES8_S8_EEENS6_IJNS7_ILi64EEESA_SA_EEELi512ENS_10bfloat16_tEfNS_4arch4Sm90ELb1ELb0ELb1ELb1ELb1ELb1ELb0ELb0ELb0ELb1ELb1ELb0EEENS1_21CollectiveEpilogueFwdINS6_IJSA_NS7_ILi512EEESA_EEES9_SC_SE_Li256ELb1ELb1ELb1ELb0EEENS1_36VarlenDynamicPersistentTileSchedulerILi64ELi64ELi256ELi128ELb1ELb1ELb1ELb1ELb1ELb1EEEEEEEEEvNT_6ParamsE)
        /*0560*/ 	.word	0x00000000


	//----- nvinfo : EIATTR_MIN_STACK_SIZE
	.align		4
.L_240:
        /*0564*/ 	.byte	0x04, 0x12
        /*0566*/ 	.short	(.L_242 - .L_241)
	.align		4
.L_241:
        /*0568*/ 	.word	index@(_ZN7cutlass13device_kernelIN5flash11enable_sm90INS1_16FlashAttnFwdSm90INS1_25CollectiveMainloopFwdSm90ILi2EN4cute5tupleIJNS5_1CILi1EEES8_S8_EEENS6_IJNS7_ILi64EEESA_SA_EEELi512ENS_10bfloat16_tEfNS_4arch4Sm90ELb1ELb0ELb1ELb1ELb1ELb0ELb1ELb0ELb0ELb1ELb1ELb0EEENS1_21CollectiveEpilogueFwdINS6_IJSA_NS7_ILi512EEESA_EEES9_SC_SE_Li256ELb1ELb1ELb1ELb0EEENS1_36VarlenDynamicPersistentTileSchedulerILi64ELi64ELi256ELi128ELb1ELb1ELb1ELb1ELb1ELb1EEEEEEEEEvNT_6ParamsE)
        /*056c*/ 	.word	0x00000000


	//----- nvinfo : EIATTR_MIN_STACK_SIZE
	.align		4
.L_242:
        /*0570*/ 	.byte	0x04, 0x12
        /*0572*/ 	.short	(.L_244 - .L_243)
	.align		4
.L_243:
        /*0574*/ 	.word	index@(_ZN7cutlass13device_kernelIN5flash11enable_sm90INS1_16FlashAttnFwdSm90INS1_25CollectiveMainloopFwdSm90ILi2EN4cute5tupleIJNS5_1CILi1EEES8_S8_EEENS6_IJNS7_ILi64EEESA_SA_EEELi512ENS_10bfloat16_tEfNS_4arch4Sm90ELb1ELb0ELb1ELb1ELb1ELb1ELb1ELb0ELb0ELb1ELb1ELb0EEENS1_21CollectiveEpilogueFwdINS6_IJSA_NS7_ILi512EEESA_EEES9_SC_SE_Li256ELb1ELb1ELb1ELb0EEENS1_36VarlenDynamicPersistentTileSchedulerILi64ELi64ELi256ELi128ELb1ELb1ELb1ELb1ELb1ELb1EEEEEEEEEvNT_6ParamsE)
        /*0578*/ 	.word	0x00000000


	//----- nvinfo : EIATTR_MIN_STACK_SIZE
	.align		4
.L_244:
        /*057c*/ 	.byte	0x04, 0x12
        /*057e*/ 	.short	(.L_246 - .L_245)
	.align		4
.L_245:
        /*0580*/ 	.word	index@(_ZN7cutlass13device_kernelIN5flash11enable_sm90INS1_16FlashAttnFwdSm90INS1_25CollectiveMainloopFwdSm90ILi2EN4cute5tupleIJNS5_1CILi1EEES8_S8_EEENS6_IJNS7_ILi128EEENS7_ILi96EEENS7_ILi64EEEEEELi256ENS_10bfloat16_tEfNS_4arch4Sm90ELb0ELb0ELb1ELb0ELb1ELb0ELb0ELb1ELb0ELb1ELb1ELb0EEENS1_21CollectiveEpilogueFwdINS6_IJSA_NS7_ILi256EEESB_EEES9_SE_SG_Li256ELb0ELb1ELb1ELb0EEENS1_19SingleTileSchedulerILb0ELb1ELb1ELi128EEEEEEEEEvNT_6ParamsE)
        /*0584*/ 	.word	0x00000000


	//----- nvinfo : EIATTR_MIN_STACK_SIZE
	.align		4
.L_246:
        /*0588*/ 	.byte	0x04, 0x12
        /*058a*/ 	.short	(.L_248 - .L_247)
	.align		4
.L_247:
        /*058c*/ 	.word	index@(_ZN7cutlass13device_kernelIN5flash11enable_sm90INS1_16FlashAttnFwdSm90INS1_25CollectiveMainloopFwdSm90ILi2EN4cute5tupleIJNS5_1CILi1EEES8_S8_EEENS6_IJNS7_ILi128EEENS7_ILi96EEENS7_ILi64EEEEEELi256ENS_10bfloat16_tEfNS_4arch4Sm90ELb0ELb0ELb1ELb0ELb1ELb0ELb1ELb1ELb0ELb1ELb1ELb0EEENS1_21CollectiveEpilogueFwdINS6_IJSA_NS7_ILi256EEESB_EEES9_SE_SG_Li256ELb0ELb1ELb1ELb0EEENS1_19SingleTileSchedulerILb0ELb1ELb1ELi128EEEEEEEEEvNT_6ParamsE)
        /*0590*/ 	.word	0x00000000


	//----- nvinfo : EIATTR_MIN_STACK_SIZE
	.align		4
.L_248:
        /*0594*/ 	.byte	0x04, 0x12
        /*0596*/ 	.short	(.L_250 - .L_249)
	.align		4
.L_249:
        /*0598*/ 	.word	index@(_ZN7cutlass13device_kernelIN5flash11enable_sm90INS1_16FlashAttnFwdSm90INS1_25CollectiveMainloopFwdSm90ILi2EN4cute5tupleIJNS5_1CILi1EEES8_S8_EEENS6_IJNS7_ILi128EEENS7_ILi96EEENS7_ILi64EEEEEELi256ENS_10bfloat16_tEfNS_4arch4Sm90ELb0ELb0ELb1ELb1ELb1ELb0ELb0ELb1ELb0ELb1ELb1ELb0EEENS1_21CollectiveEpilogueFwdINS6_IJSA_NS7_ILi256EEESB_EEES9_SE_SG_Li256ELb1ELb1ELb1ELb0EEENS1_36VarlenDynamicPersistentTileSchedulerILi128ELi96ELi256ELi128ELb1ELb1ELb1ELb0ELb1ELb1EEEEEEEEEvNT_6ParamsE)
        /*059c*/ 	.word	0x00000000


	//----- nvinfo : EIATTR_MIN_STACK_SIZE
	.align		4
.L_250:
        /*05a0*/ 	.byte	0x04, 0x12
        /*05a2*/ 	.short	(.L_252 - .L_251)
	.align		4
.L_251:
        /*05a4*/ 	.word	index@(_ZN7cutlass13device_kernelIN5flash11enable_sm90INS1_16FlashAttnFwdSm90INS1_25CollectiveMainloopFwdSm90ILi2EN4cute5tupleIJNS5_1CILi1EEES8_S8_EEENS6_IJNS7_ILi128EEENS7_ILi96EEENS7_ILi64EEEEEELi256ENS_10bfloat16_tEfNS_4arch4Sm90ELb0ELb0ELb1ELb1ELb1ELb1ELb0ELb1ELb0ELb1ELb1ELb0EEENS1_21CollectiveEpilogueFwdINS6_IJSA_NS7_ILi256EEESB_EEES9_SE_SG_Li256ELb1ELb1ELb1ELb0EEENS1_36VarlenDynamicPersistentTileSchedulerILi128ELi96ELi256ELi128ELb1ELb1ELb1ELb0ELb1ELb1EEEEEEEEEvNT_6ParamsE)
        /*05a8*/ 	.word	0x00000000


	//----- nvinfo : EIATTR_MIN_STACK_SIZE
	.align		4
.L_252:
        /*05ac*/ 	.byte	0x04, 0x12
        /*05ae*/ 	.short	(.L_254 - .L_253)
	.align		4
.L_253:
        /*05b0*/ 	.word	index@(_ZN7cutlass13device_kernelIN5flash11enable_sm90INS1_16FlashAttnFwdSm90INS1_25CollectiveMainloopFwdSm90ILi2EN4cute5tupleIJNS5_1CILi1EEES8_S8_EEENS6_IJNS7_ILi128EEENS7_ILi96EEENS7_ILi64EEEEEELi256ENS_10bfloat16_tEfNS_4arch4Sm90ELb0ELb0ELb1ELb1ELb1ELb0ELb1ELb1ELb0ELb1ELb1ELb0EEENS1_21CollectiveEpilogueFwdINS6_IJSA_NS7_ILi256EEESB_EEES9_SE_SG_Li256ELb1ELb1ELb1ELb0EEENS1_36VarlenDynamicPersistentTileSchedulerILi128ELi96ELi256ELi128ELb1ELb1ELb1ELb0ELb1ELb1EEEEEEEEEvNT_6ParamsE)
        /*05b4*/ 	.word	0x00000000


	//----- nvinfo : EIATTR_MIN_STACK_SIZE
	.align		4
.L_254:
        /*05b8*/ 	.byte	0x04, 0x12
        /*05ba*/ 	.short	(.L_256 - .L_255)
	.align		4
.L_255:
        /*05bc*/ 	.word	index@(_ZN7cutlass13device_kernelIN5flash11enable_sm90INS1_16FlashAttnFwdSm90INS1_25CollectiveMainloopFwdSm90ILi2EN4cute5tupleIJNS5_1CILi1EEES8_S8_EEENS6_IJNS7_ILi128EEENS7_ILi96EEENS7_ILi64EEEEEELi256ENS_10bfloat16_tEfNS_4arch4Sm90ELb0ELb0ELb1ELb1ELb1ELb1ELb1ELb1ELb0ELb1ELb1ELb0EEENS1_21CollectiveEpilogueFwdINS6_IJSA_NS7_ILi256EEESB_EEES9_SE_SG_Li256ELb1ELb1ELb1ELb0EEENS1_36VarlenDynamicPersistentTileSchedulerILi128ELi96ELi256ELi128ELb1ELb1ELb1ELb0ELb1ELb1EEEEEEEEEvNT_6ParamsE)
        /*05c0*/ 	.word	0x00000000


	//----- nvinfo : EIATTR_MIN_STACK_SIZE
	.align		4
.L_256:
        /*05c4*/ 	.byte	0x04, 0x12
        /*05c6*/ 	.short	(.L_258 - .L_257)
	.align		4
.L_257:
        /*05c8*/ 	.word	index@(_ZN7cutlass13device_kernelIN5flash11enable_sm90INS1_16FlashAttnFwdSm90INS1_25CollectiveMainloopFwdSm90ILi2EN4cute5tupleIJNS5_1CILi1EEES8_S8_EEENS6_IJNS7_ILi128EEENS7_ILi96EEENS7_ILi64EEEEEELi256ENS_10bfloat16_tEfNS_4arch4Sm90ELb0ELb1ELb1ELb0ELb1ELb0ELb0ELb1ELb0ELb1ELb1ELb0EEENS1_21CollectiveEpilogueFwdINS6_IJSA_NS7_ILi256EEESB_EEES9_SE_SG_Li256ELb0ELb1ELb1ELb0EEENS1_19SingleTileSchedulerILb0ELb1ELb1ELi128EEEEEEEEEvNT_6ParamsE)
        /*05cc*/ 	.word	0x00000000


	//----- nvinfo : EIATTR_MIN_STACK_SIZE
	.align		4
.L_258:
        /*05d0*/ 	.byte	0x04, 0x12
        /*05d2*/ 	.short	(.L_260 - .L_259)
	.align		4
.L_259:
        /*05d4*/ 	.word	index@(_ZN7cutlass13device_kernelIN5flash11enable_sm90INS1_16FlashAttnFwdSm90INS1_25CollectiveMainloopFwdSm90ILi2EN4cute5tupleIJNS5_1CILi1EEES8_S8_EEENS6_IJNS7_ILi128EEENS7_ILi96EEENS7_ILi64EEEEEELi256ENS_10bfloat16_tEfNS_4arch4Sm90ELb0ELb1ELb1ELb0ELb1ELb0ELb1ELb1ELb0ELb1ELb1ELb0EEENS1_21CollectiveEpilogueFwdINS6_IJSA_NS7_ILi256EEESB_EEES9_SE_SG_Li256ELb0ELb1ELb1ELb0EEENS1_19SingleTileSchedulerILb0ELb1ELb1ELi128EEEEEEEEEvNT_6ParamsE)
        /*05d8*/ 	.word	0x00000000


	//----- nvinfo : EIATTR_MIN_STACK_SIZE
	.align		4
.L_260:
        /*05dc*/ 	.byte	0x04, 0x12
        /*05de*/ 	.short	(.L_262 - .L_261)
	.align		4
.L_261:
        /*05e0*/ 	.word	index@(_ZN7cutlass13device_kernelIN5flash11enable_sm90INS1_16FlashAttnFwdSm90INS1_25CollectiveMainloopFwdSm90ILi2EN4cute5tupleIJNS5_1CILi1EEES8_S8_EEENS6_IJNS7_ILi128EEENS7_ILi96EEENS7_ILi64EEEEEELi256ENS_10bfloat16_tEfNS_4arch4Sm90ELb0ELb1ELb1ELb1ELb1ELb0ELb0ELb1ELb0ELb1ELb1ELb0EEENS1_21CollectiveEpilogueFwdINS6_IJSA_NS7_ILi256EEESB_EEES9_SE_SG_Li256ELb1ELb1ELb1ELb0EEENS1_36VarlenDynamicPersistentTileSchedulerILi128ELi96ELi256ELi128ELb1ELb1ELb1ELb1ELb0ELb1EEEEEEEEEvNT_6ParamsE)
        /*05e4*/ 	.word	0x00000000


	//----- nvinfo : EIATTR_MIN_STACK_SIZE
	.align		4
.L_262:
        /*05e8*/ 	.byte	0x04, 0x12
        /*05ea*/ 	.short	(.L_264 - .L_263)
	.align		4
.L_263:
        /*05ec*/ 	.word	index@(_ZN7cutlass13device_kernelIN5flash11enable_sm90INS1_16FlashAttnFwdSm90INS1_25CollectiveMainloopFwdSm90ILi2EN4cute5tupleIJNS5_1CILi1EEES8_S8_EEENS6_IJNS7_ILi128EEENS7_ILi96EEENS7_ILi64EEEEEELi256ENS_10bfloat16_tEfNS_4arch4Sm90ELb0ELb1ELb1ELb1ELb1ELb1ELb0ELb1ELb0ELb1ELb1ELb0EEENS1_21CollectiveEpilogueFwdINS6_IJSA_NS7_ILi256EEESB_EEES9_SE_SG_Li256ELb1ELb1ELb1ELb0EEENS1_36VarlenDynamicPersistentTileSchedulerILi128ELi96ELi256ELi128ELb1ELb1ELb1ELb1ELb0ELb1EEEEEEEEEvNT_6ParamsE)
        /*05f0*/ 	.word	0x00000000


	//----- nvinfo : EIATTR_MIN_STACK_SIZE
	.align		4
.L_264:
        /*05f4*/ 	.byte	0x04, 0x12
        /*05f6*/ 	.short	(.L_266 - .L_265)
	.align		4
.L_265:
        /*05f8*/ 	.word	index@(_ZN7cutlass13device_kernelIN5flash11enable_sm90INS1_16FlashAttnFwdSm90INS1_25CollectiveMainloopFwdSm90ILi2EN4cute5tupleIJNS5_1CILi1EEES8_S8_EEENS6_IJNS7_ILi128EEENS7_ILi96EEENS7_ILi64EEEEEELi256ENS_10bfloat16_tEfNS_4arch4Sm90ELb0ELb1ELb1ELb1ELb1ELb0ELb1ELb1ELb0ELb1ELb1ELb0EEENS1_21CollectiveEpilogueFwdINS6_IJSA_NS7_ILi256EEESB_EEES9_SE_SG_Li256ELb1ELb1ELb1ELb0EEENS1_36VarlenDynamicPersistentTileSchedulerILi128ELi96ELi256ELi128ELb1ELb1ELb1ELb1ELb0ELb1EEEEEEEEEvNT_6ParamsE)
        /*05fc*/ 	.word	0x00000000


	//----- nvinfo : EIATTR_MIN_STACK_SIZE
	.align		4
.L_266:
        /*0600*/ 	.byte	0x04, 0x12
        /*0602*/ 	.short	(.L_268 - .L_267)
	.align		4
.L_267:
        /*0604*/ 	.word	index@(_ZN7cutlass13device_kernelIN5flash11enable_sm90INS1_16FlashAttnFwdSm90INS1_25CollectiveMainloopFwdSm90ILi2EN4cute5tupleIJNS5_1CILi1EEES8_S8_EEENS6_IJNS7_ILi128EEENS7_ILi96EEENS7_ILi64EEEEEELi256ENS_10bfloat16_tEfNS_4arch4Sm90ELb0ELb1ELb1ELb1ELb1ELb1ELb1ELb1ELb0ELb1ELb1ELb0EEENS1_21CollectiveEpilogueFwdINS6_IJSA_NS7_ILi256EEESB_EEES9_SE_SG_Li256ELb1ELb1ELb1ELb0EEENS1_36VarlenDynamicPersistentTileSchedulerILi128ELi96ELi256ELi128ELb1ELb1ELb1ELb1ELb0ELb1EEEEEEEEEvNT_6ParamsE)
        /*0608*/ 	.word	0x00000000


	//----- nvinfo : EIATTR_MIN_STACK_SIZE
	.align		4
.L_268:
        /*060c*/ 	.byte	0x04, 0x12
        /*060e*/ 	.short	(.L_270 - .L_269)
	.align		4
.L_269:
        /*0610*/ 	.word	index@(_ZN7cutlass13device_kernelIN5flash11enable_sm90INS1_16FlashAttnFwdSm90INS1_25CollectiveMainloopFwdSm90ILi2EN4cute5tupleIJNS5_1CILi1EEES8_S8_EEENS6_IJNS7_ILi128EEENS7_ILi96EEENS7_ILi64EEEEEELi256ENS_10bfloat16_tEfNS_4arch4Sm90ELb1ELb0ELb1ELb0ELb1ELb0ELb0ELb1ELb0ELb1ELb1ELb0EEENS1_21CollectiveEpilogueFwdINS6_IJSA_NS7_ILi256EEESB_EEES9_SE_SG_Li256ELb0ELb1ELb1ELb0EEENS1_19SingleTileSchedulerILb0ELb1ELb1ELi128EEEEEEEEEvNT_6ParamsE)
        /*0614*/ 	.word	0x00000000


	//----- nvinfo : EIATTR_MIN_STACK_SIZE
	.align		4
.L_270:
        /*0618*/ 	.byte	0x04, 0x12
        /*061a*/ 	.short	(.L_272 - .L_271)
	.align		4
.L_271:
        /*061c*/ 	.word	index@(_ZN7cutlass13device_kernelIN5flash11enable_sm90INS1_16FlashAttnFwdSm90INS1_25CollectiveMainloopFwdSm90ILi2EN4cute5tupleIJNS5_1CILi1EEES8_S8_EEENS6_IJNS7_ILi128EEENS7_ILi96EEENS7_ILi64EEEEEELi256ENS_10bfloat16_tEfNS_4arch4Sm90ELb1ELb0ELb1ELb0ELb1ELb0ELb1ELb1ELb0ELb1ELb1ELb0EEENS1_21CollectiveEpilogueFwdINS6_IJSA_NS7_ILi256EEESB_EEES9_SE_SG_Li256ELb0ELb1ELb1ELb0EEENS1_19SingleTileSchedulerILb0ELb1ELb1ELi128EEEEEEEEEvNT_6ParamsE)
        /*0620*/ 	.word	0x00000000


	//----- nvinfo : EIATTR_MIN_STACK_SIZE
	.align		4
.L_272:
        /*0624*/ 	.byte	0x04, 0x12
        /*0626*/ 	.short	(.L_274 - .L_273)
	.align		4
.L_273:
        /*0628*/ 	.word	index@(_ZN7cutlass13device_kernelIN5flash11enable_sm90INS1_16FlashAttnFwdSm90INS1_25CollectiveMainloopFwdSm90ILi2EN4cute5tupleIJNS5_1CILi1EEES8_S8_EEENS6_IJNS7_ILi128EEENS7_ILi96EEENS7_ILi64EEEEEELi256ENS_10bfloat16_tEfNS_4arch4Sm90ELb1ELb0ELb1ELb1ELb1ELb0ELb0ELb1ELb0ELb1ELb1ELb0EEENS1_21CollectiveEpilogueFwdINS6_IJSA_NS7_ILi256EEESB_EEES9_SE_SG_Li256ELb1ELb1ELb1ELb0EEENS1_36VarlenDynamicPersistentTileSchedulerILi128ELi96ELi256ELi128ELb1ELb1ELb1ELb1ELb1ELb1EEEEEEEEEvNT_6ParamsE)
        /*062c*/ 	.word	0x00000000


	//----- nvinfo : EIATTR_MIN_STACK_SIZE
	.align		4
.L_274:
        /*0630*/ 	.byte	0x04, 0x12
        /*0632*/ 	.short	(.L_276 - .L_275)
	.align		4
.L_275:
        /*0634*/ 	.word	index@(_ZN7cutlass13device_kernelIN5flash11enable_sm90INS1_16FlashAttnFwdSm90INS1_25CollectiveMainloopFwdSm90ILi2EN4cute5tupleIJNS5_1CILi1EEES8_S8_EEENS6_IJNS7_ILi128EEENS7_ILi96EEENS7_ILi64EEEEEELi256ENS_10bfloat16_tEfNS_4arch4Sm90ELb1ELb0ELb1ELb1ELb1ELb1ELb0ELb1ELb0ELb1ELb1ELb0EEENS1_21CollectiveEpilogueFwdINS6_IJSA_NS7_ILi256EEESB_EEES9_SE_SG_Li256ELb1ELb1ELb1ELb0EEENS1_36VarlenDynamicPersistentTileSchedulerILi128ELi96ELi256ELi128ELb1ELb1ELb1ELb1ELb1ELb1EEEEEEEEEvNT_6ParamsE)
        /*0638*/ 	.word	0x00000000


	//----- nvinfo : EIATTR_MIN_STACK_SIZE
	.align		4
.L_276:
        /*063c*/ 	.byte	0x04, 0x12
        /*063e*/ 	.short	(.L_278 - .L_277)
	.align		4
.L_277:
        /*0640*/ 	.word	index@(_ZN7cutlass13device_kernelIN5flash11enable_sm90INS1_16FlashAttnFwdSm90INS1_25CollectiveMainloopFwdSm90ILi2EN4cute5tupleIJNS5_1CILi1EEES8_S8_EEENS6_IJNS7_ILi128EEENS7_ILi96EEENS7_ILi64EEEEEELi256ENS_10bfloat16_tEfNS_4arch4Sm90ELb1ELb0ELb1ELb1ELb1ELb0ELb1ELb1ELb0ELb1ELb1ELb0EEENS1_21CollectiveEpilogueFwdINS6_IJSA_NS7_ILi256EEESB_EEES9_SE_SG_Li256ELb1ELb1ELb1ELb0EEENS1_36VarlenDynamicPersistentTileSchedulerILi128ELi96ELi256ELi128ELb1ELb1ELb1ELb1ELb1ELb1EEEEEEEEEvNT_6ParamsE)
        /*0644*/ 	.word	0x00000000


	//----- nvinfo : EIATTR_MIN_STACK_SIZE
	.align		4
.L_278:
        /*0648*/ 	.byte	0x04, 0x12
        /*064a*/ 	.short	(.L_280 - .L_279)
	.align		4
.L_279:
        /*064c*/ 	.word	index@(_ZN7cutlass13device_kernelIN5flash11enable_sm90INS1_16FlashAttnFwdSm90INS1_25CollectiveMainloopFwdSm90ILi2EN4cute5tupleIJNS5_1CILi1EEES8_S8_EEENS6_IJNS7_ILi128EEENS7_ILi96EEENS7_ILi64EEEEEELi256ENS_10bfloat16_tEfNS_4arch4Sm90ELb1ELb0ELb1ELb1ELb1ELb1ELb1ELb1ELb0ELb1ELb1ELb0EEENS1_21CollectiveEpilogueFwdINS6_IJSA_NS7_ILi256EEESB_EEES9_SE_SG_Li256ELb1ELb1ELb1ELb0EEENS1_36VarlenDynamicPersistentTileSchedulerILi128ELi96ELi256ELi128ELb1ELb1ELb1ELb1ELb1ELb1EEEEEEEEEvNT_6ParamsE)
        /*0650*/ 	.word	0x00000000
.L_280:


//--------------------- .nv.compat                --------------------------
	.section	.nv.compat,"",@"SHT_CUDA_COMPAT_INFO"
	.align	4
        /*0000*/ 	.byte	0x02, 0x09, 0x01, 0x00, 0x02, 0x02, 0x01, 0x00, 0x02, 0x05, 0x05, 0x00, 0x03, 0x07, 0x01, 0x01
        /*0010*/ 	.byte	0x02, 0x03, 0x00, 0x00, 0x02, 0x06, 0x01, 0x00, 0x04, 0x0b, 0x08, 0x00, 0x09, 0x00, 0x00, 0x00
        /*0020*/ 	.byte	0x00, 0x00, 0x00, 0x00


//--------------------- .nv.info._ZN7cutlass13device_kernelIN5flash11enable_sm90INS1_16FlashAttnFwdSm90INS1_25CollectiveMainloopFwdSm90ILi2EN4cute5tupleIJNS5_1CILi1EEES8_S8_EEENS6_IJNS7_ILi128EEENS7_ILi96EEENS7_ILi192EEEEEELi128ENS_10bfloat16_tEfNS_4arch4Sm90ELb0ELb0ELb1ELb0ELb1ELb0ELb0ELb1ELb1ELb1ELb1ELb0EEENS1_21CollectiveEpilogueFwdINS6_IJSA_SA_SB_EEES9_SE_SG_Li256ELb0ELb1ELb1ELb0EEENS1_19SingleTileSchedulerILb0ELb1ELb1ELi128EEEEEEEEEvNT_6ParamsE --------------------------
	.section	.nv.info._ZN7cutlass13device_kernelIN5flash11enable_sm90INS1_16FlashAttnFwdSm90INS1_25CollectiveMainloopFwdSm90ILi2EN4cute5tupleIJNS5_1CILi1EEES8_S8_EEENS6_IJNS7_ILi128EEENS7_ILi96EEENS7_ILi192EEEEEELi128ENS_10bfloat16_tEfNS_4arch4Sm90ELb0ELb0ELb1ELb0ELb1ELb0ELb0ELb1ELb1ELb1ELb1ELb0EEENS1_21CollectiveEpilogueFwdINS6_IJSA_SA_SB_EEES9_SE_SG_Li256ELb0ELb1ELb1ELb0EEENS1_19SingleTileSchedulerILb0ELb1ELb1ELi128EEEEEEEEEvNT_6ParamsE,"",@"SHT_CUDA_INFO"
	.sectionflags	@""
	.align	4


	//----- nvinfo : EIATTR_CUDA_API_VERSION
	.align		4
        /*0000*/ 	.byte	0x04, 0x37
        /*0002*/ 	.short	(.L_282 - .L_281)
.L_281:
        /*0004*/ 	.word	0x00000082


	//----- nvinfo : EIATTR_KPARAM_INFO
	.align		4
.L_282:
        /*0008*/ 	.byte	0x04, 0x17
        /*000a*/ 	.short	(.L_284 - .L_283)
.L_283:
        /*000c*/ 	.word	0x00000000
        /*0010*/ 	.short	0x0000
        /*0012*/ 	.short	0x0000
        /*0014*/ 	.byte	0x00, 0xf0, 0x01, 0x28


	//----- nvinfo : EIATTR_SPARSE_MMA_MASK
	.align		4
.L_284:
        /*0018*/ 	.byte	0x03, 0x50
        /*001a*/ 	.short	0x0000


	//----- nvinfo : EIATTR_MAXREG_COUNT
	.align		4
        /*001c*/ 	.byte	0x03, 0x1b
        /*001e*/ 	.short	0x00a8


	//----- nvinfo : EIATTR_MERCURY_ISA_VERSION
	.align		4
        /*0020*/ 	.byte	0x03, 0x5f
        /*0022*/ 	.short	0x0101


	//----- nvinfo : EIATTR_VRC_CTA_INIT_COUNT
	.align		4
        /*0024*/ 	.byte	0x02, 0x4a
	.zero		1
	.zero		1


	//----- nvinfo : EIATTR_EXIT_INSTR_OFFSETS
	.align		4
        /*0028*/ 	.byte	0x04, 0x1c
        /*002a*/ 	.short	(.L_286 - .L_285)


	//   ....[0]....
.L_285:
        /*002c*/ 	.word	0x00000010


	//----- nvinfo : EIATTR_MAX_THREADS
	.align		4
.L_286:
        /*0030*/ 	.byte	0x04, 0x05
        /*0032*/ 	.short	(.L_288 - .L_287)
.L_287:
        /*0034*/ 	.word	0x00000180
        /*0038*/ 	.word	0x00000001
        /*003c*/ 	.word	0x00000001


	//----- nvinfo : EIATTR_CBANK_PARAM_SIZE
	.align		4
.L_288:
        /*0040*/ 	.byte	0x03, 0x19
        /*0042*/ 	.short	0x0a00


	//----- nvinfo : EIATTR_PARAM_CBANK
	.align		4
        /*0044*/ 	.byte	0x04, 0x0a
        /*0046*/ 	.short	(.L_290 - .L_289)
	.align		4
.L_289:
        /*0048*/ 	.word	index@(.nv.constant0._ZN7cutlass13device_kernelIN5flash11enable_sm90INS1_16FlashAttnFwdSm90INS1_25CollectiveMainloopFwdSm90ILi2EN4cute5tupleIJNS5_1CILi1EEES8_S8_EEENS6_IJNS7_ILi128EEENS7_ILi96EEENS7_ILi192EEEEEELi128ENS_10bfloat16_tEfNS_4arch4Sm90ELb0ELb0ELb1ELb0ELb1ELb0ELb0ELb1ELb1ELb1ELb1ELb0EEENS1_21CollectiveEpilogueFwdINS6_IJSA_SA_SB_EEES9_SE_SG_Li256ELb0ELb1ELb1ELb0EEENS1_19SingleTileSchedulerILb0ELb1ELb1ELi128EEEEEEEEEvNT_6ParamsE)
        /*004c*/ 	.short	0x0380
        /*004e*/ 	.short	0x0a00


	//----- nvinfo : EIATTR_SW_WAR
	.align		4
.L_290:
        /*0050*/ 	.byte	0x04, 0x36
        /*0052*/ 	.short	(.L_292 - .L_291)
.L_291:
        /*0054*/ 	.word	0x00000008
.L_292:


//--------------------- .nv.info._ZN7cutlass13device_kernelIN5flash11enable_sm90INS1_16FlashAttnFwdSm90INS1_25CollectiveMainloopFwdSm90ILi2EN4cute5tupleIJNS5_1CILi1EEES8_S8_EEENS6_IJNS7_ILi128EEENS7_ILi96EEENS7_ILi192EEEEEELi128ENS_10bfloat16_tEfNS_4arch4Sm90ELb0ELb0ELb1ELb1ELb1ELb0ELb0ELb1ELb1ELb1ELb1ELb0EEENS1_21CollectiveEpilogueFwdINS6_IJSA_SA_SB_EEES9_SE_SG_Li256ELb1ELb1ELb1ELb0EEENS1_36VarlenDynamicPersistentTileSchedulerILi128ELi96ELi256ELi128ELb1ELb1ELb1ELb0ELb1ELb1EEEEEEEEEvNT_6ParamsE --------------------------
	.section	.nv.info._ZN7cutlass13device_kernelIN5flash11enable_sm90INS1_16FlashAttnFwdSm90INS1_25CollectiveMainloopFwdSm90ILi2EN4cute5tupleIJNS5_1CILi1EEES8_S8_EEENS6_IJNS7_ILi128EEENS7_ILi96EEENS7_ILi192EEEEEELi128ENS_10bfloat16_tEfNS_4arch4Sm90ELb0ELb0ELb1ELb1ELb1ELb0ELb0ELb1ELb1ELb1ELb1ELb0EEENS1_21CollectiveEpilogueFwdINS6_IJSA_SA_SB_EEES9_SE_SG_Li256ELb1ELb1ELb1ELb0EEENS1_36VarlenDynamicPersistentTileSchedulerILi128ELi96ELi256ELi128ELb1ELb1ELb1ELb0ELb1ELb1EEEEEEEEEvNT_6ParamsE,"",@"SHT_CUDA_INFO"
	.sectionflags	@""
	.align	4


	//----- nvinfo : EIATTR_CUDA_API_VERSION
	.align		4
        /*0000*/ 	.byte	0x04, 0x37
        /*0002*/ 	.short	(.L_294 - .L_293)
.L_293:
        /*0004*/ 	.word	0x00000082


	//----- nvinfo : EIATTR_KPARAM_INFO
	.align		4
.L_294:
        /*0008*/ 	.byte	0x04, 0x17
        /*000a*/ 	.short	(.L_296 - .L_295)
.L_295:
        /*000c*/ 	.word	0x00000000
        /*0010*/ 	.short	0x0000
        /*0012*/ 	.short	0x0000
        /*0014*/ 	.byte	0x00, 0xf0, 0x01, 0x2a


	//----- nvinfo : EIATTR_SPARSE_MMA_MASK
	.align		4
.L_296:
        /*0018*/ 	.byte	0x03, 0x50
        /*001a*/ 	.short	0x0000


	//----- nvinfo : EIATTR_MAXREG_COUNT
	.align		4
        /*001c*/ 	.byte	0x03, 0x1b
        /*001e*/ 	.short	0x00a8


	//----- nvinfo : EIATTR_MERCURY_ISA_VERSION
	.align		4
        /*0020*/ 	.byte	0x03, 0x5f
        /*0022*/ 	.short	0x0101


	//----- nvinfo : EIATTR_VRC_CTA_INIT_COUNT
	.align		4
        /*0024*/ 	.byte	0x02, 0x4a
	.zero		1
	.zero		1


	//----- nvinfo : EIATTR_EXIT_INSTR_OFFSETS
	.align		4
        /*0028*/ 	.byte	0x04, 0x1c
        /*002a*/ 	.short	(.L_298 - .L_297)


	//   ....[0]....
.L_297:
        /*002c*/ 	.word	0x00000010


	//----- nvinfo : EIATTR_MAX_THREADS
	.align		4
.L_298:
        /*0030*/ 	.byte	0x04, 0x05
        /*0032*/ 	.short	(.L_300 - .L_299)
.L_299:
        /*0034*/ 	.word	0x00000180
        /*0038*/ 	.word	0x00000001
        /*003c*/ 	.word	0x00000001


	//----- nvinfo : EIATTR_CBANK_PARAM_SIZE
	.align		4
.L_300:
        /*0040*/ 	.byte	0x03, 0x19
        /*0042*/ 	.short	0x0a80


	//----- nvinfo : EIATTR_PARAM_CBANK
	.align		4
        /*0044*/ 	.byte	0x04, 0x0a
        /*0046*/ 	.short	(.L_302 - .L_301)
	.align		4
.L_301:
        /*0048*/ 	.word	index@(.nv.constant0._ZN7cutlass13device_kernelIN5flash11enable_sm90INS1_16FlashAttnFwdSm90INS1_25CollectiveMainloopFwdSm90ILi2EN4cute5tupleIJNS5_1CILi1EEES8_S8_EEENS6_IJNS7_ILi128EEENS7_ILi96EEENS7_ILi192EEEEEELi128ENS_10bfloat16_tEfNS_4arch4Sm90ELb0ELb0ELb1ELb1ELb1ELb0ELb0ELb1ELb1ELb1ELb1ELb0EEENS1_21CollectiveEpilogueFwdINS6_IJSA_SA_SB_EEES9_SE_SG_Li256ELb1ELb1ELb1ELb0EEENS1_36VarlenDynamicPersistentTileSchedulerILi128ELi96ELi256ELi128ELb1ELb1ELb1ELb0ELb1ELb1EEEEEEEEEvNT_6ParamsE)
        /*004c*/ 	.short	0x0380
        /*004e*/ 	.short	0x0a80


	//----- nvinfo : EIATTR_SW_WAR
	.align		4
.L_302:
        /*0050*/ 	.byte	0x04, 0x36
        /*0052*/ 	.short	(.L_304 - .L_303)
.L_303:
        /*0054*/ 	.word	0x00000008
.L_304:


//--------------------- .nv.info._ZN7cutlass13device_kernelIN5flash11enable_sm90INS1_16FlashAttnFwdSm90INS1_25CollectiveMainloopFwdSm90ILi2EN4cute5tupleIJNS5_1CILi1EEES8_S8_EEENS6_IJNS7_ILi128EEENS7_ILi96EEENS7_ILi192EEEEEELi128ENS_10bfloat16_tEfNS_4arch4Sm90ELb0ELb0ELb1ELb1ELb1ELb1ELb0ELb1ELb1ELb1ELb1ELb0EEENS1_21CollectiveEpilogueFwdINS6_IJSA_SA_SB_EEES9_SE_SG_Li256ELb1ELb1ELb1ELb0EEENS1_36VarlenDynamicPersistentTileSchedulerILi128ELi96ELi256ELi128ELb1ELb1ELb1ELb0ELb1ELb1EEEEEEEEEvNT_6ParamsE --------------------------
	.section	.nv.info._ZN7cutlass13device_kernelIN5flash11enable_sm90INS1_16FlashAttnFwdSm90INS1_25CollectiveMainloopFwdSm90ILi2EN4cute5tupleIJNS5_1CILi1EEES8_S8_EEENS6_IJNS7_ILi128EEENS7_ILi96EEENS7_ILi192EEEEEELi128ENS_10bfloat16_tEfNS_4arch4Sm90ELb0ELb0ELb1ELb1ELb1ELb1ELb0ELb1ELb1ELb1ELb1ELb0EEENS1_21CollectiveEpilogueFwdINS6_IJSA_SA_SB_EEES9_SE_SG_Li256ELb1ELb1ELb1ELb0EEENS1_36VarlenDynamicPersistentTileSchedulerILi128ELi96ELi256ELi128ELb1ELb1ELb1ELb0ELb1ELb1EEEEEEEEEvNT_6ParamsE,"",@"SHT_CUDA_INFO"
	.sectionflags	@""
	.align	4


	//----- nvinfo : EIATTR_CUDA_API_VERSION
	.align		4
        /*0000*/ 	.byte	0x04, 0x37
        /*0002*/ 	.short	(.L_306 - .L_305)
.L_305:
        /*0004*/ 	.word	0x00000082


	//----- nvinfo : EIATTR_KPARAM_INFO
	.align		4
.L_306:
        /*0008*/ 	.byte	0x04, 0x17
        /*000a*/ 	.short	(.L_308 - .L_307)
.L_307:
        /*000c*/ 	.word	0x00000000
        /*0010*/ 	.short	0x0000
        /*0012*/ 	.short	0x0000
        /*0014*/ 	.byte	0x00, 0xf0, 0x01, 0x2a


	//----- nvinfo : EIATTR_SPARSE_MMA_MASK
	.align		4
.L_308:
        /*0018*/ 	.byte	0x03, 0x50
        /*001a*/ 	.short	0x0000


	//----- nvinfo : EIATTR_MAXREG_COUNT
	.align		4
        /*001c*/ 	.byte	0x03, 0x1b
        /*001e*/ 	.short	0x00a8


	//----- nvinfo : EIATTR_MERCURY_ISA_VERSION
	.align		4
        /*0020*/ 	.byte	0x03, 0x5f
        /*0022*/ 	.short	0x0101


	//----- nvinfo : EIATTR_VRC_CTA_INIT_COUNT
	.align		4
        /*0024*/ 	.byte	0x02, 0x4a
	.zero		1
	.zero		1


	//----- nvinfo : EIATTR_EXIT_INSTR_OFFSETS
	.align		4
        /*0028*/ 	.byte	0x04, 0x1c
        /*002a*/ 	.short	(.L_310 - .L_309)


	//   ....[0]....
.L_309:
        /*002c*/ 	.word	0x00000010


	//----- nvinfo : EIATTR_MAX_THREADS
	.align		4
.L_310:
        /*0030*/ 	.byte	0x04, 0x05
        /*0032*/ 	.short	(.L_312 - .L_311)
.L_311:
        /*0034*/ 	.word	0x00000180
        /*0038*/ 	.word	0x00000001
        /*003c*/ 	.word	0x00000001


	//----- nvinfo : EIATTR_CBANK_PARAM_SIZE
	.align		4
.L_312:
        /*0040*/ 	.byte	0x03, 0x19
        /*0042*/ 	.short	0x0a80


	//----- nvinfo : EIATTR_PARAM_CBANK
	.align		4
        /*0044*/ 	.byte	0x04, 0x0a
        /*0046*/ 	.short	(.L_314 - .L_313)
	.align		4
.L_313:
        /*0048*/ 	.word	index@(.nv.constant0._ZN7cutlass13device_kernelIN5flash11enable_sm90INS1_16FlashAttnFwdSm90INS1_25CollectiveMainloopFwdSm90ILi2EN4cute5tupleIJNS5_1CILi1EEES8_S8_EEENS6_IJNS7_ILi128EEENS7_ILi96EEENS7_ILi192EEEEEELi128ENS_10bfloat16_tEfNS_4arch4Sm90ELb0ELb0ELb1ELb1ELb1ELb1ELb0ELb1ELb1ELb1ELb1ELb0EEENS1_21CollectiveEpilogueFwdINS6_IJSA_SA_SB_EEES9_SE_SG_Li256ELb1ELb1ELb1ELb0EEENS1_36VarlenDynamicPersistentTileSchedulerILi128ELi96ELi256ELi128ELb1ELb1ELb1ELb0ELb1ELb1EEEEEEEEEvNT_6ParamsE)
        /*004c*/ 	.short	0x0380
        /*004e*/ 	.short	0x0a80


	//----- nvinfo : EIATTR_SW_WAR
	.align		4
.L_314:
        /*0050*/ 	.byte	0x04, 0x36
        /*0052*/ 	.short	(.L_316 - .L_315)
.L_315:
        /*0054*/ 	.word	0x00000008
.L_316:


//--------------------- .nv.info._ZN7cutlass13device_kernelIN5flash11enable_sm90INS1_16FlashAttnFwdSm90INS1_25CollectiveMainloopFwdSm90ILi2EN4cute5tupleIJNS5_1CILi1EEES8_S8_EEENS6_IJNS7_ILi128EEENS7_ILi96EEENS7_ILi192EEEEEELi128ENS_10bfloat16_tEfNS_4arch4Sm90ELb0ELb1ELb1ELb0ELb1ELb0ELb0ELb1ELb1ELb1ELb1ELb0EEENS1_21CollectiveEpilogueFwdINS6_IJSA_SA_SB_EEES9_SE_SG_Li256ELb0ELb1ELb1ELb0EEENS1_19SingleTileSchedulerILb0ELb1ELb1ELi128EEEEEEEEEvNT_6ParamsE --------------------------
	.section	.nv.info._ZN7cutlass13device_kernelIN5flash11enable_sm90INS1_16FlashAttnFwdSm90INS1_25CollectiveMainloopFwdSm90ILi2EN4cute5tupleIJNS5_1CILi1EEES8_S8_EEENS6_IJNS7_ILi128EEENS7_ILi96EEENS7_ILi192EEEEEELi128ENS_10bfloat16_tEfNS_4arch4Sm90ELb0ELb1ELb1ELb0ELb1ELb0ELb0ELb1ELb1ELb1ELb1ELb0EEENS1_21CollectiveEpilogueFwdINS6_IJSA_SA_SB_EEES9_SE_SG_Li256ELb0ELb1ELb1ELb0EEENS1_19SingleTileSchedulerILb0ELb1ELb1ELi128EEEEEEEEEvNT_6ParamsE,"",@"SHT_CUDA_INFO"
	.sectionflags	@""
	.align	4


	//----- nvinfo : EIATTR_CUDA_API_VERSION
	.align		4
        /*0000*/ 	.byte	0x04, 0x37
        /*0002*/ 	.short	(.L_318 - .L_317)
.L_317:
        /*0004*/ 	.word	0x00000082


	//----- nvinfo : EIATTR_KPARAM_INFO
	.align		4
.L_318:
        /*0008*/ 	.byte	0x04, 0x17
        /*000a*/ 	.short	(.L_320 - .L_319)
.L_319:
        /*000c*/ 	.word	0x00000000
        /*0010*/ 	.short	0x0000
        /*0012*/ 	.short	0x0000
        /*0014*/ 	.byte	0x00, 0xf0, 0x01, 0x28


	//----- nvinfo : EIATTR_SPARSE_MMA_MASK
	.align		4
.L_320:
        /*0018*/ 	.byte	0x03, 0x50
        /*001a*/ 	.short	0x0000


	//----- nvinfo : EIATTR_MAXREG_COUNT
	.align		4
        /*001c*/ 	.byte	0x03, 0x1b
        /*001e*/ 	.short	0x00a8


	//----- nvinfo : EIATTR_MERCURY_ISA_VERSION
	.align		4
        /*0020*/ 	.byte	0x03, 0x5f
        /*0022*/ 	.short	0x0101


	//----- nvinfo : EIATTR_VRC_CTA_INIT_COUNT
	.align		4
        /*0024*/ 	.byte	0x02, 0x4a
	.zero		1
	.zero		1


	//----- nvinfo : EIATTR_EXIT_INSTR_OFFSETS
	.align		4
        /*0028*/ 	.byte	0x04, 0x1c
        /*002a*/ 	.short	(.L_322 - .L_321)


	//   ....[0]....
.L_321:
        /*002c*/ 	.word	0x00000010


	//----- nvinfo : EIATTR_MAX_THREADS
	.align		4
.L_322:
        /*0030*/ 	.byte	0x04, 0x05
        /*0032*/ 	.short	(.L_324 - .L_323)
.L_323:
        /*0034*/ 	.word	0x00000180
        /*0038*/ 	.word	0x00000001
        /*003c*/ 	.word	0x00000001


	//----- nvinfo : EIATTR_CBANK_PARAM_SIZE
	.align		4
.L_324:
        /*0040*/ 	.byte	0x03, 0x19
        /*0042*/ 	.short	0x0a00


	//----- nvinfo : EIATTR_PARAM_CBANK
	.align		4
        /*0044*/ 	.byte	0x04, 0x0a
        /*0046*/ 	.short	(.L_326 - .L_325)
	.align		4
.L_325:
        /*0048*/ 	.word	index@(.nv.constant0._ZN7cutlass13device_kernelIN5flash11enable_sm90INS1_16FlashAttnFwdSm90INS1_25CollectiveMainloopFwdSm90ILi2EN4cute5tupleIJNS5_1CILi1EEES8_S8_EEENS6_IJNS7_ILi128EEENS7_ILi96EEENS7_ILi192EEEEEELi128ENS_10bfloat16_tEfNS_4arch4Sm90ELb0ELb1ELb1ELb0ELb1ELb0ELb0ELb1ELb1ELb1ELb1ELb0EEENS1_21CollectiveEpilogueFwdINS6_IJSA_SA_SB_EEES9_SE_SG_Li256ELb0ELb1ELb1ELb0EEENS1_19SingleTileSchedulerILb0ELb1ELb1ELi128EEEEEEEEEvNT_6ParamsE)
        /*004c*/ 	.short	0x0380
        /*004e*/ 	.short	0x0a00


	//----- nvinfo : EIATTR_SW_WAR
	.align		4
.L_326:
        /*0050*/ 	.byte	0x04, 0x36
        /*0052*/ 	.short	(.L_328 - .L_327)
.L_327:
        /*0054*/ 	.word	0x00000008
.L_328:


//--------------------- .nv.info._ZN7cutlass13device_kernelIN5flash11enable_sm90INS1_16FlashAttnFwdSm90INS1_25CollectiveMainloopFwdSm90ILi2EN4cute5tupleIJNS5_1CILi1EEES8_S8_EEENS6_IJNS7_ILi128EEENS7_ILi96EEENS7_ILi192EEEEEELi128ENS_10bfloat16_tEfNS_4arch4Sm90ELb0ELb1ELb1ELb1ELb1ELb0ELb0ELb1ELb1ELb1ELb1ELb0EEENS1_21CollectiveEpilogueFwdINS6_IJSA_SA_SB_EEES9_SE_SG_Li256ELb1ELb1ELb1ELb0EEENS1_36VarlenDynamicPersistentTileSchedulerILi128ELi96ELi256ELi128ELb1ELb1ELb1ELb1ELb0ELb1EEEEEEEEEvNT_6ParamsE --------------------------
	.section	.nv.info._ZN7cutlass13device_kernelIN5flash11enable_sm90INS1_16FlashAttnFwdSm90INS1_25CollectiveMainloopFwdSm90ILi2EN4cute5tupleIJNS5_1CILi1EEES8_S8_EEENS6_IJNS7_ILi128EEENS7_ILi96EEENS7_ILi192EEEEEELi128ENS_10bfloat16_tEfNS_4arch4Sm90ELb0ELb1ELb1ELb1ELb1ELb0ELb0ELb1ELb1ELb1ELb1ELb0EEENS1_21CollectiveEpilogueFwdINS6_IJSA_SA_SB_EEES9_SE_SG_Li256ELb1ELb1ELb1ELb0EEENS1_36VarlenDynamicPersistentTileSchedulerILi128ELi96ELi256ELi128ELb1ELb1ELb1ELb1ELb0ELb1EEEEEEEEEvNT_6ParamsE,"",@"SHT_CUDA_INFO"
	.sectionflags	@""
	.align	4


	//----- nvinfo : EIATTR_CUDA_API_VERSION
	.align		4
        /*0000*/ 	.byte	0x04, 0x37
        /*0002*/ 	.short	(.L_330 - .L_329)
.L_329:
        /*0004*/ 	.word	0x00000082


	//----- nvinfo : EIATTR_KPARAM_INFO
	.align		4
.L_330:
        /*0008*/ 	.byte	0x04, 0x17
        /*000a*/ 	.short	(.L_332 - .L_331)
.L_331:
        /*000c*/ 	.word	0x00000000
        /*0010*/ 	.short	0x0000
        /*0012*/ 	.short	0x0000
        /*0014*/ 	.byte	0x00, 0xf0, 0x01, 0x2a


	//----- nvinfo : EIATTR_SPARSE_MMA_MASK
	.align		4
.L_332:
        /*0018*/ 	.byte	0x03, 0x50
        /*001a*/ 	.short	0x0000


	//----- nvinfo : EIATTR_MAXREG_COUNT
	.align		4
        /*001c*/ 	.byte	0x03, 0x1b
        /*001e*/ 	.short	0x00a8


	//----- nvinfo : EIATTR_MERCURY_ISA_VERSION
	.align		4
        /*0020*/ 	.byte	0x03, 0x5f
        /*0022*/ 	.short	0x0101


	//----- nvinfo : EIATTR_VRC_CTA_INIT_COUNT
	.align		4
        /*0024*/ 	.byte	0x02, 0x4a
	.zero		1
	.zero		1


	//----- nvinfo : EIATTR_EXIT_INSTR_OFFSETS
	.align		4
        /*0028*/ 	.byte	0x04, 0x1c
        /*002a*/ 	.short	(.L_334 - .L_333)


	//   ....[0]....
.L_333:
        /*002c*/ 	.word	0x00000010


	//----- nvinfo : EIATTR_MAX_THREADS
	.align		4
.L_334:
        /*0030*/ 	.byte	0x04, 0x05
        /*0032*/ 	.short	(.L_336 - .L_335)
.L_335:
        /*0034*/ 	.word	0x00000180
        /*0038*/ 	.word	0x00000001
        /*003c*/ 	.word	0x00000001


	//----- nvinfo : EIATTR_CBANK_PARAM_SIZE
	.align		4
.L_336:
        /*0040*/ 	.byte	0x03, 0x19
        /*0042*/ 	.short	0x0a80


	//----- nvinfo : EIATTR_PARAM_CBANK
	.align		4
        /*0044*/ 	.byte	0x04, 0x0a
        /*0046*/ 	.short	(.L_338 - .L_337)
	.align		4
.L_337:
        /*0048*/ 	.word	index@(.nv.constant0._ZN7cutlass13device_kernelIN5flash11enable_sm90INS1_16FlashAttnFwdSm90INS1_25CollectiveMainloopFwdSm90ILi2EN4cute5tupleIJNS5_1CILi1EEES8_S8_EEENS6_IJNS7_ILi128EEENS7_ILi96EEENS7_ILi192EEEEEELi128ENS_10bfloat16_tEfNS_4arch4Sm90ELb0ELb1ELb1ELb1ELb1ELb0ELb0ELb1ELb1ELb1ELb1ELb0EEENS1_21CollectiveEpilogueFwdINS6_IJSA_SA_SB_EEES9_SE_SG_Li256ELb1ELb1ELb1ELb0EEENS1_36VarlenDynamicPersistentTileSchedulerILi128ELi96ELi256ELi128ELb1ELb1ELb1ELb1ELb0ELb1EEEEEEEEEvNT_6ParamsE)
        /*004c*/ 	.short	0x0380
        /*004e*/ 	.short	0x0a80


	//----- nvinfo : EIATTR_SW_WAR
	.align		4
.L_338:
        /*0050*/ 	.byte	0x04, 0x36
        /*0052*/ 	.short	(.L_340 - .L_339)
.L_339:
        /*0054*/ 	.word	0x00000008
.L_340:


//--------------------- .nv.info._ZN7cutlass13device_kernelIN5flash11enable_sm90INS1_16FlashAttnFwdSm90INS1_25CollectiveMainloopFwdSm90ILi2EN4cute5tupleIJNS5_1CILi1EEES8_S8_EEENS6_IJNS7_ILi128EEENS7_ILi96EEENS7_ILi192EEEEEELi128ENS_10bfloat16_tEfNS_4arch4Sm90ELb0ELb1ELb1ELb1ELb1ELb1ELb0ELb1ELb1ELb1ELb1ELb0EEENS1_21CollectiveEpilogueFwdINS6_IJSA_SA_SB_EEES9_SE_SG_Li256ELb1ELb1ELb1ELb0EEENS1_36VarlenDynamicPersistentTileSchedulerILi128ELi96ELi256ELi128ELb1ELb1ELb1ELb1ELb0ELb1EEEEEEEEEvNT_6ParamsE --------------------------
	.section	.nv.info._ZN7cutlass13device_kernelIN5flash11enable_sm90INS1_16FlashAttnFwdSm90INS1_25CollectiveMainloopFwdSm90ILi2EN4cute5tupleIJNS5_1CILi1EEES8_S8_EEENS6_IJNS7_ILi128EEENS7_ILi96EEENS7_ILi192EEEEEELi128ENS_10bfloat16_tEfNS_4arch4Sm90ELb0ELb1ELb1ELb1ELb1ELb1ELb0ELb1ELb1ELb1ELb1ELb0EEENS1_21CollectiveEpilogueFwdINS6_IJSA_SA_SB_EEES9_SE_SG_Li256ELb1ELb1ELb1ELb0EEENS1_36VarlenDynamicPersistentTileSchedulerILi128ELi96ELi256ELi128ELb1ELb1ELb1ELb1ELb0ELb1EEEEEEEEEvNT_6ParamsE,"",@"SHT_CUDA_INFO"
	.sectionflags	@""
	.align	4


	//----- nvinfo : EIATTR_CUDA_API_VERSION
	.align		4
        /*0000*/ 	.byte	0x04, 0x37
        /*0002*/ 	.short	(.L_342 - .L_341)
.L_341:
        /*0004*/ 	.word	0x00000082


	//----- nvinfo : EIATTR_KPARAM_INFO
	.align		4
.L_342:
        /*0008*/ 	.byte	0x04, 0x17
        /*000a*/ 	.short	(.L_344 - .L_343)
.L_343:
        /*000c*/ 	.word	0x00000000
        /*0010*/ 	.short	0x0000
        /*0012*/ 	.short	0x0000
        /*0014*/ 	.byte	0x00, 0xf0, 0x01, 0x2a


	//----- nvinfo : EIATTR_SPARSE_MMA_MASK
	.align		4
.L_344:
        /*0018*/ 	.byte	0x03, 0x50
        /*001a*/ 	.short	0x0000


	//----- nvinfo : EIATTR_MAXREG_COUNT
	.align		4
        /*001c*/ 	.byte	0x03, 0x1b
        /*001e*/ 	.short	0x00a8


	//----- nvinfo : EIATTR_MERCURY_ISA_VERSION
	.align		4
        /*0020*/ 	.byte	0x03, 0x5f
        /*0022*/ 	.short	0x0101


	//----- nvinfo : EIATTR_VRC_CTA_INIT_COUNT
	.align		4
        /*0024*/ 	.byte	0x02, 0x4a
	.zero		1
	.zero		1


	//----- nvinfo : EIATTR_EXIT_INSTR_OFFSETS
	.align		4
        /*0028*/ 	.byte	0x04, 0x1c
        /*002a*/ 	.short	(.L_346 - .L_345)


	//   ....[0]....
.L_345:
        /*002c*/ 	.word	0x00000010


	//----- nvinfo : EIATTR_MAX_THREADS
	.align		4
.L_346:
        /*0030*/ 	.byte	0x04, 0x05
        /*0032*/ 	.short	(.L_348 - .L_347)
.L_347:
        /*0034*/ 	.word	0x00000180
        /*0038*/ 	.word	0x00000001
        /*003c*/ 	.word	0x00000001


	//----- nvinfo : EIATTR_CBANK_PARAM_SIZE
	.align		4
.L_348:
        /*0040*/ 	.byte	0x03, 0x19
        /*0042*/ 	.short	0x0a80


	//----- nvinfo : EIATTR_PARAM_CBANK
	.align		4
        /*0044*/ 	.byte	0x04, 0x0a
        /*0046*/ 	.short	(.L_350 - .L_349)
	.align		4
.L_349:
        /*0048*/ 	.word	index@(.nv.constant0._ZN7cutlass13device_kernelIN5flash11enable_sm90INS1_16FlashAttnFwdSm90INS1_25CollectiveMainloopFwdSm90ILi2EN4cute5tupleIJNS5_1CILi1EEES8_S8_EEENS6_IJNS7_ILi128EEENS7_ILi96EEENS7_ILi192EEEEEELi128ENS_10bfloat16_tEfNS_4arch4Sm90ELb0ELb1ELb1ELb1ELb1ELb1ELb0ELb1ELb1ELb1ELb1ELb0EEENS1_21CollectiveEpilogueFwdINS6_IJSA_SA_SB_EEES9_SE_SG_Li256ELb1ELb1ELb1ELb0EEENS1_36VarlenDynamicPersistentTileSchedulerILi128ELi96ELi256ELi128ELb1ELb1ELb1ELb1ELb0ELb1EEEEEEEEEvNT_6ParamsE)
        /*004c*/ 	.short	0x0380
        /*004e*/ 	.short	0x0a80


	//----- nvinfo : EIATTR_SW_WAR
	.align		4
.L_350:
        /*0050*/ 	.byte	0x04, 0x36
        /*0052*/ 	.short	(.L_352 - .L_351)
.L_351:
        /*0054*/ 	.word	0x00000008
.L_352:


//--------------------- .nv.info._ZN7cutlass13device_kernelIN5flash11enable_sm90INS1_16FlashAttnFwdSm90INS1_25CollectiveMainloopFwdSm90ILi2EN4cute5tupleIJNS5_1CILi1EEES8_S8_EEENS6_IJNS7_ILi128EEENS7_ILi96EEENS7_ILi192EEEEEELi128ENS_10bfloat16_tEfNS_4arch4Sm90ELb1ELb0ELb1ELb0ELb1ELb0ELb0ELb1ELb1ELb1ELb1ELb0EEENS1_21CollectiveEpilogueFwdINS6_IJSA_SA_SB_EEES9_SE_SG_Li256ELb0ELb1ELb1ELb0EEENS1_19SingleTileSchedulerILb0ELb1ELb1ELi128EEEEEEEEEvNT_6ParamsE --------------------------
	.section	.nv.info._ZN7cutlass13device_kernelIN5flash11enable_sm90INS1_16FlashAttnFwdSm90INS1_25CollectiveMainloopFwdSm90ILi2EN4cute5tupleIJNS5_1CILi1EEES8_S8_EEENS6_IJNS7_ILi128EEENS7_ILi96EEENS7_ILi192EEEEEELi128ENS_10bfloat16_tEfNS_4arch4Sm90ELb1ELb0ELb1ELb0ELb1ELb0ELb0ELb1ELb1ELb1ELb1ELb0EEENS1_21CollectiveEpilogueFwdINS6_IJSA_SA_SB_EEES9_SE_SG_Li256ELb0ELb1ELb1ELb0EEENS1_19SingleTileSchedulerILb0ELb1ELb1ELi128EEEEEEEEEvNT_6ParamsE,"",@"SHT_CUDA_INFO"
	.sectionflags	@""
	.align	4


	//----- nvinfo : EIATTR_CUDA_API_VERSION
	.align		4
        /*0000*/ 	.byte	0x04, 0x37
        /*0002*/ 	.short	(.L_354 - .L_353)
.L_353:
        /*0004*/ 	.word	0x00000082


	//----- nvinfo : EIATTR_KPARAM_INFO
	.align		4
.L_354:
        /*0008*/ 	.byte	0x04, 0x17
        /*000a*/ 	.short	(.L_356 - .L_355)
.L_355:
        /*000c*/ 	.word	0x00000000
        /*0010*/ 	.short	0x0000
        /*0012*/ 	.short	0x0000
        /*0014*/ 	.byte	0x00, 0xf0, 0x01, 0x28


	//----- nvinfo : EIATTR_SPARSE_MMA_MASK
	.align		4
.L_356:
        /*0018*/ 	.byte	0x03, 0x50
        /*001a*/ 	.short	0x0000


	//----- nvinfo : EIATTR_MAXREG_COUNT
	.align		4
        /*001c*/ 	.byte	0x03, 0x1b
        /*001e*/ 	.short	0x00a8


	//----- nvinfo : EIATTR_MERCURY_ISA_VERSION
	.align		4
        /*0020*/ 	.byte	0x03, 0x5f
        /*0022*/ 	.short	0x0101


	//----- nvinfo : EIATTR_VRC_CTA_INIT_COUNT
	.align		4
        /*0024*/ 	.byte	0x02, 0x4a
	.zero		1
	.zero		1


	//----- nvinfo : EIATTR_EXIT_INSTR_OFFSETS
	.align		4
        /*0028*/ 	.byte	0x04, 0x1c
        /*002a*/ 	.short	(.L_358 - .L_357)


	//   ....[0]....
.L_357:
        /*002c*/ 	.word	0x00000010


	//----- nvinfo : EIATTR_MAX_THREADS
	.align		4
.L_358:
        /*0030*/ 	.byte	0x04, 0x05
        /*0032*/ 	.short	(.L_360 - .L_359)
.L_359:
        /*0034*/ 	.word	0x00000180
        /*0038*/ 	.word	0x00000001
        /*003c*/ 	.word	0x00000001


	//----- nvinfo : EIATTR_CBANK_PARAM_SIZE
	.align		4
.L_360:
        /*0040*/ 	.byte	0x03, 0x19
        /*0042*/ 	.short	0x0a00


	//----- nvinfo : EIATTR_PARAM_CBANK
	.align		4
        /*0044*/ 	.byte	0x04, 0x0a
        /*0046*/ 	.short	(.L_362 - .L_361)
	.align		4
.L_361:
        /*0048*/ 	.word	index@(.nv.constant0._ZN7cutlass13device_kernelIN5flash11enable_sm90INS1_16FlashAttnFwdSm90INS1_25CollectiveMainloopFwdSm90ILi2EN4cute5tupleIJNS5_1CILi1EEES8_S8_EEENS6_IJNS7_ILi128EEENS7_ILi96EEENS7_ILi192EEEEEELi128ENS_10bfloat16_tEfNS_4arch4Sm90ELb1ELb0ELb1ELb0ELb1ELb0ELb0ELb1ELb1ELb1ELb1ELb0EEENS1_21CollectiveEpilogueFwdINS6_IJSA_SA_SB_EEES9_SE_SG_Li256ELb0ELb1ELb1ELb0EEENS1_19SingleTileSchedulerILb0ELb1ELb1ELi128EEEEEEEEEvNT_6ParamsE)
        /*004c*/ 	.short	0x0380
        /*004e*/ 	.short	0x0a00


	//----- nvinfo : EIATTR_SW_WAR
	.align		4
.L_362:
        /*0050*/ 	.byte	0x04, 0x36
        /*0052*/ 	.short	(.L_364 - .L_363)
.L_363:
        /*0054*/ 	.word	0x00000008
.L_364:


//--------------------- .nv.info._ZN7cutlass13device_kernelIN5flash11enable_sm90INS1_16FlashAttnFwdSm90INS1_25CollectiveMainloopFwdSm90ILi2EN4cute5tupleIJNS5_1CILi1EEES8_S8_EEENS6_IJNS7_ILi128EEENS7_ILi96EEENS7_ILi192EEEEEELi128ENS_10bfloat16_tEfNS_4arch4Sm90ELb1ELb0ELb1ELb1ELb1ELb0ELb0ELb1ELb1ELb1ELb1ELb0EEENS1_21CollectiveEpilogueFwdINS6_IJSA_SA_SB_EEES9_SE_SG_Li256ELb1ELb1ELb1ELb0EEENS1_36VarlenDynamicPersistentTileSchedulerILi128ELi96ELi256ELi128ELb1ELb1ELb1ELb1ELb1ELb1EEEEEEEEEvNT_6ParamsE --------------------------
	.section	.nv.info._ZN7cutlass13device_kernelIN5flash11enable_sm90INS1_16FlashAttnFwdSm90INS1_25CollectiveMainloopFwdSm90ILi2EN4cute5tupleIJNS5_1CILi1EEES8_S8_EEENS6_IJNS7_ILi128EEENS7_ILi96EEENS7_ILi192EEEEEELi128ENS_10bfloat16_tEfNS_4arch4Sm90ELb1ELb0ELb1ELb1ELb1ELb0ELb0ELb1ELb1ELb1ELb1ELb0EEENS1_21CollectiveEpilogueFwdINS6_IJSA_SA_SB_EEES9_SE_SG_Li256ELb1ELb1ELb1ELb0EEENS1_36VarlenDynamicPersistentTileSchedulerILi128ELi96ELi256ELi128ELb1ELb1ELb1ELb1ELb1ELb1EEEEEEEEEvNT_6ParamsE,"",@"SHT_CUDA_INFO"
	.sectionflags	@""
	.align	4


	//----- nvinfo : EIATTR_CUDA_API_VERSION
	.align		4
        /*0000*/ 	.byte	0x04, 0x37
        /*0002*/ 	.short	(.L_366 - .L_365)
.L_365:
        /*0004*/ 	.word	0x00000082


	//----- nvinfo : EIATTR_KPARAM_INFO
	.align		4
.L_366:
        /*0008*/ 	.byte	0x04, 0x17
        /*000a*/ 	.short	(.L_368 - .L_367)
.L_367:
        /*000c*/ 	.word	0x00000000
        /*0010*/ 	.short	0x0000
        /*0012*/ 	.short	0x0000
        /*0014*/ 	.byte	0x00, 0xf0, 0x01, 0x2a


	//----- nvinfo : EIATTR_SPARSE_MMA_MASK
	.align		4
.L_368:
        /*0018*/ 	.byte	0x03, 0x50
        /*001a*/ 	.short	0x0000


	//----- nvinfo : EIATTR_MAXREG_COUNT
	.align		4
        /*001c*/ 	.byte	0x03, 0x1b
        /*001e*/ 	.short	0x00a8


	//----- nvinfo : EIATTR_MERCURY_ISA_VERSION
	.align		4
        /*0020*/ 	.byte	0x03, 0x5f
        /*0022*/ 	.short	0x0101


	//----- nvinfo : EIATTR_VRC_CTA_INIT_COUNT
	.align		4
        /*0024*/ 	.byte	0x02, 0x4a
	.zero		1
	.zero		1


	//----- nvinfo : EIATTR_EXIT_INSTR_OFFSETS
	.align		4
        /*0028*/ 	.byte	0x04, 0x1c
        /*002a*/ 	.short	(.L_370 - .L_369)


	//   ....[0]....
.L_369:
        /*002c*/ 	.word	0x00000010


	//----- nvinfo : EIATTR_MAX_THREADS
	.align		4
.L_370:
        /*0030*/ 	.byte	0x04, 0x05
        /*0032*/ 	.short	(.L_372 - .L_371)
.L_371:
        /*0034*/ 	.word	0x00000180
        /*0038*/ 	.word	0x00000001
        /*003c*/ 	.word	0x00000001


	//----- nvinfo : EIATTR_CBANK_PARAM_SIZE
	.align		4
.L_372:
        /*0040*/ 	.byte	0x03, 0x19
        /*0042*/ 	.short	0x0a80


	//----- nvinfo : EIATTR_PARAM_CBANK
	.align		4
        /*0044*/ 	.byte	0x04, 0x0a
        /*0046*/ 	.short	(.L_374 - .L_373)
	.align		4
.L_373:
        /*0048*/ 	.word	index@(.nv.constant0._ZN7cutlass13device_kernelIN5flash11enable_sm90INS1_16FlashAttnFwdSm90INS1_25CollectiveMainloopFwdSm90ILi2EN4cute5tupleIJNS5_1CILi1EEES8_S8_EEENS6_IJNS7_ILi128EEENS7_ILi96EEENS7_ILi192EEEEEELi128ENS_10bfloat16_tEfNS_4arch4Sm90ELb1ELb0ELb1ELb1ELb1ELb0ELb0ELb1ELb1ELb1ELb1ELb0EEENS1_21CollectiveEpilogueFwdINS6_IJSA_SA_SB_EEES9_SE_SG_Li256ELb1ELb1ELb1ELb0EEENS1_36VarlenDynamicPersistentTileSchedulerILi128ELi96ELi256ELi128ELb1ELb1ELb1ELb1ELb1ELb1EEEEEEEEEvNT_6ParamsE)
        /*004c*/ 	.short	0x0380
        /*004e*/ 	.short	0x0a80


	//----- nvinfo : EIATTR_SW_WAR
	.align		4
.L_374:
        /*0050*/ 	.byte	0x04, 0x36
        /*0052*/ 	.short	(.L_376 - .L_375)
.L_375:
        /*0054*/ 	.word	0x00000008
.L_376:


//--------------------- .nv.info._ZN7cutlass13device_kernelIN5flash11enable_sm90INS1_16FlashAttnFwdSm90INS1_25CollectiveMainloopFwdSm90ILi2EN4cute5tupleIJNS5_1CILi1EEES8_S8_EEENS6_IJNS7_ILi128EEENS7_ILi96EEENS7_ILi192EEEEEELi128ENS_10bfloat16_tEfNS_4arch4Sm90ELb1ELb0ELb1ELb1ELb1ELb1ELb0ELb1ELb1ELb1ELb1ELb0EEENS1_21CollectiveEpilogueFwdINS6_IJSA_SA_SB_EEES9_SE_SG_Li256ELb1ELb1ELb1ELb0EEENS1_36VarlenDynamicPersistentTileSchedulerILi128ELi96ELi256ELi128ELb1ELb1ELb1ELb1ELb1ELb1EEEEEEEEEvNT_6ParamsE --------------------------
	.section	.nv.info._ZN7cutlass13device_kernelIN5flash11enable_sm90INS1_16FlashAttnFwdSm90INS1_25CollectiveMainloopFwdSm90ILi2EN4cute5tupleIJNS5_1CILi1EEES8_S8_EEENS6_IJNS7_ILi128EEENS7_ILi96EEENS7_ILi192EEEEEELi128ENS_10bfloat16_tEfNS_4arch4Sm90ELb1ELb0ELb1ELb1ELb1ELb1ELb0ELb1ELb1ELb1ELb1ELb0EEENS1_21CollectiveEpilogueFwdINS6_IJSA_SA_SB_EEES9_SE_SG_Li256ELb1ELb1ELb1ELb0EEENS1_36VarlenDynamicPersistentTileSchedulerILi128ELi96ELi256ELi128ELb1ELb1ELb1ELb1ELb1ELb1EEEEEEEEEvNT_6ParamsE,"",@"SHT_CUDA_INFO"
	.sectionflags	@""
	.align	4


	//----- nvinfo : EIATTR_CUDA_API_VERSION
	.align		4
        /*0000*/ 	.byte	0x04, 0x37
        /*0002*/ 	.short	(.L_378 - .L_377)
.L_377:
        /*0004*/ 	.word	0x00000082


	//----- nvinfo : EIATTR_KPARAM_INFO
	.align		4
.L_378:
        /*0008*/ 	.byte	0x04, 0x17
        /*000a*/ 	.short	(.L_380 - .L_379)
.L_379:
        /*000c*/ 	.word	0x00000000
        /*0010*/ 	.short	0x0000
        /*0012*/ 	.short	0x0000
        /*0014*/ 	.byte	0x00, 0xf0, 0x01, 0x2a


	//----- nvinfo : EIATTR_SPARSE_MMA_MASK
	.align		4
.L_380:
        /*0018*/ 	.byte	0x03, 0x50
        /*001a*/ 	.short	0x0000


	//----- nvinfo : EIATTR_MAXREG_COUNT
	.align		4
        /*001c*/ 	.byte	0x03, 0x1b
        /*001e*/ 	.short	0x00a8


	//----- nvinfo : EIATTR_MERCURY_ISA_VERSION
	.align		4
        /*0020*/ 	.byte	0x03, 0x5f
        /*0022*/ 	.short	0x0101


	//----- nvinfo : EIATTR_VRC_CTA_INIT_COUNT
	.align		4
        /*0024*/ 	.byte	0x02, 0x4a
	.zero		1
	.zero		1


	//----- nvinfo : EIATTR_EXIT_INSTR_OFFSETS
	.align		4
        /*0028*/ 	.byte	0x04, 0x1c
        /*002a*/ 	.short	(.L_382 - .L_381)


	//   ....[0]....
.L_381:
        /*002c*/ 	.word	0x00000010


	//----- nvinfo : EIATTR_MAX_THREADS
	.align		4
.L_382:
        /*0030*/ 	.byte	0x04, 0x05
        /*0032*/ 	.short	(.L_384 - .L_383)
.L_383:
        /*0034*/ 	.word	0x00000180
        /*0038*/ 	.word	0x00000001
        /*003c*/ 	.word	0x00000001


	//----- nvinfo : EIATTR_CBANK_PARAM_SIZE
	.align		4
.L_384:
        /*0040*/ 	.byte	0x03, 0x19
        /*0042*/ 	.short	0x0a80


	//----- nvinfo : EIATTR_PARAM_CBANK
	.align		4
        /*0044*/ 	.byte	0x04, 0x0a
        /*0046*/ 	.short	(.L_386 - .L_385)
	.align		4
.L_385:
        /*0048*/ 	.word	index@(.nv.constant0._ZN7cutlass13device_kernelIN5flash11enable_sm90INS1_16FlashAttnFwdSm90INS1_25CollectiveMainloopFwdSm90ILi2EN4cute5tupleIJNS5_1CILi1EEES8_S8_EEENS6_IJNS7_ILi128EEENS7_ILi96EEENS7_ILi192EEEEEELi128ENS_10bfloat16_tEfNS_4arch4Sm90ELb1ELb0ELb1ELb1ELb1ELb1ELb0ELb1ELb1ELb1ELb1ELb0EEENS1_21CollectiveEpilogueFwdINS6_IJSA_SA_SB_EEES9_SE_SG_Li256ELb1ELb1ELb1ELb0EEENS1_36VarlenDynamicPersistentTileSchedulerILi128ELi96ELi256ELi128ELb1ELb1ELb1ELb1ELb1ELb1EEEEEEEEEvNT_6ParamsE)
        /*004c*/ 	.short	0x0380
        /*004e*/ 	.short	0x0a80


	//----- nvinfo : EIATTR_SW_WAR
	.align		4
.L_386:
        /*0050*/ 	.byte	0x04, 0x36
        /*0052*/ 	.short	(.L_388 - .L_387)
.L_387:
        /*0054*/ 	.word	0x00000008
.L_388:


//--------------------- .nv.info._ZN7cutlass13device_kernelIN5flash11enable_sm90INS1_16FlashAttnFwdSm90INS1_25CollectiveMainloopFwdSm90ILi2EN4cute5tupleIJNS5_1CILi1EEES8_S8_EEENS6_IJNS7_ILi64EEESA_SA_EEELi512ENS_10bfloat16_tEfNS_4arch4Sm90ELb0ELb0ELb1ELb0ELb1ELb0ELb0ELb0ELb0ELb1ELb1ELb0EEENS1_21CollectiveEpilogueFwdINS6_IJSA_NS7_ILi512EEESA_EEES9_SC_SE_Li256ELb0ELb1ELb1ELb0EEENS1_19SingleTileSchedulerILb0ELb1ELb1ELi64EEEEEEEEEvNT_6ParamsE --------------------------
	.section	.nv.info._ZN7cutlass13device_kernelIN5flash11enable_sm90INS1_16FlashAttnFwdSm90INS1_25CollectiveMainloopFwdSm90ILi2EN4cute5tupleIJNS5_1CILi1EEES8_S8_EEENS6_IJNS7_ILi64EEESA_SA_EEELi512ENS_10bfloat16_tEfNS_4arch4Sm90ELb0ELb0ELb1ELb0ELb1ELb0ELb0ELb0ELb0ELb1ELb1ELb0EEENS1_21CollectiveEpilogueFwdINS6_IJSA_NS7_ILi512EEESA_EEES9_SC_SE_Li256ELb0ELb1ELb1ELb0EEENS1_19SingleTileSchedulerILb0ELb1ELb1ELi64EEEEEEEEEvNT_6ParamsE,"",@"SHT_CUDA_INFO"
	.sectionflags	@""
	.align	4


	//----- nvinfo : EIATTR_CUDA_API_VERSION
	.align		4
        /*0000*/ 	.byte	0x04, 0x37
        /*0002*/ 	.short	(.L_390 - .L_389)
.L_389:
        /*0004*/ 	.word	0x00000082


	//----- nvinfo : EIATTR_KPARAM_INFO
	.align		4
.L_390:
        /*0008*/ 	.byte	0x04, 0x17
        /*000a*/ 	.short	(.L_392 - .L_391)
.L_391:
        /*000c*/ 	.word	0x00000000
        /*0010*/ 	.short	0x0000
        /*0012*/ 	.short	0x0000
        /*0014*/ 	.byte	0x00, 0xf0, 0x01, 0x28


	//----- nvinfo : EIATTR_SPARSE_MMA_MASK
	.align		4
.L_392:
        /*0018*/ 	.byte	0x03, 0x50
        /*001a*/ 	.short	0x0000


	//----- nvinfo : EIATTR_MAXREG_COUNT
	.align		4
        /*001c*/ 	.byte	0x03, 0x1b
        /*001e*/ 	.short	0x00a8


	//----- nvinfo : EIATTR_MERCURY_ISA_VERSION
	.align		4
        /*0020*/ 	.byte	0x03, 0x5f
        /*0022*/ 	.short	0x0101


	//----- nvinfo : EIATTR_VRC_CTA_INIT_COUNT
	.align		4
        /*0024*/ 	.byte	0x02, 0x4a
	.zero		1
	.zero		1


	//----- nvinfo : EIATTR_EXIT_INSTR_OFFSETS
	.align		4
        /*0028*/ 	.byte	0x04, 0x1c
        /*002a*/ 	.short	(.L_394 - .L_393)


	//   ....[0]....
.L_393:
        /*002c*/ 	.word	0x00000010


	//----- nvinfo : EIATTR_MAX_THREADS
	.align		4
.L_394:
        /*0030*/ 	.byte	0x04, 0x05
        /*0032*/ 	.short	(.L_396 - .L_395)
.L_395:
        /*0034*/ 	.word	0x00000180
        /*0038*/ 	.word	0x00000001
        /*003c*/ 	.word	0x00000001


	//----- nvinfo : EIATTR_CBANK_PARAM_SIZE
	.align		4
.L_396:
        /*0040*/ 	.byte	0x03, 0x19
        /*0042*/ 	.short	0x0a00


	//----- nvinfo : EIATTR_PARAM_CBANK
	.align		4
        /*0044*/ 	.byte	0x04, 0x0a
        /*0046*/ 	.short	(.L_398 - .L_397)
	.align		4
.L_397:
        /*0048*/ 	.word	index@(.nv.constant0._ZN7cutlass13device_kernelIN5flash11enable_sm90INS1_16FlashAttnFwdSm90INS1_25CollectiveMainloopFwdSm90ILi2EN4cute5tupleIJNS5_1CILi1EEES8_S8_EEENS6_IJNS7_ILi64EEESA_SA_EEELi512ENS_10bfloat16_tEfNS_4arch4Sm90ELb0ELb0ELb1ELb0ELb1ELb0ELb0ELb0ELb0ELb1ELb1ELb0EEENS1_21CollectiveEpilogueFwdINS6_IJSA_NS7_ILi512EEESA_EEES9_SC_SE_Li256ELb0ELb1ELb1ELb0EEENS1_19SingleTileSchedulerILb0ELb1ELb1ELi64EEEEEEEEEvNT_6ParamsE)
        /*004c*/ 	.short	0x0380
        /*004e*/ 	.short	0x0a00


	//----- nvinfo : EIATTR_SW_WAR
	.align		4
.L_398:
        /*0050*/ 	.byte	0x04, 0x36
        /*0052*/ 	.short	(.L_400 - .L_399)
.L_399:
        /*0054*/ 	.word	0x00000008
.L_400:


//--------------------- .nv.info._ZN7cutlass13device_kernelIN5flash11enable_sm90INS1_16FlashAttnFwdSm90INS1_25CollectiveMainloopFwdSm90ILi2EN4cute5tupleIJNS5_1CILi1EEES8_S8_EEENS6_IJNS7_ILi64EEESA_SA_EEELi512ENS_10bfloat16_tEfNS_4arch4Sm90ELb0ELb0ELb1ELb0ELb1ELb0ELb1ELb0ELb0ELb1ELb1ELb0EEENS1_21CollectiveEpilogueFwdINS6_IJSA_NS7_ILi512EEESA_EEES9_SC_SE_Li256ELb0ELb1ELb1ELb0EEENS1_19SingleTileSchedulerILb0ELb1ELb1ELi64EEEEEEEEEvNT_6ParamsE --------------------------
	.section	.nv.info._ZN7cutlass13device_kernelIN5flash11enable_sm90INS1_16FlashAttnFwdSm90INS1_25CollectiveMainloopFwdSm90ILi2EN4cute5tupleIJNS5_1CILi1EEES8_S8_EEENS6_IJNS7_ILi64EEESA_SA_EEELi512ENS_10bfloat16_tEfNS_4arch4Sm90ELb0ELb0ELb1ELb0ELb1ELb0ELb1ELb0ELb0ELb1ELb1ELb0EEENS1_21CollectiveEpilogueFwdINS6_IJSA_NS7_ILi512EEESA_EEES9_SC_SE_Li256ELb0ELb1ELb1ELb0EEENS1_19SingleTileSchedulerILb0ELb1ELb1ELi64EEEEEEEEEvNT_6ParamsE,"",@"SHT_CUDA_INFO"
	.sectionflags	@""
	.align	4


	//----- nvinfo : EIATTR_CUDA_API_VERSION
	.align		4
        /*0000*/ 	.byte	0x04, 0x37
        /*0002*/ 	.short	(.L_402 - .L_401)
.L_401:
        /*0004*/ 	.word	0x00000082


	//----- nvinfo : EIATTR_KPARAM_INFO
	.align		4
.L_402:
        /*0008*/ 	.byte	0x04, 0x17
        /*000a*/ 	.short	(.L_404 - .L_403)
.L_403:
        /*000c*/ 	.word	0x00000000
        /*0010*/ 	.short	0x0000
        /*0012*/ 	.short	0x0000
        /*0014*/ 	.byte	0x00, 0xf0, 0x01, 0x2c


	//----- nvinfo : EIATTR_SPARSE_MMA_MASK
	.align		4
.L_404:
        /*0018*/ 	.byte	0x03, 0x50
        /*001a*/ 	.short	0x0000


	//----- nvinfo : EIATTR_MAXREG_COUNT
	.align		4
        /*001c*/ 	.byte	0x03, 0x1b
        /*001e*/ 	.short	0x00a8


	//----- nvinfo : EIATTR_MERCURY_ISA_VERSION
	.align		4
        /*0020*/ 	.byte	0x03, 0x5f
        /*0022*/ 	.short	0x0101


	//----- nvinfo : EIATTR_VRC_CTA_INIT_COUNT
	.align		4
        /*0024*/ 	.byte	0x02, 0x4a
	.zero		1
	.zero		1


	//----- nvinfo : EIATTR_EXIT_INSTR_OFFSETS
	.align		4
        /*0028*/ 	.byte	0x04, 0x1c
        /*002a*/ 	.short	(.L_406 - .L_405)


	//   ....[0]....
.L_405:
        /*002c*/ 	.word	0x00000010


	//----- nvinfo : EIATTR_MAX_THREADS
	.align		4
.L_406:
        /*0030*/ 	.byte	0x04, 0x05
        /*0032*/ 	.short	(.L_408 - .L_407)
.L_407:
        /*0034*/ 	.word	0x00000180
        /*0038*/ 	.word	0x00000001
        /*003c*/ 	.word	0x00000001


	//----- nvinfo : EIATTR_CBANK_PARAM_SIZE
	.align		4
.L_408:
        /*0040*/ 	.byte	0x03, 0x19
        /*0042*/ 	.short	0x0b00


	//----- nvinfo : EIATTR_PARAM_CBANK
	.align		4
        /*0044*/ 	.byte	0x04, 0x0a
        /*0046*/ 	.short	(.L_410 - .L_409)
	.align		4
.L_409:
        /*0048*/ 	.word	index@(.nv.constant0._ZN7cutlass13device_kernelIN5flash11enable_sm90INS1_16FlashAttnFwdSm90INS1_25CollectiveMainloopFwdSm90ILi2EN4cute5tupleIJNS5_1CILi1EEES8_S8_EEENS6_IJNS7_ILi64EEESA_SA_EEELi512ENS_10bfloat16_tEfNS_4arch4Sm90ELb0ELb0ELb1ELb0ELb1ELb0ELb1ELb0ELb0ELb1ELb1ELb0EEENS1_21CollectiveEpilogueFwdINS6_IJSA_NS7_ILi512EEESA_EEES9_SC_SE_Li256ELb0ELb1ELb1ELb0EEENS1_19SingleTileSchedulerILb0ELb1ELb1ELi64EEEEEEEEEvNT_6ParamsE)
        /*004c*/ 	.short	0x0380
        /*004e*/ 	.short	0x0b00


	//----- nvinfo : EIATTR_SW_WAR
	.align		4
.L_410:
        /*0050*/ 	.byte	0x04, 0x36
        /*0052*/ 	.short	(.L_412 - .L_411)
.L_411:
        /*0054*/ 	.word	0x00000008
.L_412:


//--------------------- .nv.info._ZN7cutlass13device_kernelIN5flash11enable_sm90INS1_16FlashAttnFwdSm90INS1_25CollectiveMainloopFwdSm90ILi2EN4cute5tupleIJNS5_1CILi1EEES8_S8_EEENS6_IJNS7_ILi64EEESA_SA_EEELi512ENS_10bfloat16_tEfNS_4arch4Sm90ELb0ELb0ELb1ELb1ELb1ELb0ELb0ELb0ELb0ELb1ELb1ELb0EEENS1_21CollectiveEpilogueFwdINS6_IJSA_NS7_ILi512EEESA_EEES9_SC_SE_Li256ELb1ELb1ELb1ELb0EEENS1_36VarlenDynamicPersistentTileSchedulerILi64ELi64ELi256ELi128ELb1ELb1ELb1ELb0ELb1ELb1EEEEEEEEEvNT_6ParamsE --------------------------
	.section	.nv.info._ZN7cutlass13device_kernelIN5flash11enable_sm90INS1_16FlashAttnFwdSm90INS1_25CollectiveMainloopFwdSm90ILi2EN4cute5tupleIJNS5_1CILi1EEES8_S8_EEENS6_IJNS7_ILi64EEESA_SA_EEELi512ENS_10bfloat16_tEfNS_4arch4Sm90ELb0ELb0ELb1ELb1ELb1ELb0ELb0ELb0ELb0ELb1ELb1ELb0EEENS1_21CollectiveEpilogueFwdINS6_IJSA_NS7_ILi512EEESA_EEES9_SC_SE_Li256ELb1ELb1ELb1ELb0EEENS1_36VarlenDynamicPersistentTileSchedulerILi64ELi64ELi256ELi128ELb1ELb1ELb1ELb0ELb1ELb1EEEEEEEEEvNT_6ParamsE,"",@"SHT_CUDA_INFO"
	.sectionflags	@""
	.align	4


	//----- nvinfo : EIATTR_CUDA_API_VERSION
	.align		4
        /*0000*/ 	.byte	0x04, 0x37
        /*0002*/ 	.short	(.L_414 - .L_413)
.L_413:
        /*0004*/ 	.word	0x00000082


	//----- nvinfo : EIATTR_KPARAM_INFO
	.align		4
.L_414:
        /*0008*/ 	.byte	0x04, 0x17
        /*000a*/ 	.short	(.L_416 - .L_415)
.L_415:
        /*000c*/ 	.word	0x00000000
        /*0010*/ 	.short	0x0000
        /*0012*/ 	.short	0x0000
        /*0014*/ 	.byte	0x00, 0xf0, 0x01, 0x2a


	//----- nvinfo : EIATTR_SPARSE_MMA_MASK
	.align		4
.L_416:
        /*0018*/ 	.byte	0x03, 0x50
        /*001a*/ 	.short	0x0000


	//----- nvinfo : EIATTR_MAXREG_COUNT
	.align		4
        /*001c*/ 	.byte	0x03, 0x1b
        /*001e*/ 	.short	0x00a8


	//----- nvinfo : EIATTR_MERCURY_ISA_VERSION
	.align		4
        /*0020*/ 	.byte	0x03, 0x5f
        /*0022*/ 	.short	0x0101


	//----- nvinfo : EIATTR_VRC_CTA_INIT_COUNT
	.align		4
        /*0024*/ 	.byte	0x02, 0x4a
	.zero		1
	.zero		1


	//----- nvinfo : EIATTR_EXIT_INSTR_OFFSETS
	.align		4
        /*0028*/ 	.byte	0x04, 0x1c
        /*002a*/ 	.short	(.L_418 - .L_417)


	//   ....[0]....
.L_417:
        /*002c*/ 	.word	0x00000010


	//----- nvinfo : EIATTR_MAX_THREADS
	.align		4
.L_418:
        /*0030*/ 	.byte	0x04, 0x05
        /*0032*/ 	.short	(.L_420 - .L_419)
.L_419:
        /*0034*/ 	.word	0x00000180
        /*0038*/ 	.word	0x00000001
        /*003c*/ 	.word	0x00000001


	//----- nvinfo : EIATTR_CBANK_PARAM_SIZE
	.align		4
.L_420:
        /*0040*/ 	.byte	0x03, 0x19
        /*0042*/ 	.short	0x0a80


	//----- nvinfo : EIATTR_PARAM_CBANK
	.align		4
        /*0044*/ 	.byte	0x04, 0x0a
        /*0046*/ 	.short	(.L_422 - .L_421)
	.align		4
.L_421:
        /*0048*/ 	.word	index@(.nv.constant0._ZN7cutlass13device_kernelIN5flash11enable_sm90INS1_16FlashAttnFwdSm90INS1_25CollectiveMainloopFwdSm90ILi2EN4cute5tupleIJNS5_1CILi1EEES8_S8_EEENS6_IJNS7_ILi64EEESA_SA_EEELi512ENS_10bfloat16_tEfNS_4arch4Sm90ELb0ELb0ELb1ELb1ELb1ELb0ELb0ELb0ELb0ELb1ELb1ELb0EEENS1_21CollectiveEpilogueFwdINS6_IJSA_NS7_ILi512EEESA_EEES9_SC_SE_Li256ELb1ELb1ELb1ELb0EEENS1_36VarlenDynamicPersistentTileSchedulerILi64ELi64ELi256ELi128ELb1ELb1ELb1ELb0ELb1ELb1EEEEEEEEEvNT_6ParamsE)
        /*004c*/ 	.short	0x0380
        /*004e*/ 	.short	0x0a80


	//----- nvinfo : EIATTR_SW_WAR
	.align		4
.L_422:
        /*0050*/ 	.byte	0x04, 0x36
        /*0052*/ 	.short	(.L_424 - .L_423)
.L_423:
        /*0054*/ 	.word	0x00000008
.L_424:


//--------------------- .nv.info._ZN7cutlass13device_kernelIN5flash11enable_sm90INS1_16FlashAttnFwdSm90INS1_25CollectiveMainloopFwdSm90ILi2EN4cute5tupleIJNS5_1CILi1EEES8_S8_EEENS6_IJNS7_ILi64EEESA_SA_EEELi512ENS_10bfloat16_tEfNS_4arch4Sm90ELb0ELb0ELb1ELb1ELb1ELb1ELb0ELb0ELb0ELb1ELb1ELb0EEENS1_21CollectiveEpilogueFwdINS6_IJSA_NS7_ILi512EEESA_EEES9_SC_SE_Li256ELb1ELb1ELb1ELb0EEENS1_36VarlenDynamicPersistentTileSchedulerILi64ELi64ELi256ELi128ELb1ELb1ELb1ELb0ELb1ELb1EEEEEEEEEvNT_6ParamsE --------------------------
	.section	.nv.info._ZN7cutlass13device_kernelIN5flash11enable_sm90INS1_16FlashAttnFwdSm90INS1_25CollectiveMainloopFwdSm90ILi2EN4cute5tupleIJNS5_1CILi1EEES8_S8_EEENS6_IJNS7_ILi64EEESA_SA_EEELi512ENS_10bfloat16_tEfNS_4arch4Sm90ELb0ELb0ELb1ELb1ELb1ELb1ELb0ELb0ELb0ELb1ELb1ELb0EEENS1_21CollectiveEpilogueFwdINS6_IJSA_NS7_ILi512EEESA_EEES9_SC_SE_Li256ELb1ELb1ELb1ELb0EEENS1_36VarlenDynamicPersistentTileSchedulerILi64ELi64ELi256ELi128ELb1ELb1ELb1ELb0ELb1ELb1EEEEEEEEEvNT_6ParamsE,"",@"SHT_CUDA_INFO"
	.sectionflags	@""
	.align	4


	//----- nvinfo : EIATTR_CUDA_API_VERSION
	.align		4
        /*0000*/ 	.byte	0x04, 0x37
        /*0002*/ 	.short	(.L_426 - .L_425)
.L_425:
        /*0004*/ 	.word	0x00000082


	//----- nvinfo : EIATTR_KPARAM_INFO
	.align		4
.L_426:
        /*0008*/ 	.byte	0x04, 0x17
        /*000a*/ 	.short	(.L_428 - .L_427)
.L_427:
        /*000c*/ 	.word	0x00000000
        /*0010*/ 	.short	0x0000
        /*0012*/ 	.short	0x0000
        /*0014*/ 	.byte	0x00, 0xf0, 0x01, 0x2a


	//----- nvinfo : EIATTR_SPARSE_MMA_MASK
	.align		4
.L_428:
        /*0018*/ 	.byte	0x03, 0x50
        /*001a*/ 	.short	0x0000


	//----- nvinfo : EIATTR_MAXREG_COUNT
	.align		4
        /*001c*/ 	.byte	0x03, 0x1b
        /*001e*/ 	.short	0x00a8


	//----- nvinfo : EIATTR_MERCURY_ISA_VERSION
	.align		4
        /*0020*/ 	.byte	0x03, 0x5f
        /*0022*/ 	.short	0x0101


	//----- nvinfo : EIATTR_VRC_CTA_INIT_COUNT
	.align		4
        /*0024*/ 	.byte	0x02, 0x4a
	.zero		1
	.zero		1


	//----- nvinfo : EIATTR_EXIT_INSTR_OFFSETS
	.align		4
        /*0028*/ 	.byte	0x04, 0x1c
        /*002a*/ 	.short	(.L_430 - .L_429)


	//   ....[0]....
.L_429:
        /*002c*/ 	.word	0x00000010


	//----- nvinfo : EIATTR_MAX_THREADS
	.align		4
.L_430:
        /*0030*/ 	.byte	0x04, 0x05
        /*0032*/ 	.short	(.L_432 - .L_431)
.L_431:
        /*0034*/ 	.word	0x00000180
        /*0038*/ 	.word	0x00000001
        /*003c*/ 	.word	0x00000001


	//----- nvinfo : EIATTR_CBANK_PARAM_SIZE
	.align		4
.L_432:
        /*0040*/ 	.byte	0x03, 0x19
        /*0042*/ 	.short	0x0a80


	//----- nvinfo : EIATTR_PARAM_CBANK
	.align		4
        /*0044*/ 	.byte	0x04, 0x0a
        /*0046*/ 	.short	(.L_434 - .L_433)
	.align		4
.L_433:
        /*0048*/ 	.word	index@(.nv.constant0._ZN7cutlass13device_kernelIN5flash11enable_sm90INS1_16FlashAttnFwdSm90INS1_25CollectiveMainloopFwdSm90ILi2EN4cute5tupleIJNS5_1CILi1EEES8_S8_EEENS6_IJNS7_ILi64EEESA_SA_EEELi512ENS_10bfloat16_tEfNS_4arch4Sm90ELb0ELb0ELb1ELb1ELb1ELb1ELb0ELb0ELb0ELb1ELb1ELb0EEENS1_21CollectiveEpilogueFwdINS6_IJSA_NS7_ILi512EEESA_EEES9_SC_SE_Li256ELb1ELb1ELb1ELb0EEENS1_36VarlenDynamicPersistentTileSchedulerILi64ELi64ELi256ELi128ELb1ELb1ELb1ELb0ELb1ELb1EEEEEEEEEvNT_6ParamsE)
        /*004c*/ 	.short	0x0380
        /*004e*/ 	.short	0x0a80


	//----- nvinfo : EIATTR_SW_WAR
	.align		4
.L_434:
        /*0050*/ 	.byte	0x04, 0x36
        /*0052*/ 	.short	(.L_436 - .L_435)
.L_435:
        /*0054*/ 	.word	0x00000008
.L_436:


//--------------------- .nv.info._ZN7cutlass13device_kernelIN5flash11enable_sm90INS1_16FlashAttnFwdSm90INS1_25CollectiveMainloopFwdSm90ILi2EN4cute5tupleIJNS5_1CILi1EEES8_S8_EEENS6_IJNS7_ILi64EEESA_SA_EEELi512ENS_10bfloat16_tEfNS_4arch4Sm90ELb0ELb0ELb1ELb1ELb1ELb0ELb1ELb0ELb0ELb1ELb1ELb0EEENS1_21CollectiveEpilogueFwdINS6_IJSA_NS7_ILi512EEESA_EEES9_SC_SE_Li256ELb1ELb1ELb1ELb0EEENS1_36VarlenDynamicPersistentTileSchedulerILi64ELi64ELi256ELi128ELb1ELb1ELb1ELb0ELb1ELb1EEEEEEEEEvNT_6ParamsE --------------------------
	.section	.nv.info._ZN7cutlass13device_kernelIN5flash11enable_sm90INS1_16FlashAttnFwdSm90INS1_25CollectiveMainloopFwdSm90ILi2EN4cute5tupleIJNS5_1CILi1EEES8_S8_EEENS6_IJNS7_ILi64EEESA_SA_EEELi512ENS_10bfloat16_tEfNS_4arch4Sm90ELb0ELb0ELb1ELb1ELb1ELb0ELb1ELb0ELb0ELb1ELb1ELb0EEENS1_21CollectiveEpilogueFwdINS6_IJSA_NS7_ILi512EEESA_EEES9_SC_SE_Li256ELb1ELb1ELb1ELb0EEENS1_36VarlenDynamicPersistentTileSchedulerILi64ELi64ELi256ELi128ELb1ELb1ELb1ELb0ELb1ELb1EEEEEEEEEvNT_6ParamsE,"",@"SHT_CUDA_INFO"
	.sectionflags	@""
	.align	4


	//----- nvinfo : EIATTR_CUDA_API_VERSION
	.align		4
        /*0000*/ 	.byte	0x04, 0x37
        /*0002*/ 	.short	(.L_438 - .L_437)
.L_437:
        /*0004*/ 	.word	0x00000082


	//----- nvinfo : EIATTR_KPARAM_INFO
	.align		4
.L_438:
        /*0008*/ 	.byte	0x04, 0x17
        /*000a*/ 	.short	(.L_440 - .L_439)
.L_439:
        /*000c*/ 	.word	0x00000000
        /*0010*/ 	.short	0x0000
        /*0012*/ 	.short	0x0000
        /*0014*/ 	.byte	0x00, 0xf0, 0x01, 0x2e


	//----- nvinfo : EIATTR_SPARSE_MMA_MASK
	.align		4
.L_440:
        /*0018*/ 	.byte	0x03, 0x50
        /*001a*/ 	.short	0x0000


	//----- nvinfo : EIATTR_MAXREG_COUNT
	.align		4
        /*001c*/ 	.byte	0x03, 0x1b
        /*001e*/ 	.short	0x00a8


	//----- nvinfo : EIATTR_MERCURY_ISA_VERSION
	.align		4
        /*0020*/ 	.byte	0x03, 0x5f
        /*0022*/ 	.short	0x0101


	//----- nvinfo : EIATTR_VRC_CTA_INIT_COUNT
	.align		4
        /*0024*/ 	.byte	0x02, 0x4a
	.zero		1
	.zero		1


	//----- nvinfo : EIATTR_EXIT_INSTR_OFFSETS
	.align		4
        /*0028*/ 	.byte	0x04, 0x1c
        /*002a*/ 	.short	(.L_442 - .L_441)


	//   ....[0]....
.L_441:
        /*002c*/ 	.word	0x00000010


	//----- nvinfo : EIATTR_MAX_THREADS
	.align		4
.L_442:
        /*0030*/ 	.byte	0x04, 0x05
        /*0032*/ 	.short	(.L_444 - .L_443)
.L_443:
        /*0034*/ 	.word	0x00000180
        /*0038*/ 	.word	0x00000001
        /*003c*/ 	.word	0x00000001


	//----- nvinfo : EIATTR_CBANK_PARAM_SIZE
	.align		4
.L_444:
        /*0040*/ 	.byte	0x03, 0x19
        /*0042*/ 	.short	0x0b80


	//----- nvinfo : EIATTR_PARAM_CBANK
	.align		4
        /*0044*/ 	.byte	0x04, 0x0a
        /*0046*/ 	.short	(.L_446 - .L_445)
	.align		4
.L_445:
        /*0048*/ 	.word	index@(.nv.constant0._ZN7cutlass13device_kernelIN5flash11enable_sm90INS1_16FlashAttnFwdSm90INS1_25CollectiveMainloopFwdSm90ILi2EN4cute5tupleIJNS5_1CILi1EEES8_S8_EEENS6_IJNS7_ILi64EEESA_SA_EEELi512ENS_10bfloat16_tEfNS_4arch4Sm90ELb0ELb0ELb1ELb1ELb1ELb0ELb1ELb0ELb0ELb1ELb1ELb0EEENS1_21CollectiveEpilogueFwdINS6_IJSA_NS7_ILi512EEESA_EEES9_SC_SE_Li256ELb1ELb1ELb1ELb0EEENS1_36VarlenDynamicPersistentTileSchedulerILi64ELi64ELi256ELi128ELb1ELb1ELb1ELb0ELb1ELb1EEEEEEEEEvNT_6ParamsE)
        /*004c*/ 	.short	0x0380
        /*004e*/ 	.short	0x0b80


	//----- nvinfo : EIATTR_SW_WAR
	.align		4
.L_446:
        /*0050*/ 	.byte	0x04, 0x36
        /*0052*/ 	.short	(.L_448 - .L_447)
.L_447:
        /*0054*/ 	.word	0x00000008
.L_448:


//--------------------- .nv.info._ZN7cutlass13device_kernelIN5flash11enable_sm90INS1_16FlashAttnFwdSm90INS1_25CollectiveMainloopFwdSm90ILi2EN4cute5tupleIJNS5_1CILi1EEES8_S8_EEENS6_IJNS7_ILi64EEESA_SA_EEELi512ENS_10bfloat16_tEfNS_4arch4Sm90ELb0ELb0ELb1ELb1ELb1ELb1ELb1ELb0ELb0ELb1ELb1ELb0EEENS1_21CollectiveEpilogueFwdINS6_IJSA_NS7_ILi512EEESA_EEES9_SC_SE_Li256ELb1ELb1ELb1ELb0EEENS1_36VarlenDynamicPersistentTileSchedulerILi64ELi64ELi256ELi128ELb1ELb1ELb1ELb0ELb1ELb1EEEEEEEEEvNT_6ParamsE --------------------------
	.section	.nv.info._ZN7cutlass13device_kernelIN5flash11enable_sm90INS1_16FlashAttnFwdSm90INS1_25CollectiveMainloopFwdSm90ILi2EN4cute5tupleIJNS5_1CILi1EEES8_S8_EEENS6_IJNS7_ILi64EEESA_SA_EEELi512ENS_10bfloat16_tEfNS_4arch4Sm90ELb0ELb0ELb1ELb1ELb1ELb1ELb1ELb0ELb0ELb1ELb1ELb0EEENS1_21CollectiveEpilogueFwdINS6_IJSA_NS7_ILi512EEESA_EEES9_SC_SE_Li256ELb1ELb1ELb1ELb0EEENS1_36VarlenDynamicPersistentTileSchedulerILi64ELi64ELi256ELi128ELb1ELb1ELb1ELb0ELb1ELb1EEEEEEEEEvNT_6ParamsE,"",@"SHT_CUDA_INFO"
	.sectionflags	@""
	.align	4


	//----- nvinfo : EIATTR_CUDA_API_VERSION
	.align		4
        /*0000*/ 	.byte	0x04, 0x37
        /*0002*/ 	.short	(.L_450 - .L_449)
.L_449:
        /*0004*/ 	.word	0x00000082


	//----- nvinfo : EIATTR_KPARAM_INFO
	.align		4
.L_450:
        /*0008*/ 	.byte	0x04, 0x17
        /*000a*/ 	.short	(.L_452 - .L_451)
.L_451:
        /*000c*/ 	.word	0x00000000
        /*0010*/ 	.short	0x0000
        /*0012*/ 	.short	0x0000
        /*0014*/ 	.byte	0x00, 0xf0, 0x01, 0x2e


	//----- nvinfo : EIATTR_SPARSE_MMA_MASK
	.align		4
.L_452:
        /*0018*/ 	.byte	0x03, 0x50
        /*001a*/ 	.short	0x0000


	//----- nvinfo : EIATTR_MAXREG_COUNT
	.align		4
        /*001c*/ 	.byte	0x03, 0x1b
        /*001e*/ 	.short	0x00a8


	//----- nvinfo : EIATTR_MERCURY_ISA_VERSION
	.align		4
        /*0020*/ 	.byte	0x03, 0x5f
        /*0022*/ 	.short	0x0101


	//----- nvinfo : EIATTR_VRC_CTA_INIT_COUNT
	.align		4
        /*0024*/ 	.byte	0x02, 0x4a
	.zero		1
	.zero		1


	//----- nvinfo : EIATTR_EXIT_INSTR_OFFSETS
	.align		4
        /*0028*/ 	.byte	0x04, 0x1c
        /*002a*/ 	.short	(.L_454 - .L_453)


	//   ....[0]....
.L_453:
        /*002c*/ 	.word	0x00000010


	//----- nvinfo : EIATTR_MAX_THREADS
	.align		4
.L_454:
        /*0030*/ 	.byte	0x04, 0x05
        /*0032*/ 	.short	(.L_456 - .L_455)
.L_455:
        /*0034*/ 	.word	0x00000180
        /*0038*/ 	.word	0x00000001
        /*003c*/ 	.word	0x00000001


	//----- nvinfo : EIATTR_CBANK_PARAM_SIZE
	.align		4
.L_456:
        /*0040*/ 	.byte	0x03, 0x19
        /*0042*/ 	.short	0x0b80


	//----- nvinfo : EIATTR_PARAM_CBANK
	.align		4
        /*0044*/ 	.byte	0x04, 0x0a
        /*0046*/ 	.short	(.L_458 - .L_457)
	.align		4
.L_457:
        /*0048*/ 	.word	index@(.nv.constant0._ZN7cutlass13device_kernelIN5flash11enable_sm90INS1_16FlashAttnFwdSm90INS1_25CollectiveMainloopFwdSm90ILi2EN4cute5tupleIJNS5_1CILi1EEES8_S8_EEENS6_IJNS7_ILi64EEESA_SA_EEELi512ENS_10bfloat16_tEfNS_4arch4Sm90ELb0ELb0ELb1ELb1ELb1ELb1ELb1ELb0ELb0ELb1ELb1ELb0EEENS1_21CollectiveEpilogueFwdINS6_IJSA_NS7_ILi512EEESA_EEES9_SC_SE_Li256ELb1ELb1ELb1ELb0EEENS1_36VarlenDynamicPersistentTileSchedulerILi64ELi64ELi256ELi128ELb1ELb1ELb1ELb0ELb1ELb1EEEEEEEEEvNT_6ParamsE)
        /*004c*/ 	.short	0x0380
        /*004e*/ 	.short	0x0b80


	//----- nvinfo : EIATTR_SW_WAR
	.align		4
.L_458:
        /*0050*/ 	.byte	0x04, 0x36
        /*0052*/ 	.short	(.L_460 - .L_459)
.L_459:
        /*0054*/ 	.word	0x00000008
.L_460:


//--------------------- .nv.info._ZN7cutlass13device_kernelIN5flash11enable_sm90INS1_16FlashAttnFwdSm90INS1_25CollectiveMainloopFwdSm90ILi2EN4cute5tupleIJNS5_1CILi1EEES8_S8_EEENS6_IJNS7_ILi64EEESA_SA_EEELi512ENS_10bfloat16_tEfNS_4arch4Sm90ELb0ELb1ELb1ELb0ELb1ELb0ELb0ELb0ELb0ELb1ELb1ELb0EEENS1_21CollectiveEpilogueFwdINS6_IJSA_NS7_ILi512EEESA_EEES9_SC_SE_Li256ELb0ELb1ELb1ELb0EEENS1_19SingleTileSchedulerILb0ELb1ELb1ELi64EEEEEEEEEvNT_6ParamsE --------------------------
	.section	.nv.info._ZN7cutlass13device_kernelIN5flash11enable_sm90INS1_16FlashAttnFwdSm90INS1_25CollectiveMainloopFwdSm90ILi2EN4cute5tupleIJNS5_1CILi1EEES8_S8_EEENS6_IJNS7_ILi64EEESA_SA_EEELi512ENS_10bfloat16_tEfNS_4arch4Sm90ELb0ELb1ELb1ELb0ELb1ELb0ELb0ELb0ELb0ELb1ELb1ELb0EEENS1_21CollectiveEpilogueFwdINS6_IJSA_NS7_ILi512EEESA_EEES9_SC_SE_Li256ELb0ELb1ELb1ELb0EEENS1_19SingleTileSchedulerILb0ELb1ELb1ELi64EEEEEEEEEvNT_6ParamsE,"",@"SHT_CUDA_INFO"
	.sectionflags	@""
	.align	4


	//----- nvinfo : EIATTR_CUDA_API_VERSION
	.align		4
        /*0000*/ 	.byte	0x04, 0x37
        /*0002*/ 	.short	(.L_462 - .L_461)
.L_461:
        /*0004*/ 	.word	0x00000082


	//----- nvinfo : EIATTR_KPARAM_INFO
	.align		4
.L_462:
        /*0008*/ 	.byte	0x04, 0x17
        /*000a*/ 	.short	(.L_464 - .L_463)
.L_463:
        /*000c*/ 	.word	0x00000000
        /*0010*/ 	.short	0x0000
        /*0012*/ 	.short	0x0000
        /*0014*/ 	.byte	0x00, 0xf0, 0x01, 0x28


	//----- nvinfo : EIATTR_SPARSE_MMA_MASK
	.align		4
.L_464:
        /*0018*/ 	.byte	0x03, 0x50
        /*001a*/ 	.short	0x0000


	//----- nvinfo : EIATTR_MAXREG_COUNT
	.align		4
        /*001c*/ 	.byte	0x03, 0x1b
        /*001e*/ 	.short	0x00a8


	//----- nvinfo : EIATTR_MERCURY_ISA_VERSION
	.align		4
        /*0020*/ 	.byte	0x03, 0x5f
        /*0022*/ 	.short	0x0101


	//----- nvinfo : EIATTR_VRC_CTA_INIT_COUNT
	.align		4
        /*0024*/ 	.byte	0x02, 0x4a
	.zero		1
	.zero		1


	//----- nvinfo : EIATTR_EXIT_INSTR_OFFSETS
	.align		4
        /*0028*/ 	.byte	0x04, 0x1c
        /*002a*/ 	.short	(.L_466 - .L_465)


	//   ....[0]....
.L_465:
        /*002c*/ 	.word	0x00000010


	//----- nvinfo : EIATTR_MAX_THREADS
	.align		4
.L_466:
        /*0030*/ 	.byte	0x04, 0x05
        /*0032*/ 	.short	(.L_468 - .L_467)
.L_467:
        /*0034*/ 	.word	0x00000180
        /*0038*/ 	.word	0x00000001
        /*003c*/ 	.word	0x00000001


	//----- nvinfo : EIATTR_CBANK_PARAM_SIZE
	.align		4
.L_468:
        /*0040*/ 	.byte	0x03, 0x19
        /*0042*/ 	.short	0x0a00


	//----- nvinfo : EIATTR_PARAM_CBANK
	.align		4
        /*0044*/ 	.byte	0x04, 0x0a
        /*0046*/ 	.short	(.L_470 - .L_469)
	.align		4
.L_469:
        /*0048*/ 	.word	index@(.nv.constant0._ZN7cutlass13device_kernelIN5flash11enable_sm90INS1_16FlashAttnFwdSm90INS1_25CollectiveMainloopFwdSm90ILi2EN4cute5tupleIJNS5_1CILi1EEES8_S8_EEENS6_IJNS7_ILi64EEESA_SA_EEELi512ENS_10bfloat16_tEfNS_4arch4Sm90ELb0ELb1ELb1ELb0ELb1ELb0ELb0ELb0ELb0ELb1ELb1ELb0EEENS1_21CollectiveEpilogueFwdINS6_IJSA_NS7_ILi512EEESA_EEES9_SC_SE_Li256ELb0ELb1ELb1ELb0EEENS1_19SingleTileSchedulerILb0ELb1ELb1ELi64EEEEEEEEEvNT_6ParamsE)
        /*004c*/ 	.short	0x0380
        /*004e*/ 	.short	0x0a00


	//----- nvinfo : EIATTR_SW_WAR
	.align		4
.L_470:
        /*0050*/ 	.byte	0x04, 0x36
        /*0052*/ 	.short	(.L_472 - .L_471)
.L_471:
        /*0054*/ 	.word	0x00000008
.L_472:


//--------------------- .nv.info._ZN7cutlass13device_kernelIN5flash11enable_sm90INS1_16FlashAttnFwdSm90INS1_25CollectiveMainloopFwdSm90ILi2EN4cute5tupleIJNS5_1CILi1EEES8_S8_EEENS6_IJNS7_ILi64EEESA_SA_EEELi512ENS_10bfloat16_tEfNS_4arch4Sm90ELb0ELb1ELb1ELb0ELb1ELb0ELb1ELb0ELb0ELb1ELb1ELb0EEENS1_21CollectiveEpilogueFwdINS6_IJSA_NS7_ILi512EEESA_EEES9_SC_SE_Li256ELb0ELb1ELb1ELb0EEENS1_19SingleTileSchedulerILb0ELb1ELb1ELi64EEEEEEEEEvNT_6ParamsE --------------------------
	.section	.nv.info._ZN7cutlass13device_kernelIN5flash11enable_sm90INS1_16FlashAttnFwdSm90INS1_25CollectiveMainloopFwdSm90ILi2EN4cute5tupleIJNS5_1CILi1EEES8_S8_EEENS6_IJNS7_ILi64EEESA_SA_EEELi512ENS_10bfloat16_tEfNS_4arch4Sm90ELb0ELb1ELb1ELb0ELb1ELb0ELb1ELb0ELb0ELb1ELb1ELb0EEENS1_21CollectiveEpilogueFwdINS6_IJSA_NS7_ILi512EEESA_EEES9_SC_SE_Li256ELb0ELb1ELb1ELb0EEENS1_19SingleTileSchedulerILb0ELb1ELb1ELi64EEEEEEEEEvNT_6ParamsE,"",@"SHT_CUDA_INFO"
	.sectionflags	@""
	.align	4


	//----- nvinfo : EIATTR_CUDA_API_VERSION
	.align		4
        /*0000*/ 	.byte	0x04, 0x37
        /*0002*/ 	.short	(.L_474 - .L_473)
.L_473:
        /*0004*/ 	.word	0x00000082


	//----- nvinfo : EIATTR_KPARAM_INFO
	.align		4
.L_474:
        /*0008*/ 	.byte	0x04, 0x17
        /*000a*/ 	.short	(.L_476 - .L_475)
.L_475:
        /*000c*/ 	.word	0x00000000
        /*0010*/ 	.short	0x0000
        /*0012*/ 	.short	0x0000
        /*0014*/ 	.byte	0x00, 0xf0, 0x01, 0x2c


	//----- nvinfo : EIATTR_SPARSE_MMA_MASK
	.align		4
.L_476:
        /*0018*/ 	.byte	0x03, 0x50
        /*001a*/ 	.short	0x0000


	//----- nvinfo : EIATTR_MAXREG_COUNT
	.align		4
        /*001c*/ 	.byte	0x03, 0x1b
        /*001e*/ 	.short	0x00a8


	//----- nvinfo : EIATTR_MERCURY_ISA_VERSION
	.align		4
        /*0020*/ 	.byte	0x03, 0x5f
        /*0022*/ 	.short	0x0101


	//----- nvinfo : EIATTR_VRC_CTA_INIT_COUNT
	.align		4
        /*0024*/ 	.byte	0x02, 0x4a
	.zero		1
	.zero		1


	//----- nvinfo : EIATTR_EXIT_INSTR_OFFSETS
	.align		4
        /*0028*/ 	.byte	0x04, 0x1c
        /*002a*/ 	.short	(.L_478 - .L_477)


	//   ....[0]....
.L_477:
        /*002c*/ 	.word	0x00000010


	//----- nvinfo : EIATTR_MAX_THREADS
	.align		4
.L_478:
        /*0030*/ 	.byte	0x04, 0x05
        /*0032*/ 	.short	(.L_480 - .L_479)
.L_479:
        /*0034*/ 	.word	0x00000180
        /*0038*/ 	.word	0x00000001
        /*003c*/ 	.word	0x00000001


	//----- nvinfo : EIATTR_CBANK_PARAM_SIZE
	.align		4
.L_480:
        /*0040*/ 	.byte	0x03, 0x19
        /*0042*/ 	.short	0x0b00


	//----- nvinfo : EIATTR_PARAM_CBANK
	.align		4
        /*0044*/ 	.byte	0x04, 0x0a
        /*0046*/ 	.short	(.L_482 - .L_481)
	.align		4
.L_481:
        /*0048*/ 	.word	index@(.nv.constant0._ZN7cutlass13device_kernelIN5flash11enable_sm90INS1_16FlashAttnFwdSm90INS1_25CollectiveMainloopFwdSm90ILi2EN4cute5tupleIJNS5_1CILi1EEES8_S8_EEENS6_IJNS7_ILi64EEESA_SA_EEELi512ENS_10bfloat16_tEfNS_4arch4Sm90ELb0ELb1ELb1ELb0ELb1ELb0ELb1ELb0ELb0ELb1ELb1ELb0EEENS1_21CollectiveEpilogueFwdINS6_IJSA_NS7_ILi512EEESA_EEES9_SC_SE_Li256ELb0ELb1ELb1ELb0EEENS1_19SingleTileSchedulerILb0ELb1ELb1ELi64EEEEEEEEEvNT_6ParamsE)
        /*004c*/ 	.short	0x0380
        /*004e*/ 	.short	0x0b00


	//----- nvinfo : EIATTR_SW_WAR
	.align		4
.L_482:
        /*0050*/ 	.byte	0x04, 0x36
        /*0052*/ 	.short	(.L_484 - .L_483)
.L_483:
        /*0054*/ 	.word	0x00000008
.L_484:


//--------------------- .nv.info._ZN7cutlass13device_kernelIN5flash11enable_sm90INS1_16FlashAttnFwdSm90INS1_25CollectiveMainloopFwdSm90ILi2EN4cute5tupleIJNS5_1CILi1EEES8_S8_EEENS6_IJNS7_ILi64EEESA_SA_EEELi512ENS_10bfloat16_tEfNS_4arch4Sm90ELb0ELb1ELb1ELb1ELb1ELb0ELb0ELb0ELb0ELb1ELb1ELb0EEENS1_21CollectiveEpilogueFwdINS6_IJSA_NS7_ILi512EEESA_EEES9_SC_SE_Li256ELb1ELb1ELb1ELb0EEENS1_36VarlenDynamicPersistentTileSchedulerILi64ELi64ELi256ELi128ELb1ELb1ELb1ELb1ELb0ELb1EEEEEEEEEvNT_6ParamsE --------------------------
	.section	.nv.info._ZN7cutlass13device_kernelIN5flash11enable_sm90INS1_16FlashAttnFwdSm90INS1_25CollectiveMainloopFwdSm90ILi2EN4cute5tupleIJNS5_1CILi1EEES8_S8_EEENS6_IJNS7_ILi64EEESA_SA_EEELi512ENS_10bfloat16_tEfNS_4arch4Sm90ELb0ELb1ELb1ELb1ELb1ELb0ELb0ELb0ELb0ELb1ELb1ELb0EEENS1_21CollectiveEpilogueFwdINS6_IJSA_NS7_ILi512EEESA_EEES9_SC_SE_Li256ELb1ELb1ELb1ELb0EEENS1_36VarlenDynamicPersistentTileSchedulerILi64ELi64ELi256ELi128ELb1ELb1ELb1ELb1ELb0ELb1EEEEEEEEEvNT_6ParamsE,"",@"SHT_CUDA_INFO"
	.sectionflags	@""
	.align	4


	//----- nvinfo : EIATTR_CUDA_API_VERSION
	.align		4
        /*0000*/ 	.byte	0x04, 0x37
        /*0002*/ 	.short	(.L_486 - .L_485)
.L_485:
        /*0004*/ 	.word	0x00000082


	//----- nvinfo : EIATTR_KPARAM_INFO
	.align		4
.L_486:
        /*0008*/ 	.byte	0x04, 0x17
        /*000a*/ 	.short	(.L_488 - .L_487)
.L_487:
        /*000c*/ 	.word	0x00000000
        /*0010*/ 	.short	0x0000
        /*0012*/ 	.short	0x0000
        /*0014*/ 	.byte	0x00, 0xf0, 0x01, 0x2a


	//----- nvinfo : EIATTR_SPARSE_MMA_MASK
	.align		4
.L_488:
        /*0018*/ 	.byte	0x03, 0x50
        /*001a*/ 	.short	0x0000


	//----- nvinfo : EIATTR_MAXREG_COUNT
	.align		4
        /*001c*/ 	.byte	0x03, 0x1b
        /*001e*/ 	.short	0x00a8


	//----- nvinfo : EIATTR_MERCURY_ISA_VERSION
	.align		4
        /*0020*/ 	.byte	0x03, 0x5f
        /*0022*/ 	.short	0x0101


	//----- nvinfo : EIATTR_VRC_CTA_INIT_COUNT
	.align		4
        /*0024*/ 	.byte	0x02, 0x4a
	.zero		1
	.zero		1


	//----- nvinfo : EIATTR_EXIT_INSTR_OFFSETS
	.align		4
        /*0028*/ 	.byte	0x04, 0x1c
        /*002a*/ 	.short	(.L_490 - .L_489)


	//   ....[0]....
.L_489:
        /*002c*/ 	.word	0x00000010


	//----- nvinfo : EIATTR_MAX_THREADS
	.align		4
.L_490:
        /*0030*/ 	.byte	0x04, 0x05
        /*0032*/ 	.short	(.L_492 - .L_491)
.L_491:
        /*0034*/ 	.word	0x00000180
        /*0038*/ 	.word	0x00000001
        /*003c*/ 	.word	0x00000001


	//----- nvinfo : EIATTR_CBANK_PARAM_SIZE
	.align		4
.L_492:
        /*0040*/ 	.byte	0x03, 0x19
        /*0042*/ 	.short	0x0a80


	//----- nvinfo : EIATTR_PARAM_CBANK
	.align		4
        /*0044*/ 	.byte	0x04, 0x0a
        /*0046*/ 	.short	(.L_494 - .L_493)
	.align		4
.L_493:
        /*0048*/ 	.word	index@(.nv.constant0._ZN7cutlass13device_kernelIN5flash11enable_sm90INS1_16FlashAttnFwdSm90INS1_25CollectiveMainloopFwdSm90ILi2EN4cute5tupleIJNS5_1CILi1EEES8_S8_EEENS6_IJNS7_ILi64EEESA_SA_EEELi512ENS_10bfloat16_tEfNS_4arch4Sm90ELb0ELb1ELb1ELb1ELb1ELb0ELb0ELb0ELb0ELb1ELb1ELb0EEENS1_21CollectiveEpilogueFwdINS6_IJSA_NS7_ILi512EEESA_EEES9_SC_SE_Li256ELb1ELb1ELb1ELb0EEENS1_36VarlenDynamicPersistentTileSchedulerILi64ELi64ELi256ELi128ELb1ELb1ELb1ELb1ELb0ELb1EEEEEEEEEvNT_6ParamsE)
        /*004c*/ 	.short	0x0380
        /*004e*/ 	.short	0x0a80


	//----- nvinfo : EIATTR_SW_WAR
	.align		4
.L_494:
        /*0050*/ 	.byte	0x04, 0x36
        /*0052*/ 	.short	(.L_496 - .L_495)
.L_495:
        /*0054*/ 	.word	0x00000008
.L_496:


//--------------------- .nv.info._ZN7cutlass13device_kernelIN5flash11enable_sm90INS1_16FlashAttnFwdSm90INS1_25CollectiveMainloopFwdSm90ILi2EN4cute5tupleIJNS5_1CILi1EEES8_S8_EEENS6_IJNS7_ILi64EEESA_SA_EEELi512ENS_10bfloat16_tEfNS_4arch4Sm90ELb0ELb1ELb1ELb1ELb1ELb1ELb0ELb0ELb0ELb1ELb1ELb0EEENS1_21CollectiveEpilogueFwdINS6_IJSA_NS7_ILi512EEESA_EEES9_SC_SE_Li256ELb1ELb1ELb1ELb0EEENS1_36VarlenDynamicPersistentTileSchedulerILi64ELi64ELi256ELi128ELb1ELb1ELb1ELb1ELb0ELb1EEEEEEEEEvNT_6ParamsE --------------------------
	.section	.nv.info._ZN7cutlass13device_kernelIN5flash11enable_sm90INS1_16FlashAttnFwdSm90INS1_25CollectiveMainloopFwdSm90ILi2EN4cute5tupleIJNS5_1CILi1EEES8_S8_EEENS6_IJNS7_ILi64EEESA_SA_EEELi512ENS_10bfloat16_tEfNS_4arch4Sm90ELb0ELb1ELb1ELb1ELb1ELb1ELb0ELb0ELb0ELb1ELb1ELb0EEENS1_21CollectiveEpilogueFwdINS6_IJSA_NS7_ILi512EEESA_EEES9_SC_SE_Li256ELb1ELb1ELb1ELb0EEENS1_36VarlenDynamicPersistentTileSchedulerILi64ELi64ELi256ELi128ELb1ELb1ELb1ELb1ELb0ELb1EEEEEEEEEvNT_6ParamsE,"",@"SHT_CUDA_INFO"
	.sectionflags	@""
	.align	4


	//----- nvinfo : EIATTR_CUDA_API_VERSION
	.align		4
        /*0000*/ 	.byte	0x04, 0x37
        /*0002*/ 	.short	(.L_498 - .L_497)
.L_497:
        /*0004*/ 	.word	0x00000082


	//----- nvinfo : EIATTR_KPARAM_INFO
	.align		4
.L_498:
        /*0008*/ 	.byte	0x04, 0x17
        /*000a*/ 	.short	(.L_500 - .L_499)
.L_499:
        /*000c*/ 	.word	0x00000000
        /*0010*/ 	.short	0x0000
        /*0012*/ 	.short	0x0000
        /*0014*/ 	.byte	0x00, 0xf0, 0x01, 0x2a


	//----- nvinfo : EIATTR_SPARSE_MMA_MASK
	.align		4
.L_500:
        /*0018*/ 	.byte	0x03, 0x50
        /*001a*/ 	.short	0x0000


	//----- nvinfo : EIATTR_MAXREG_COUNT
	.align		4
        /*001c*/ 	.byte	0x03, 0x1b
        /*001e*/ 	.short	0x00a8


	//----- nvinfo : EIATTR_MERCURY_ISA_VERSION
	.align		4
        /*0020*/ 	.byte	0x03, 0x5f
        /*0022*/ 	.short	0x0101


	//----- nvinfo : EIATTR_VRC_CTA_INIT_COUNT
	.align		4
        /*0024*/ 	.byte	0x02, 0x4a
	.zero		1
	.zero		1


	//----- nvinfo : EIATTR_EXIT_INSTR_OFFSETS
	.align		4
        /*0028*/ 	.byte	0x04, 0x1c
        /*002a*/ 	.short	(.L_502 - .L_501)


	//   ....[0]....
.L_501:
        /*002c*/ 	.word	0x00000010


	//----- nvinfo : EIATTR_MAX_THREADS
	.align		4
.L_502:
        /*0030*/ 	.byte	0x04, 0x05
        /*0032*/ 	.short	(.L_504 - .L_503)
.L_503:
        /*0034*/ 	.word	0x00000180
        /*0038*/ 	.word	0x00000001
        /*003c*/ 	.word	0x00000001


	//----- nvinfo : EIATTR_CBANK_PARAM_SIZE
	.align		4
.L_504:
        /*0040*/ 	.byte	0x03, 0x19
        /*0042*/ 	.short	0x0a80


	//----- nvinfo : EIATTR_PARAM_CBANK
	.align		4
        /*0044*/ 	.byte	0x04, 0x0a
        /*0046*/ 	.short	(.L_506 - .L_505)
	.align		4
.L_505:
        /*0048*/ 	.word	index@(.nv.constant0._ZN7cutlass13device_kernelIN5flash11enable_sm90INS1_16FlashAttnFwdSm90INS1_25CollectiveMainloopFwdSm90ILi2EN4cute5tupleIJNS5_1CILi1EEES8_S8_EEENS6_IJNS7_ILi64EEESA_SA_EEELi512ENS_10bfloat16_tEfNS_4arch4Sm90ELb0ELb1ELb1ELb1ELb1ELb1ELb0ELb0ELb0ELb1ELb1ELb0EEENS1_21CollectiveEpilogueFwdINS6_IJSA_NS7_ILi512EEESA_EEES9_SC_SE_Li256ELb1ELb1ELb1ELb0EEENS1_36VarlenDynamicPersistentTileSchedulerILi64ELi64ELi256ELi128ELb1ELb1ELb1ELb1ELb0ELb1EEEEEEEEEvNT_6ParamsE)
        /*004c*/ 	.short	0x0380
        /*004e*/ 	.short	0x0a80


	//----- nvinfo : EIATTR_SW_WAR
	.align		4
.L_506:
        /*0050*/ 	.byte	0x04, 0x36
        /*0052*/ 	.short	(.L_508 - .L_507)
.L_507:
        /*0054*/ 	.word	0x00000008
.L_508:


//--------------------- .nv.info._ZN7cutlass13device_kernelIN5flash11enable_sm90INS1_16FlashAttnFwdSm90INS1_25CollectiveMainloopFwdSm90ILi2EN4cute5tupleIJNS5_1CILi1EEES8_S8_EEENS6_IJNS7_ILi64EEESA_SA_EEELi512ENS_10bfloat16_tEfNS_4arch4Sm90ELb0ELb1ELb1ELb1ELb1ELb0ELb1ELb0ELb0ELb1ELb1ELb0EEENS1_21CollectiveEpilogueFwdINS6_IJSA_NS7_ILi512EEESA_EEES9_SC_SE_Li256ELb1ELb1ELb1ELb0EEENS1_36VarlenDynamicPersistentTileSchedulerILi64ELi64ELi256ELi128ELb1ELb1ELb1ELb1ELb0ELb1EEEEEEEEEvNT_6ParamsE --------------------------
	.section	.nv.info._ZN7cutlass13device_kernelIN5flash11enable_sm90INS1_16FlashAttnFwdSm90INS1_25CollectiveMainloopFwdSm90ILi2EN4cute5tupleIJNS5_1CILi1EEES8_S8_EEENS6_IJNS7_ILi64EEESA_SA_EEELi512ENS_10bfloat16_tEfNS_4arch4Sm90ELb0ELb1ELb1ELb1ELb1ELb0ELb1ELb0ELb0ELb1ELb1ELb0EEENS1_21CollectiveEpilogueFwdINS6_IJSA_NS7_ILi512EEESA_EEES9_SC_SE_Li256ELb1ELb1ELb1ELb0EEENS1_36VarlenDynamicPersistentTileSchedulerILi64ELi64ELi256ELi128ELb1ELb1ELb1ELb1ELb0ELb1EEEEEEEEEvNT_6ParamsE,"",@"SHT_CUDA_INFO"
	.sectionflags	@""
	.align	4


	//----- nvinfo : EIATTR_CUDA_API_VERSION
	.align		4
        /*0000*/ 	.byte	0x04, 0x37
        /*0002*/ 	.short	(.L_510 - .L_509)
.L_509:
        /*0004*/ 	.word	0x00000082


	//----- nvinfo : EIATTR_KPARAM_INFO
	.align		4
.L_510:
        /*0008*/ 	.byte	0x04, 0x17
        /*000a*/ 	.short	(.L_512 - .L_511)
.L_511:
        /*000c*/ 	.word	0x00000000
        /*0010*/ 	.short	0x0000
        /*0012*/ 	.short	0x0000
        /*0014*/ 	.byte	0x00, 0xf0, 0x01, 0x2e


	//----- nvinfo : EIATTR_SPARSE_MMA_MASK
	.align		4
.L_512:
        /*0018*/ 	.byte	0x03, 0x50
        /*001a*/ 	.short	0x0000


	//----- nvinfo : EIATTR_MAXREG_COUNT
	.align		4
        /*001c*/ 	.byte	0x03, 0x1b
        /*001e*/ 	.short	0x00a8


	//----- nvinfo : EIATTR_MERCURY_ISA_VERSION
	.align		4
        /*0020*/ 	.byte	0x03, 0x5f
        /*0022*/ 	.short	0x0101


	//----- nvinfo : EIATTR_VRC_CTA_INIT_COUNT
	.align		4
        /*0024*/ 	.byte	0x02, 0x4a
	.zero		1
	.zero		1


	//----- nvinfo : EIATTR_EXIT_INSTR_OFFSETS
	.align		4
        /*0028*/ 	.byte	0x04, 0x1c
        /*002a*/ 	.short	(.L_514 - .L_513)


	//   ....[0]....
.L_513:
        /*002c*/ 	.word	0x00000010


	//----- nvinfo : EIATTR_MAX_THREADS
	.align		4
.L_514:
        /*0030*/ 	.byte	0x04, 0x05
        /*0032*/ 	.short	(.L_516 - .L_515)
.L_515:
        /*0034*/ 	.word	0x00000180
        /*0038*/ 	.word	0x00000001
        /*003c*/ 	.word	0x00000001


	//----- nvinfo : EIATTR_CBANK_PARAM_SIZE
	.align		4
.L_516:
        /*0040*/ 	.byte	0x03, 0x19
        /*0042*/ 	.short	0x0b80


	//----- nvinfo : EIATTR_PARAM_CBANK
	.align		4
        /*0044*/ 	.byte	0x04, 0x0a
        /*0046*/ 	.short	(.L_518 - .L_517)
	.align		4
.L_517:
        /*0048*/ 	.word	index@(.nv.constant0._ZN7cutlass13device_kernelIN5flash11enable_sm90INS1_16FlashAttnFwdSm90INS1_25CollectiveMainloopFwdSm90ILi2EN4cute5tupleIJNS5_1CILi1EEES8_S8_EEENS6_IJNS7_ILi64EEESA_SA_EEELi512ENS_10bfloat16_tEfNS_4arch4Sm90ELb0ELb1ELb1ELb1ELb1ELb0ELb1ELb0ELb0ELb1ELb1ELb0EEENS1_21CollectiveEpilogueFwdINS6_IJSA_NS7_ILi512EEESA_EEES9_SC_SE_Li256ELb1ELb1ELb1ELb0EEENS1_36VarlenDynamicPersistentTileSchedulerILi64ELi64ELi256ELi128ELb1ELb1ELb1ELb1ELb0ELb1EEEEEEEEEvNT_6ParamsE)
        /*004c*/ 	.short	0x0380
        /*004e*/ 	.short	0x0b80


	//----- nvinfo : EIATTR_SW_WAR
	.align		4
.L_518:
        /*0050*/ 	.byte	0x04, 0x36
        /*0052*/ 	.short	(.L_520 - .L_519)
.L_519:
        /*0054*/ 	.word	0x00000008
.L_520:


//--------------------- .nv.info._ZN7cutlass13device_kernelIN5flash11enable_sm90INS1_16FlashAttnFwdSm90INS1_25CollectiveMainloopFwdSm90ILi2EN4cute5tupleIJNS5_1CILi1EEES8_S8_EEENS6_IJNS7_ILi64EEESA_SA_EEELi512ENS_10bfloat16_tEfNS_4arch4Sm90ELb0ELb1ELb1ELb1ELb1ELb1ELb1ELb0ELb0ELb1ELb1ELb0EEENS1_21CollectiveEpilogueFwdINS6_IJSA_NS7_ILi512EEESA_EEES9_SC_SE_Li256ELb1ELb1ELb1ELb0EEENS1_36VarlenDynamicPersistentTileSchedulerILi64ELi64ELi256ELi128ELb1ELb1ELb1ELb1ELb0ELb1EEEEEEEEEvNT_6ParamsE --------------------------
	.section	.nv.info._ZN7cutlass13device_kernelIN5flash11enable_sm90INS1_16FlashAttnFwdSm90INS1_25CollectiveMainloopFwdSm90ILi2EN4cute5tupleIJNS5_1CILi1EEES8_S8_EEENS6_IJNS7_ILi64EEESA_SA_EEELi512ENS_10bfloat16_tEfNS_4arch4Sm90ELb0ELb1ELb1ELb1ELb1ELb1ELb1ELb0ELb0ELb1ELb1ELb0EEENS1_21CollectiveEpilogueFwdINS6_IJSA_NS7_ILi512EEESA_EEES9_SC_SE_Li256ELb1ELb1ELb1ELb0EEENS1_36VarlenDynamicPersistentTileSchedulerILi64ELi64ELi256ELi128ELb1ELb1ELb1ELb1ELb0ELb1EEEEEEEEEvNT_6ParamsE,"",@"SHT_CUDA_INFO"
	.sectionflags	@""
	.align	4


	//----- nvinfo : EIATTR_CUDA_API_VERSION
	.align		4
        /*0000*/ 	.byte	0x04, 0x37
        /*0002*/ 	.short	(.L_522 - .L_521)
.L_521:
        /*0004*/ 	.word	0x00000082


	//----- nvinfo : EIATTR_KPARAM_INFO
	.align		4
.L_522:
        /*0008*/ 	.byte	0x04, 0x17
        /*000a*/ 	.short	(.L_524 - .L_523)
.L_523:
        /*000c*/ 	.word	0x00000000
        /*0010*/ 	.short	0x0000
        /*0012*/ 	.short	0x0000
        /*0014*/ 	.byte	0x00, 0xf0, 0x01, 0x2e


	//----- nvinfo : EIATTR_SPARSE_MMA_MASK
	.align		4
.L_524:
        /*0018*/ 	.byte	0x03, 0x50
        /*001a*/ 	.short	0x0000


	//----- nvinfo : EIATTR_MAXREG_COUNT
	.align		4
        /*001c*/ 	.byte	0x03, 0x1b
        /*001e*/ 	.short	0x00a8


	//----- nvinfo : EIATTR_MERCURY_ISA_VERSION
	.align		4
        /*0020*/ 	.byte	0x03, 0x5f
        /*0022*/ 	.short	0x0101


	//----- nvinfo : EIATTR_VRC_CTA_INIT_COUNT
	.align		4
        /*0024*/ 	.byte	0x02, 0x4a
	.zero		1
	.zero		1


	//----- nvinfo : EIATTR_EXIT_INSTR_OFFSETS
	.align		4
        /*0028*/ 	.byte	0x04, 0x1c
        /*002a*/ 	.short	(.L_526 - .L_525)


	//   ....[0]....
.L_525:
        /*002c*/ 	.word	0x00000010


	//----- nvinfo : EIATTR_MAX_THREADS
	.align		4
.L_526:
        /*0030*/ 	.byte	0x04, 0x05
        /*0032*/ 	.short	(.L_528 - .L_527)
.L_527:
        /*0034*/ 	.word	0x00000180
        /*0038*/ 	.word	0x00000001
        /*003c*/ 	.word	0x00000001


	//----- nvinfo : EIATTR_CBANK_PARAM_SIZE
	.align		4
.L_528:
        /*0040*/ 	.byte	0x03, 0x19
        /*0042*/ 	.short	0x0b80


	//----- nvinfo : EIATTR_PARAM_CBANK
	.align		4
        /*0044*/ 	.byte	0x04, 0x0a
        /*0046*/ 	.short	(.L_530 - .L_529)
	.align		4
.L_529:
        /*0048*/ 	.word	index@(.nv.constant0._ZN7cutlass13device_kernelIN5flash11enable_sm90INS1_16FlashAttnFwdSm90INS1_25CollectiveMainloopFwdSm90ILi2EN4cute5tupleIJNS5_1CILi1EEES8_S8_EEENS6_IJNS7_ILi64EEESA_SA_EEELi512ENS_10bfloat16_tEfNS_4arch4Sm90ELb0ELb1ELb1ELb1ELb1ELb1ELb1ELb0ELb0ELb1ELb1ELb0EEENS1_21CollectiveEpilogueFwdINS6_IJSA_NS7_ILi512EEESA_EEES9_SC_SE_Li256ELb1ELb1ELb1ELb0EEENS1_36VarlenDynamicPersistentTileSchedulerILi64ELi64ELi256ELi128ELb1ELb1ELb1ELb1ELb0ELb1EEEEEEEEEvNT_6ParamsE)
        /*004c*/ 	.short	0x0380
        /*004e*/ 	.short	0x0b80


	//----- nvinfo : EIATTR_SW_WAR
	.align		4
.L_530:
        /*0050*/ 	.byte	0x04, 0x36
        /*0052*/ 	.short	(.L_532 - .L_531)
.L_531:
        /*0054*/ 	.word	0x00000008
.L_532:


//--------------------- .nv.info._ZN7cutlass13device_kernelIN5flash11enable_sm90INS1_16FlashAttnFwdSm90INS1_25CollectiveMainloopFwdSm90ILi2EN4cute5tupleIJNS5_1CILi1EEES8_S8_EEENS6_IJNS7_ILi64EEESA_SA_EEELi512ENS_10bfloat16_tEfNS_4arch4Sm90ELb1ELb0ELb1ELb0ELb1ELb0ELb0ELb0ELb0ELb1ELb1ELb0EEENS1_21CollectiveEpilogueFwdINS6_IJSA_NS7_ILi512EEESA_EEES9_SC_SE_Li256ELb0ELb1ELb1ELb0EEENS1_19SingleTileSchedulerILb0ELb1ELb1ELi64EEEEEEEEEvNT_6ParamsE --------------------------
	.section	.nv.info._ZN7cutlass13device_kernelIN5flash11enable_sm90INS1_16FlashAttnFwdSm90INS1_25CollectiveMainloopFwdSm90ILi2EN4cute5tupleIJNS5_1CILi1EEES8_S8_EEENS6_IJNS7_ILi64EEESA_SA_EEELi512ENS_10bfloat16_tEfNS_4arch4Sm90ELb1ELb0ELb1ELb0ELb1ELb0ELb0ELb0ELb0ELb1ELb1ELb0EEENS1_21CollectiveEpilogueFwdINS6_IJSA_NS7_ILi512EEESA_EEES9_SC_SE_Li256ELb0ELb1ELb1ELb0EEENS1_19SingleTileSchedulerILb0ELb1ELb1ELi64EEEEEEEEEvNT_6ParamsE,"",@"SHT_CUDA_INFO"
	.sectionflags	@""
	.align	4


	//----- nvinfo : EIATTR_CUDA_API_VERSION
	.align		4
        /*0000*/ 	.byte	0x04, 0x37
        /*0002*/ 	.short	(.L_534 - .L_533)
.L_533:
        /*0004*/ 	.word	0x00000082


	//----- nvinfo : EIATTR_KPARAM_INFO
	.align		4
.L_534:
        /*0008*/ 	.byte	0x04, 0x17
        /*000a*/ 	.short	(.L_536 - .L_535)
.L_535:
        /*000c*/ 	.word	0x00000000
        /*0010*/ 	.short	0x0000
        /*0012*/ 	.short	0x0000
        /*0014*/ 	.byte	0x00, 0xf0, 0x01, 0x28


	//----- nvinfo : EIATTR_SPARSE_MMA_MASK
	.align		4
.L_536:
        /*0018*/ 	.byte	0x03, 0x50
        /*001a*/ 	.short	0x0000


	//----- nvinfo : EIATTR_MAXREG_COUNT
	.align		4
        /*001c*/ 	.byte	0x03, 0x1b
        /*001e*/ 	.short	0x00a8


	//----- nvinfo : EIATTR_MERCURY_ISA_VERSION
	.align		4
        /*0020*/ 	.byte	0x03, 0x5f
        /*0022*/ 	.short	0x0101


	//----- nvinfo : EIATTR_VRC_CTA_INIT_COUNT
	.align		4
        /*0024*/ 	.byte	0x02, 0x4a
	.zero		1
	.zero		1


	//----- nvinfo : EIATTR_EXIT_INSTR_OFFSETS
	.align		4
        /*0028*/ 	.byte	0x04, 0x1c
        /*002a*/ 	.short	(.L_538 - .L_537)


	//   ....[0]....
.L_537:
        /*002c*/ 	.word	0x00000010


	//----- nvinfo : EIATTR_MAX_THREADS
	.align		4
.L_538:
        /*0030*/ 	.byte	0x04, 0x05
        /*0032*/ 	.short	(.L_540 - .L_539)
.L_539:
        /*0034*/ 	.word	0x00000180
        /*0038*/ 	.word	0x00000001
        /*003c*/ 	.word	0x00000001


	//----- nvinfo : EIATTR_CBANK_PARAM_SIZE
	.align		4
.L_540:
        /*0040*/ 	.byte	0x03, 0x19
        /*0042*/ 	.short	0x0a00


	//----- nvinfo : EIATTR_PARAM_CBANK
	.align		4
        /*0044*/ 	.byte	0x04, 0x0a
        /*0046*/ 	.short	(.L_542 - .L_541)
	.align		4
.L_541:
        /*0048*/ 	.word	index@(.nv.constant0._ZN7cutlass13device_kernelIN5flash11enable_sm90INS1_16FlashAttnFwdSm90INS1_25CollectiveMainloopFwdSm90ILi2EN4cute5tupleIJNS5_1CILi1EEES8_S8_EEENS6_IJNS7_ILi64EEESA_SA_EEELi512ENS_10bfloat16_tEfNS_4arch4Sm90ELb1ELb0ELb1ELb0ELb1ELb0ELb0ELb0ELb0ELb1ELb1ELb0EEENS1_21CollectiveEpilogueFwdINS6_IJSA_NS7_ILi512EEESA_EEES9_SC_SE_Li256ELb0ELb1ELb1ELb0EEENS1_19SingleTileSchedulerILb0ELb1ELb1ELi64EEEEEEEEEvNT_6ParamsE)
        /*004c*/ 	.short	0x0380
        /*004e*/ 	.short	0x0a00


	//----- nvinfo : EIATTR_SW_WAR
	.align		4
.L_542:
        /*0050*/ 	.byte	0x04, 0x36
        /*0052*/ 	.short	(.L_544 - .L_543)
.L_543:
        /*0054*/ 	.word	0x00000008
.L_544:


//--------------------- .nv.info._ZN7cutlass13device_kernelIN5flash11enable_sm90INS1_16FlashAttnFwdSm90INS1_25CollectiveMainloopFwdSm90ILi2EN4cute5tupleIJNS5_1CILi1EEES8_S8_EEENS6_IJNS7_ILi64EEESA_SA_EEELi512ENS_10bfloat16_tEfNS_4arch4Sm90ELb1ELb0ELb1ELb0ELb1ELb0ELb1ELb0ELb0ELb1ELb1ELb0EEENS1_21CollectiveEpilogueFwdINS6_IJSA_NS7_ILi512EEESA_EEES9_SC_SE_Li256ELb0ELb1ELb1ELb0EEENS1_19SingleTileSchedulerILb0ELb1ELb1ELi64EEEEEEEEEvNT_6ParamsE --------------------------
	.section	.nv.info._ZN7cutlass13device_kernelIN5flash11enable_sm90INS1_16FlashAttnFwdSm90INS1_25CollectiveMainloopFwdSm90ILi2EN4cute5tupleIJNS5_1CILi1EEES8_S8_EEENS6_IJNS7_ILi64EEESA_SA_EEELi512ENS_10bfloat16_tEfNS_4arch4Sm90ELb1ELb0ELb1ELb0ELb1ELb0ELb1ELb0ELb0ELb1ELb1ELb0EEENS1_21CollectiveEpilogueFwdINS6_IJSA_NS7_ILi512EEESA_EEES9_SC_SE_Li256ELb0ELb1ELb1ELb0EEENS1_19SingleTileSchedulerILb0ELb1ELb1ELi64EEEEEEEEEvNT_6ParamsE,"",@"SHT_CUDA_INFO"
	.sectionflags	@""
	.align	4


	//----- nvinfo : EIATTR_CUDA_API_VERSION
	.align		4
        /*0000*/ 	.byte	0x04, 0x37
        /*0002*/ 	.short	(.L_546 - .L_545)
.L_545:
        /*0004*/ 	.word	0x00000082


	//----- nvinfo : EIATTR_KPARAM_INFO
	.align		4
.L_546:
        /*0008*/ 	.byte	0x04, 0x17
        /*000a*/ 	.short	(.L_548 - .L_547)
.L_547:
        /*000c*/ 	.word	0x00000000
        /*0010*/ 	.short	0x0000
        /*0012*/ 	.short	0x0000
        /*0014*/ 	.byte	0x00, 0xf0, 0x01, 0x2c


	//----- nvinfo : EIATTR_SPARSE_MMA_MASK
	.align		4
.L_548:
        /*0018*/ 	.byte	0x03, 0x50
        /*001a*/ 	.short	0x0000


	//----- nvinfo : EIATTR_MAXREG_COUNT
	.align		4
        /*001c*/ 	.byte	0x03, 0x1b
        /*001e*/ 	.short	0x00a8


	//----- nvinfo : EIATTR_MERCURY_ISA_VERSION
	.align		4
        /*0020*/ 	.byte	0x03, 0x5f
        /*0022*/ 	.short	0x0101


	//----- nvinfo : EIATTR_VRC_CTA_INIT_COUNT
	.align		4
        /*0024*/ 	.byte	0x02, 0x4a
	.zero		1
	.zero		1


	//----- nvinfo : EIATTR_EXIT_INSTR_OFFSETS
	.align		4
        /*0028*/ 	.byte	0x04, 0x1c
        /*002a*/ 	.short	(.L_550 - .L_549)


	//   ....[0]....
.L_549:
        /*002c*/ 	.word	0x00000010


	//----- nvinfo : EIATTR_MAX_THREADS
	.align		4
.L_550:
        /*0030*/ 	.byte	0x04, 0x05
        /*0032*/ 	.short	(.L_552 - .L_551)
.L_551:
        /*0034*/ 	.word	0x00000180
        /*0038*/ 	.word	0x00000001
        /*003c*/ 	.word	0x00000001


	//----- nvinfo : EIATTR_CBANK_PARAM_SIZE
	.align		4
.L_552:
        /*0040*/ 	.byte	0x03, 0x19
        /*0042*/ 	.short	0x0b00


	//----- nvinfo : EIATTR_PARAM_CBANK
	.align		4
        /*0044*/ 	.byte	0x04, 0x0a
        /*0046*/ 	.short	(.L_554 - .L_553)
	.align		4
.L_553:
        /*0048*/ 	.word	index@(.nv.constant0._ZN7cutlass13device_kernelIN5flash11enable_sm90INS1_16FlashAttnFwdSm90INS1_25CollectiveMainloopFwdSm90ILi2EN4cute5tupleIJNS5_1CILi1EEES8_S8_EEENS6_IJNS7_ILi64EEESA_SA_EEELi512ENS_10bfloat16_tEfNS_4arch4Sm90ELb1ELb0ELb1ELb0ELb1ELb0ELb1ELb0ELb0ELb1ELb1ELb0EEENS1_21CollectiveEpilogueFwdINS6_IJSA_NS7_ILi512EEESA_EEES9_SC_SE_Li256ELb0ELb1ELb1ELb0EEENS1_19SingleTileSchedulerILb0ELb1ELb1ELi64EEEEEEEEEvNT_6ParamsE)
        /*004c*/ 	.short	0x0380
        /*004e*/ 	.short	0x0b00


	//----- nvinfo : EIATTR_SW_WAR
	.align		4
.L_554:
        /*0050*/ 	.byte	0x04, 0x36
        /*0052*/ 	.short	(.L_556 - .L_555)
.L_555:
        /*0054*/ 	.word	0x00000008
.L_556:


//--------------------- .nv.info._ZN7cutlass13device_kernelIN5flash11enable_sm90INS1_16FlashAttnFwdSm90INS1_25CollectiveMainloopFwdSm90ILi2EN4cute5tupleIJNS5_1CILi1EEES8_S8_EEENS6_IJNS7_ILi64EEESA_SA_EEELi512ENS_10bfloat16_tEfNS_4arch4Sm90ELb1ELb0ELb1ELb1ELb1ELb0ELb0ELb0ELb0ELb1ELb1ELb0EEENS1_21CollectiveEpilogueFwdINS6_IJSA_NS7_ILi512EEESA_EEES9_SC_SE_Li256ELb1ELb1ELb1ELb0EEENS1_36VarlenDynamicPersistentTileSchedulerILi64ELi64ELi256ELi128ELb1ELb1ELb1ELb1ELb1ELb1EEEEEEEEEvNT_6ParamsE --------------------------
	.section	.nv.info._ZN7cutlass13device_kernelIN5flash11enable_sm90INS1_16FlashAttnFwdSm90INS1_25CollectiveMainloopFwdSm90ILi2EN4cute5tupleIJNS5_1CILi1EEES8_S8_EEENS6_IJNS7_ILi64EEESA_SA_EEELi512ENS_10bfloat16_tEfNS_4arch4Sm90ELb1ELb0ELb1ELb1ELb1ELb0ELb0ELb0ELb0ELb1ELb1ELb0EEENS1_21CollectiveEpilogueFwdINS6_IJSA_NS7_ILi512EEESA_EEES9_SC_SE_Li256ELb1ELb1ELb1ELb0EEENS1_36VarlenDynamicPersistentTileSchedulerILi64ELi64ELi256ELi128ELb1ELb1ELb1ELb1ELb1ELb1EEEEEEEEEvNT_6ParamsE,"",@"SHT_CUDA_INFO"
	.sectionflags	@""
	.align	4


	//----- nvinfo : EIATTR_CUDA_API_VERSION
	.align		4
        /*0000*/ 	.byte	0x04, 0x37
        /*0002*/ 	.short	(.L_558 - .L_557)
.L_557:
        /*0004*/ 	.word	0x00000082


	//----- nvinfo : EIATTR_KPARAM_INFO
	.align		4
.L_558:
        /*0008*/ 	.byte	0x04, 0x17
        /*000a*/ 	.short	(.L_560 - .L_559)
.L_559:
        /*000c*/ 	.word	0x00000000
        /*0010*/ 	.short	0x0000
        /*0012*/ 	.short	0x0000
        /*0014*/ 	.byte	0x00, 0xf0, 0x01, 0x2a


	//----- nvinfo : EIATTR_SPARSE_MMA_MASK
	.align		4
.L_560:
        /*0018*/ 	.byte	0x03, 0x50
        /*001a*/ 	.short	0x0000


	//----- nvinfo : EIATTR_MAXREG_COUNT
	.align		4
        /*001c*/ 	.byte	0x03, 0x1b
        /*001e*/ 	.short	0x00a8


	//----- nvinfo : EIATTR_MERCURY_ISA_VERSION
	.align		4
        /*0020*/ 	.byte	0x03, 0x5f
        /*0022*/ 	.short	0x0101


	//----- nvinfo : EIATTR_VRC_CTA_INIT_COUNT
	.align		4
        /*0024*/ 	.byte	0x02, 0x4a
	.zero		1
	.zero		1


	//----- nvinfo : EIATTR_EXIT_INSTR_OFFSETS
	.align		4
        /*0028*/ 	.byte	0x04, 0x1c
        /*002a*/ 	.short	(.L_562 - .L_561)


	//   ....[0]....
.L_561:
        /*002c*/ 	.word	0x00000010


	//----- nvinfo : EIATTR_MAX_THREADS
	.align		4
.L_562:
        /*0030*/ 	.byte	0x04, 0x05
        /*0032*/ 	.short	(.L_564 - .L_563)
.L_563:
        /*0034*/ 	.word	0x00000180
        /*0038*/ 	.word	0x00000001
        /*003c*/ 	.word	0x00000001


	//----- nvinfo : EIATTR_CBANK_PARAM_SIZE
	.align		4
.L_564:
        /*0040*/ 	.byte	0x03, 0x19
        /*0042*/ 	.short	0x0a80


	//----- nvinfo : EIATTR_PARAM_CBANK
	.align		4
        /*0044*/ 	.byte	0x04, 0x0a
        /*0046*/ 	.short	(.L_566 - .L_565)
	.align		4
.L_565:
        /*0048*/ 	.word	index@(.nv.constant0._ZN7cutlass13device_kernelIN5flash11enable_sm90INS1_16FlashAttnFwdSm90INS1_25CollectiveMainloopFwdSm90ILi2EN4cute5tupleIJNS5_1CILi1EEES8_S8_EEENS6_IJNS7_ILi64EEESA_SA_EEELi512ENS_10bfloat16_tEfNS_4arch4Sm90ELb1ELb0ELb1ELb1ELb1ELb0ELb0ELb0ELb0ELb1ELb1ELb0EEENS1_21CollectiveEpilogueFwdINS6_IJSA_NS7_ILi512EEESA_EEES9_SC_SE_Li256ELb1ELb1ELb1ELb0EEENS1_36VarlenDynamicPersistentTileSchedulerILi64ELi64ELi256ELi128ELb1ELb1ELb1ELb1ELb1ELb1EEEEEEEEEvNT_6ParamsE)
        /*004c*/ 	.short	0x0380
        /*004e*/ 	.short	0x0a80


	//----- nvinfo : EIATTR_SW_WAR
	.align		4
.L_566:
        /*0050*/ 	.byte	0x04, 0x36
        /*0052*/ 	.short	(.L_568 - .L_567)
.L_567:
        /*0054*/ 	.word	0x00000008
.L_568:


//--------------------- .nv.info._ZN7cutlass13device_kernelIN5flash11enable_sm90INS1_16FlashAttnFwdSm90INS1_25CollectiveMainloopFwdSm90ILi2EN4cute5tupleIJNS5_1CILi1EEES8_S8_EEENS6_IJNS7_ILi64EEESA_SA_EEELi512ENS_10bfloat16_tEfNS_4arch4Sm90ELb1ELb0ELb1ELb1ELb1ELb1ELb0ELb0ELb0ELb1ELb1ELb0EEENS1_21CollectiveEpilogueFwdINS6_IJSA_NS7_ILi512EEESA_EEES9_SC_SE_Li256ELb1ELb1ELb1ELb0EEENS1_36VarlenDynamicPersistentTileSchedulerILi64ELi64ELi256ELi128ELb1ELb1ELb1ELb1ELb1ELb1EEEEEEEEEvNT_6ParamsE --------------------------
	.section	.nv.info._ZN7cutlass13device_kernelIN5flash11enable_sm90INS1_16FlashAttnFwdSm90INS1_25CollectiveMainloopFwdSm90ILi2EN4cute5tupleIJNS5_1CILi1EEES8_S8_EEENS6_IJNS7_ILi64EEESA_SA_EEELi512ENS_10bfloat16_tEfNS_4arch4Sm90ELb1ELb0ELb1ELb1ELb1ELb1ELb0ELb0ELb0ELb1ELb1ELb0EEENS1_21CollectiveEpilogueFwdINS6_IJSA_NS7_ILi512EEESA_EEES9_SC_SE_Li256ELb1ELb1ELb1ELb0EEENS1_36VarlenDynamicPersistentTileSchedulerILi64ELi64ELi256ELi128ELb1ELb1ELb1ELb1ELb1ELb1EEEEEEEEEvNT_6ParamsE,"",@"SHT_CUDA_INFO"
	.sectionflags	@""
	.align	4


	//----- nvinfo : EIATTR_CUDA_API_VERSION
	.align		4
        /*0000*/ 	.byte	0x04, 0x37
        /*0002*/ 	.short	(.L_570 - .L_569)
.L_569:
        /*0004*/ 	.word	0x00000082


	//----- nvinfo : EIATTR_KPARAM_INFO
	.align		4
.L_570:
        /*0008*/ 	.byte	0x04, 0x17
        /*000a*/ 	.short	(.L_572 - .L_571)
.L_571:
        /*000c*/ 	.word	0x00000000
        /*0010*/ 	.short	0x0000
        /*0012*/ 	.short	0x0000
        /*0014*/ 	.byte	0x00, 0xf0, 0x01, 0x2a


	//----- nvinfo : EIATTR_SPARSE_MMA_MASK
	.align		4
.L_572:
        /*0018*/ 	.byte	0x03, 0x50
        /*001a*/ 	.short	0x0000


	//----- nvinfo : EIATTR_MAXREG_COUNT
	.align		4
        /*001c*/ 	.byte	0x03, 0x1b
        /*001e*/ 	.short	0x00a8


	//----- nvinfo : EIATTR_MERCURY_ISA_VERSION
	.align		4
        /*0020*/ 	.byte	0x03, 0x5f
        /*0022*/ 	.short	0x0101


	//----- nvinfo : EIATTR_VRC_CTA_INIT_COUNT
	.align		4
        /*0024*/ 	.byte	0x02, 0x4a
	.zero		1
	.zero		1


	//----- nvinfo : EIATTR_EXIT_INSTR_OFFSETS
	.align		4
        /*0028*/ 	.byte	0x04, 0x1c
        /*002a*/ 	.short	(.L_574 - .L_573)


	//   ....[0]....
.L_573:
        /*002c*/ 	.word	0x00000010


	//----- nvinfo : EIATTR_MAX_THREADS
	.align		4
.L_574:
        /*0030*/ 	.byte	0x04, 0x05
        /*0032*/ 	.short	(.L_576 - .L_575)
.L_575:
        /*0034*/ 	.word	0x00000180
        /*0038*/ 	.word	0x00000001
        /*003c*/ 	.word	0x00000001


	//----- nvinfo : EIATTR_CBANK_PARAM_SIZE
	.align		4
.L_576:
        /*0040*/ 	.byte	0x03, 0x19
        /*0042*/ 	.short	0x0a80


	//----- nvinfo : EIATTR_PARAM_CBANK
	.align		4
        /*0044*/ 	.byte	0x04, 0x0a
        /*0046*/ 	.short	(.L_578 - .L_577)
	.align		4
.L_577:
        /*0048*/ 	.word	index@(.nv.constant0._ZN7cutlass13device_kernelIN5flash11enable_sm90INS1_16FlashAttnFwdSm90INS1_25CollectiveMainloopFwdSm90ILi2EN4cute5tupleIJNS5_1CILi1EEES8_S8_EEENS6_IJNS7_ILi64EEESA_SA_EEELi512ENS_10bfloat16_tEfNS_4arch4Sm90ELb1ELb0ELb1ELb1ELb1ELb1ELb0ELb0ELb0ELb1ELb1ELb0EEENS1_21CollectiveEpilogueFwdINS6_IJSA_NS7_ILi512EEESA_EEES9_SC_SE_Li256ELb1ELb1ELb1ELb0EEENS1_36VarlenDynamicPersistentTileSchedulerILi64ELi64ELi256ELi128ELb1ELb1ELb1ELb1ELb1ELb1EEEEEEEEEvNT_6ParamsE)
        /*004c*/ 	.short	0x0380
        /*004e*/ 	.short	0x0a80


	//----- nvinfo : EIATTR_SW_WAR
	.align		4
.L_578:
        /*0050*/ 	.byte	0x04, 0x36
        /*0052*/ 	.short	(.L_580 - .L_579)
.L_579:
        /*0054*/ 	.word	0x00000008
.L_580:


//--------------------- .nv.info._ZN7cutlass13device_kernelIN5flash11enable_sm90INS1_16FlashAttnFwdSm90INS1_25CollectiveMainloopFwdSm90ILi2EN4cute5tupleIJNS5_1CILi1EEES8_S8_EEENS6_IJNS7_ILi64EEESA_SA_EEELi512ENS_10bfloat16_tEfNS_4arch4Sm90ELb1ELb0ELb1ELb1ELb1ELb0ELb1ELb0ELb0ELb1ELb1ELb0EEENS1_21CollectiveEpilogueFwdINS6_IJSA_NS7_ILi512EEESA_EEES9_SC_SE_Li256ELb1ELb1ELb1ELb0EEENS1_36VarlenDynamicPersistentTileSchedulerILi64ELi64ELi256ELi128ELb1ELb1ELb1ELb1ELb1ELb1EEEEEEEEEvNT_6ParamsE --------------------------
	.section	.nv.info._ZN7cutlass13device_kernelIN5flash11enable_sm90INS1_16FlashAttnFwdSm90INS1_25CollectiveMainloopFwdSm90ILi2EN4cute5tupleIJNS5_1CILi1EEES8_S8_EEENS6_IJNS7_ILi64EEESA_SA_EEELi512ENS_10bfloat16_tEfNS_4arch4Sm90ELb1ELb0ELb1ELb1ELb1ELb0ELb1ELb0ELb0ELb1ELb1ELb0EEENS1_21CollectiveEpilogueFwdINS6_IJSA_NS7_ILi512EEESA_EEES9_SC_SE_Li256ELb1ELb1ELb1ELb0EEENS1_36VarlenDynamicPersistentTileSchedulerILi64ELi64ELi256ELi128ELb1ELb1ELb1ELb1ELb1ELb1EEEEEEEEEvNT_6ParamsE,"",@"SHT_CUDA_INFO"
	.sectionflags	@""
	.align	4


	//----- nvinfo : EIATTR_CUDA_API_VERSION
	.align		4
        /*0000*/ 	.byte	0x04, 0x37
        /*0002*/ 	.short	(.L_582 - .L_581)
.L_581:
        /*0004*/ 	.word	0x00000082


	//----- nvinfo : EIATTR_KPARAM_INFO
	.align		4
.L_582:
        /*0008*/ 	.byte	0x04, 0x17
        /*000a*/ 	.short	(.L_584 - .L_583)
.L_583:
        /*000c*/ 	.word	0x00000000
        /*0010*/ 	.short	0x0000
        /*0012*/ 	.short	0x0000
        /*0014*/ 	.byte	0x00, 0xf0, 0x01, 0x2e


	//----- nvinfo : EIATTR_SPARSE_MMA_MASK
	.align		4
.L_584:
        /*0018*/ 	.byte	0x03, 0x50
        /*001a*/ 	.short	0x0000


	//----- nvinfo : EIATTR_MAXREG_COUNT
	.align		4
        /*001c*/ 	.byte	0x03, 0x1b
        /*001e*/ 	.short	0x00a8


	//----- nvinfo : EIATTR_MERCURY_ISA_VERSION
	.align		4
        /*0020*/ 	.byte	0x03, 0x5f
        /*0022*/ 	.short	0x0101


	//----- nvinfo : EIATTR_VRC_CTA_INIT_COUNT
	.align		4
        /*0024*/ 	.byte	0x02, 0x4a
	.zero		1
	.zero		1


	//----- nvinfo : EIATTR_EXIT_INSTR_OFFSETS
	.align		4
        /*0028*/ 	.byte	0x04, 0x1c
        /*002a*/ 	.short	(.L_586 - .L_585)


	//   ....[0]....
.L_585:
        /*002c*/ 	.word	0x00000010


	//----- nvinfo : EIATTR_MAX_THREADS
	.align		4
.L_586:
        /*0030*/ 	.byte	0x04, 0x05
        /*0032*/ 	.short	(.L_588 - .L_587)
.L_587:
        /*0034*/ 	.word	0x00000180
        /*0038*/ 	.word	0x00000001
        /*003c*/ 	.word	0x00000001


	//----- nvinfo : EIATTR_CBANK_PARAM_SIZE
	.align		4
.L_588:
        /*0040*/ 	.byte	0x03, 0x19
        /*0042*/ 	.short	0x0b80


	//----- nvinfo : EIATTR_PARAM_CBANK
	.align		4
        /*0044*/ 	.byte	0x04, 0x0a
        /*0046*/ 	.short	(.L_590 - .L_589)
	.align		4
.L_589:
        /*0048*/ 	.word	index@(.nv.constant0._ZN7cutlass13device_kernelIN5flash11enable_sm90INS1_16FlashAttnFwdSm90INS1_25CollectiveMainloopFwdSm90ILi2EN4cute5tupleIJNS5_1CILi1EEES8_S8_EEENS6_IJNS7_ILi64EEESA_SA_EEELi512ENS_10bfloat16_tEfNS_4arch4Sm90ELb1ELb0ELb1ELb1ELb1ELb0ELb1ELb0ELb0ELb1ELb1ELb0EEENS1_21CollectiveEpilogueFwdINS6_IJSA_NS7_ILi512EEESA_EEES9_SC_SE_Li256ELb1ELb1ELb1ELb0EEENS1_36VarlenDynamicPersistentTileSchedulerILi64ELi64ELi256ELi128ELb1ELb1ELb1ELb1ELb1ELb1EEEEEEEEEvNT_6ParamsE)
        /*004c*/ 	.short	0x0380
        /*004e*/ 	.short	0x0b80


	//----- nvinfo : EIATTR_SW_WAR
	.align		4
.L_590:
        /*0050*/ 	.byte	0x04, 0x36
        /*0052*/ 	.short	(.L_592 - .L_591)
.L_591:
        /*0054*/ 	.word	0x00000008
.L_592:


//--------------------- .nv.info._ZN7cutlass13device_kernelIN5flash11enable_sm90INS1_16FlashAttnFwdSm90INS1_25CollectiveMainloopFwdSm90ILi2EN4cute5tupleIJNS5_1CILi1EEES8_S8_EEENS6_IJNS7_ILi64EEESA_SA_EEELi512ENS_10bfloat16_tEfNS_4arch4Sm90ELb1ELb0ELb1ELb1ELb1ELb1ELb1ELb0ELb0ELb1ELb1ELb0EEENS1_21CollectiveEpilogueFwdINS6_IJSA_NS7_ILi512EEESA_EEES9_SC_SE_Li256ELb1ELb1ELb1ELb0EEENS1_36VarlenDynamicPersistentTileSchedulerILi64ELi64ELi256ELi128ELb1ELb1ELb1ELb1ELb1ELb1EEEEEEEEEvNT_6ParamsE --------------------------
	.section	.nv.info._ZN7cutlass13device_kernelIN5flash11enable_sm90INS1_16FlashAttnFwdSm90INS1_25CollectiveMainloopFwdSm90ILi2EN4cute5tupleIJNS5_1CILi1EEES8_S8_EEENS6_IJNS7_ILi64EEESA_SA_EEELi512ENS_10bfloat16_tEfNS_4arch4Sm90ELb1ELb0ELb1ELb1ELb1ELb1ELb1ELb0ELb0ELb1ELb1ELb0EEENS1_21CollectiveEpilogueFwdINS6_IJSA_NS7_ILi512EEESA_EEES9_SC_SE_Li256ELb1ELb1ELb1ELb0EEENS1_36VarlenDynamicPersistentTileSchedulerILi64ELi64ELi256ELi128ELb1ELb1ELb1ELb1ELb1ELb1EEEEEEEEEvNT_6ParamsE,"",@"SHT_CUDA_INFO"
	.sectionflags	@""
	.align	4


	//----- nvinfo : EIATTR_CUDA_API_VERSION
	.align		4
        /*0000*/ 	.byte	0x04, 0x37
        /*0002*/ 	.short	(.L_594 - .L_593)
.L_593:
        /*0004*/ 	.word	0x00000082


	//----- nvinfo : EIATTR_KPARAM_INFO
	.align		4
.L_594:
        /*0008*/ 	.byte	0x04, 0x17
        /*000a*/ 	.short	(.L_596 - .L_595)
.L_595:
        /*000c*/ 	.word	0x00000000
        /*0010*/ 	.short	0x0000
        /*0012*/ 	.short	0x0000
        /*0014*/ 	.byte	0x00, 0xf0, 0x01, 0x2e


	//----- nvinfo : EIATTR_SPARSE_MMA_MASK
	.align		4
.L_596:
        /*0018*/ 	.byte	0x03, 0x50
        /*001a*/ 	.short	0x0000


	//----- nvinfo : EIATTR_MAXREG_COUNT
	.align		4
        /*001c*/ 	.byte	0x03, 0x1b
        /*001e*/ 	.short	0x00a8


	//----- nvinfo : EIATTR_MERCURY_ISA_VERSION
	.align		4
        /*0020*/ 	.byte	0x03, 0x5f
        /*0022*/ 	.short	0x0101


	//----- nvinfo : EIATTR_VRC_CTA_INIT_COUNT
	.align		4
        /*0024*/ 	.byte	0x02, 0x4a
	.zero		1
	.zero		1


	//----- nvinfo : EIATTR_EXIT_INSTR_OFFSETS
	.align		4
        /*0028*/ 	.byte	0x04, 0x1c
        /*002a*/ 	.short	(.L_598 - .L_597)


	//   ....[0]....
.L_597:
        /*002c*/ 	.word	0x00000010


	//----- nvinfo : EIATTR_MAX_THREADS
	.align		4
.L_598:
        /*0030*/ 	.byte	0x04, 0x05
        /*0032*/ 	.short	(.L_600 - .L_599)
.L_599:
        /*0034*/ 	.word	0x00000180
        /*0038*/ 	.word	0x00000001
        /*003c*/ 	.word	0x00000001


	//----- nvinfo : EIATTR_CBANK_PARAM_SIZE
	.align		4
.L_600:
        /*0040*/ 	.byte	0x03, 0x19
        /*0042*/ 	.short	0x0b80


	//----- nvinfo : EIATTR_PARAM_CBANK
	.align		4
        /*0044*/ 	.byte	0x04, 0x0a
        /*0046*/ 	.short	(.L_602 - .L_601)
	.align		4
.L_601:
        /*0048*/ 	.word	index@(.nv.constant0._ZN7cutlass13device_kernelIN5flash11enable_sm90INS1_16FlashAttnFwdSm90INS1_25CollectiveMainloopFwdSm90ILi2EN4cute5tupleIJNS5_1CILi1EEES8_S8_EEENS6_IJNS7_ILi64EEESA_SA_EEELi512ENS_10bfloat16_tEfNS_4arch4Sm90ELb1ELb0ELb1ELb1ELb1ELb1ELb1ELb0ELb0ELb1ELb1ELb0EEENS1_21CollectiveEpilogueFwdINS6_IJSA_NS7_ILi512EEESA_EEES9_SC_SE_Li256ELb1ELb1ELb1ELb0EEENS1_36VarlenDynamicPersistentTileSchedulerILi64ELi64ELi256ELi128ELb1ELb1ELb1ELb1ELb1ELb1EEEEEEEEEvNT_6ParamsE)
        /*004c*/ 	.short	0x0380
        /*004e*/ 	.short	0x0b80


	//----- nvinfo : EIATTR_SW_WAR
	.align		4
.L_602:
        /*0050*/ 	.byte	0x04, 0x36
        /*0052*/ 	.short	(.L_604 - .L_603)
.L_603:
        /*0054*/ 	.word	0x00000008
.L_604:


//--------------------- .nv.info._ZN7cutlass13device_kernelIN5flash11enable_sm90INS1_16FlashAttnFwdSm90INS1_25CollectiveMainloopFwdSm90ILi2EN4cute5tupleIJNS5_1CILi1EEES8_S8_EEENS6_IJNS7_ILi128EEENS7_ILi96EEENS7_ILi64EEEEEELi256ENS_10bfloat16_tEfNS_4arch4Sm90ELb0ELb0ELb1ELb0ELb1ELb0ELb0ELb1ELb0ELb1ELb1ELb0EEENS1_21CollectiveEpilogueFwdINS6_IJSA_NS7_ILi256EEESB_EEES9_SE_SG_Li256ELb0ELb1ELb1ELb0EEENS1_19SingleTileSchedulerILb0ELb1ELb1ELi128EEEEEEEEEvNT_6ParamsE --------------------------
	.section	.nv.info._ZN7cutlass13device_kernelIN5flash11enable_sm90INS1_16FlashAttnFwdSm90INS1_25CollectiveMainloopFwdSm90ILi2EN4cute5tupleIJNS5_1CILi1EEES8_S8_EEENS6_IJNS7_ILi128EEENS7_ILi96EEENS7_ILi64EEEEEELi256ENS_10bfloat16_tEfNS_4arch4Sm90ELb0ELb0ELb1ELb0ELb1ELb0ELb0ELb1ELb0ELb1ELb1ELb0EEENS1_21CollectiveEpilogueFwdINS6_IJSA_NS7_ILi256EEESB_EEES9_SE_SG_Li256ELb0ELb1ELb1ELb0EEENS1_19SingleTileSchedulerILb0ELb1ELb1ELi128EEEEEEEEEvNT_6ParamsE,"",@"SHT_CUDA_INFO"
	.sectionflags	@""
	.align	4


	//----- nvinfo : EIATTR_CUDA_API_VERSION
	.align		4
        /*0000*/ 	.byte	0x04, 0x37
        /*0002*/ 	.short	(.L_606 - .L_605)
.L_605:
        /*0004*/ 	.word	0x00000082


	//----- nvinfo : EIATTR_KPARAM_INFO
	.align		4
.L_606:
        /*0008*/ 	.byte	0x04, 0x17
        /*000a*/ 	.short	(.L_608 - .L_607)
.L_607:
        /*000c*/ 	.word	0x00000000
        /*0010*/ 	.short	0x0000
        /*0012*/ 	.short	0x0000
        /*0014*/ 	.byte	0x00, 0xf0, 0x01, 0x28


	//----- nvinfo : EIATTR_SPARSE_MMA_MASK
	.align		4
.L_608:
        /*0018*/ 	.byte	0x03, 0x50
        /*001a*/ 	.short	0x0000


	//----- nvinfo : EIATTR_MAXREG_COUNT
	.align		4
        /*001c*/ 	.byte	0x03, 0x1b
        /*001e*/ 	.short	0x00a8


	//----- nvinfo : EIATTR_MERCURY_ISA_VERSION
	.align		4
        /*0020*/ 	.byte	0x03, 0x5f
        /*0022*/ 	.short	0x0101


	//----- nvinfo : EIATTR_VRC_CTA_INIT_COUNT
	.align		4
        /*0024*/ 	.byte	0x02, 0x4a
	.zero		1
	.zero		1


	//----- nvinfo : EIATTR_EXIT_INSTR_OFFSETS
	.align		4
        /*0028*/ 	.byte	0x04, 0x1c
        /*002a*/ 	.short	(.L_610 - .L_609)


	//   ....[0]....
.L_609:
        /*002c*/ 	.word	0x00000010


	//----- nvinfo : EIATTR_MAX_THREADS
	.align		4
.L_610:
        /*0030*/ 	.byte	0x04, 0x05
        /*0032*/ 	.short	(.L_612 - .L_611)
.L_611:
        /*0034*/ 	.word	0x00000180
        /*0038*/ 	.word	0x00000001
        /*003c*/ 	.word	0x00000001


	//----- nvinfo : EIATTR_CBANK_PARAM_SIZE
	.align		4
.L_612:
        /*0040*/ 	.byte	0x03, 0x19
        /*0042*/ 	.short	0x0a00


	//----- nvinfo : EIATTR_PARAM_CBANK
	.align		4
        /*0044*/ 	.byte	0x04, 0x0a
        /*0046*/ 	.short	(.L_614 - .L_613)
	.align		4
.L_613:
        /*0048*/ 	.word	index@(.nv.constant0._ZN7cutlass13device_kernelIN5flash11enable_sm90INS1_16FlashAttnFwdSm90INS1_25CollectiveMainloopFwdSm90ILi2EN4cute5tupleIJNS5_1CILi1EEES8_S8_EEENS6_IJNS7_ILi128EEENS7_ILi96EEENS7_ILi64EEEEEELi256ENS_10bfloat16_tEfNS_4arch4Sm90ELb0ELb0ELb1ELb0ELb1ELb0ELb0ELb1ELb0ELb1ELb1ELb0EEENS1_21CollectiveEpilogueFwdINS6_IJSA_NS7_ILi256EEESB_EEES9_SE_SG_Li256ELb0ELb1ELb1ELb0EEENS1_19SingleTileSchedulerILb0ELb1ELb1ELi128EEEEEEEEEvNT_6ParamsE)
        /*004c*/ 	.short	0x0380
        /*004e*/ 	.short	0x0a00


	//----- nvinfo : EIATTR_SW_WAR
	.align		4
.L_614:
        /*0050*/ 	.byte	0x04, 0x36
        /*0052*/ 	.short	(.L_616 - .L_615)
.L_615:
        /*0054*/ 	.word	0x00000008
.L_616:


//--------------------- .nv.info._ZN7cutlass13device_kernelIN5flash11enable_sm90INS1_16FlashAttnFwdSm90INS1_25CollectiveMainloopFwdSm90ILi2EN4cute5tupleIJNS5_1CILi1EEES8_S8_EEENS6_IJNS7_ILi128EEENS7_ILi96EEENS7_ILi64EEEEEELi256ENS_10bfloat16_tEfNS_4arch4Sm90ELb0ELb0ELb1ELb0ELb1ELb0ELb1ELb1ELb0ELb1ELb1ELb0EEENS1_21CollectiveEpilogueFwdINS6_IJSA_NS7_ILi256EEESB_EEES9_SE_SG_Li256ELb0ELb1ELb1ELb0EEENS1_19SingleTileSchedulerILb0ELb1ELb1ELi128EEEEEEEEEvNT_6ParamsE --------------------------
	.section	.nv.info._ZN7cutlass13device_kernelIN5flash11enable_sm90INS1_16FlashAttnFwdSm90INS1_25CollectiveMainloopFwdSm90ILi2EN4cute5tupleIJNS5_1CILi1EEES8_S8_EEENS6_IJNS7_ILi128EEENS7_ILi96EEENS7_ILi64EEEEEELi256ENS_10bfloat16_tEfNS_4arch4Sm90ELb0ELb0ELb1ELb0ELb1ELb0ELb1ELb1ELb0ELb1ELb1ELb0EEENS1_21CollectiveEpilogueFwdINS6_IJSA_NS7_ILi256EEESB_EEES9_SE_SG_Li256ELb0ELb1ELb1ELb0EEENS1_19SingleTileSchedulerILb0ELb1ELb1ELi128EEEEEEEEEvNT_6ParamsE,"",@"SHT_CUDA_INFO"
	.sectionflags	@""
	.align	4


	//----- nvinfo : EIATTR_CUDA_API_VERSION
	.align		4
        /*0000*/ 	.byte	0x04, 0x37
        /*0002*/ 	.short	(.L_618 - .L_617)
.L_617:
        /*0004*/ 	.word	0x00000082


	//----- nvinfo : EIATTR_KPARAM_INFO
	.align		4
.L_618:
        /*0008*/ 	.byte	0x04, 0x17
        /*000a*/ 	.short	(.L_620 - .L_619)
.L_619:
        /*000c*/ 	.word	0x00000000
        /*0010*/ 	.short	0x0000
        /*0012*/ 	.short	0x0000
        /*0014*/ 	.byte	0x00, 0xf0, 0x01, 0x2c


	//----- nvinfo : EIATTR_SPARSE_MMA_MASK
	.align		4
.L_620:
        /*0018*/ 	.byte	0x03, 0x50
        /*001a*/ 	.short	0x0000


	//----- nvinfo : EIATTR_MAXREG_COUNT
	.align		4
        /*001c*/ 	.byte	0x03, 0x1b
        /*001e*/ 	.short	0x00a8


	//----- nvinfo : EIATTR_MERCURY_ISA_VERSION
	.align		4
        /*0020*/ 	.byte	0x03, 0x5f
        /*0022*/ 	.short	0x0101


	//----- nvinfo : EIATTR_VRC_CTA_INIT_COUNT
	.align		4
        /*0024*/ 	.byte	0x02, 0x4a
	.zero		1
	.zero		1


	//----- nvinfo : EIATTR_EXIT_INSTR_OFFSETS
	.align		4
        /*0028*/ 	.byte	0x04, 0x1c
        /*002a*/ 	.short	(.L_622 - .L_621)


	//   ....[0]....
.L_621:
        /*002c*/ 	.word	0x00000010


	//----- nvinfo : EIATTR_MAX_THREADS
	.align		4
.L_622:
        /*0030*/ 	.byte	0x04, 0x05
        /*0032*/ 	.short	(.L_624 - .L_623)
.L_623:
        /*0034*/ 	.word	0x00000180
        /*0038*/ 	.word	0x00000001
        /*003c*/ 	.word	0x00000001


	//----- nvinfo : EIATTR_CBANK_PARAM_SIZE
	.align		4
.L_624:
        /*0040*/ 	.byte	0x03, 0x19
        /*0042*/ 	.short	0x0b00


	//----- nvinfo : EIATTR_PARAM_CBANK
	.align		4
        /*0044*/ 	.byte	0x04, 0x0a
        /*0046*/ 	.short	(.L_626 - .L_625)
	.align		4
.L_625:
        /*0048*/ 	.word	index@(.nv.constant0._ZN7cutlass13device_kernelIN5flash11enable_sm90INS1_16FlashAttnFwdSm90INS1_25CollectiveMainloopFwdSm90ILi2EN4cute5tupleIJNS5_1CILi1EEES8_S8_EEENS6_IJNS7_ILi128EEENS7_ILi96EEENS7_ILi64EEEEEELi256ENS_10bfloat16_tEfNS_4arch4Sm90ELb0ELb0ELb1ELb0ELb1ELb0ELb1ELb1ELb0ELb1ELb1ELb0EEENS1_21CollectiveEpilogueFwdINS6_IJSA_NS7_ILi256EEESB_EEES9_SE_SG_Li256ELb0ELb1ELb1ELb0EEENS1_19SingleTileSchedulerILb0ELb1ELb1ELi128EEEEEEEEEvNT_6ParamsE)
        /*004c*/ 	.short	0x0380
        /*004e*/ 	.short	0x0b00


	//----- nvinfo : EIATTR_SW_WAR
	.align		4
.L_626:
        /*0050*/ 	.byte	0x04, 0x36
        /*0052*/ 	.short	(.L_628 - .L_627)
.L_627:
        /*0054*/ 	.word	0x00000008
.L_628:


//--------------------- .nv.info._ZN7cutlass13device_kernelIN5flash11enable_sm90INS1_16FlashAttnFwdSm90INS1_25CollectiveMainloopFwdSm90ILi2EN4cute5tupleIJNS5_1CILi1EEES8_S8_EEENS6_IJNS7_ILi128EEENS7_ILi96EEENS7_ILi64EEEEEELi256ENS_10bfloat16_tEfNS_4arch4Sm90ELb0ELb0ELb1ELb1ELb1ELb0ELb0ELb1ELb0ELb1ELb1ELb0EEENS1_21CollectiveEpilogueFwdINS6_IJSA_NS7_ILi256EEESB_EEES9_SE_SG_Li256ELb1ELb1ELb1ELb0EEENS1_36VarlenDynamicPersistentTileSchedulerILi128ELi96ELi256ELi128ELb1ELb1ELb1ELb0ELb1ELb1EEEEEEEEEvNT_6ParamsE --------------------------
	.section	.nv.info._ZN7cutlass13device_kernelIN5flash11enable_sm90INS1_16FlashAttnFwdSm90INS1_25CollectiveMainloopFwdSm90ILi2EN4cute5tupleIJNS5_1CILi1EEES8_S8_EEENS6_IJNS7_ILi128EEENS7_ILi96EEENS7_ILi64EEEEEELi256ENS_10bfloat16_tEfNS_4arch4Sm90ELb0ELb0ELb1ELb1ELb1ELb0ELb0ELb1ELb0ELb1ELb1ELb0EEENS1_21CollectiveEpilogueFwdINS6_IJSA_NS7_ILi256EEESB_EEES9_SE_SG_Li256ELb1ELb1ELb1ELb0EEENS1_36VarlenDynamicPersistentTileSchedulerILi128ELi96ELi256ELi128ELb1ELb1ELb1ELb0ELb1ELb1EEEEEEEEEvNT_6ParamsE,"",@"SHT_CUDA_INFO"
	.sectionflags	@""
	.align	4


	//----- nvinfo : EIATTR_CUDA_API_VERSION
	.align		4
        /*0000*/ 	.byte	0x04, 0x37
        /*0002*/ 	.short	(.L_630 - .L_629)
.L_629:
        /*0004*/ 	.word	0x00000082


	//----- nvinfo : EIATTR_KPARAM_INFO
	.align		4
.L_630:
        /*0008*/ 	.byte	0x04, 0x17
        /*000a*/ 	.short	(.L_632 - .L_631)
.L_631:
        /*000c*/ 	.word	0x00000000
        /*0010*/ 	.short	0x0000
        /*0012*/ 	.short	0x0000
        /*0014*/ 	.byte	0x00, 0xf0, 0x01, 0x2a


	//----- nvinfo : EIATTR_SPARSE_MMA_MASK
	.align		4
.L_632:
        /*0018*/ 	.byte	0x03, 0x50
        /*001a*/ 	.short	0x0000


	//----- nvinfo : EIATTR_MAXREG_COUNT
	.align		4
        /*001c*/ 	.byte	0x03, 0x1b
        /*001e*/ 	.short	0x00a8


	//----- nvinfo : EIATTR_MERCURY_ISA_VERSION
	.align		4
        /*0020*/ 	.byte	0x03, 0x5f
        /*0022*/ 	.short	0x0101


	//----- nvinfo : EIATTR_VRC_CTA_INIT_COUNT
	.align		4
        /*0024*/ 	.byte	0x02, 0x4a
	.zero		1
	.zero		1


	//----- nvinfo : EIATTR_EXIT_INSTR_OFFSETS
	.align		4
        /*0028*/ 	.byte	0x04, 0x1c
        /*002a*/ 	.short	(.L_634 - .L_633)


	//   ....[0]....
.L_633:
        /*002c*/ 	.word	0x00000010


	//----- nvinfo : EIATTR_MAX_THREADS
	.align		4
.L_634:
        /*0030*/ 	.byte	0x04, 0x05
        /*0032*/ 	.short	(.L_636 - .L_635)
.L_635:
        /*0034*/ 	.word	0x00000180
        /*0038*/ 	.word	0x00000001
        /*003c*/ 	.word	0x00000001


	//----- nvinfo : EIATTR_CBANK_PARAM_SIZE
	.align		4
.L_636:
        /*0040*/ 	.byte	0x03, 0x19
        /*0042*/ 	.short	0x0a80


	//----- nvinfo : EIATTR_PARAM_CBANK
	.align		4
        /*0044*/ 	.byte	0x04, 0x0a
        /*0046*/ 	.short	(.L_638 - .L_637)
	.align		4
.L_637:
        /*0048*/ 	.word	index@(.nv.constant0._ZN7cutlass13device_kernelIN5flash11enable_sm90INS1_16FlashAttnFwdSm90INS1_25CollectiveMainloopFwdSm90ILi2EN4cute5tupleIJNS5_1CILi1EEES8_S8_EEENS6_IJNS7_ILi128EEENS7_ILi96EEENS7_ILi64EEEEEELi256ENS_10bfloat16_tEfNS_4arch4Sm90ELb0ELb0ELb1ELb1ELb1ELb0ELb0ELb1ELb0ELb1ELb1ELb0EEENS1_21CollectiveEpilogueFwdINS6_IJSA_NS7_ILi256EEESB_EEES9_SE_SG_Li256ELb1ELb1ELb1ELb0EEENS1_36VarlenDynamicPersistentTileSchedulerILi128ELi96ELi256ELi128ELb1ELb1ELb1ELb0ELb1ELb1EEEEEEEEEvNT_6ParamsE)
        /*004c*/ 	.short	0x0380
        /*004e*/ 	.short	0x0a80


	//----- nvinfo : EIATTR_SW_WAR
	.align		4
.L_638:
        /*0050*/ 	.byte	0x04, 0x36
        /*0052*/ 	.short	(.L_640 - .L_639)
.L_639:
        /*0054*/ 	.word	0x00000008
.L_640:


//--------------------- .nv.info._ZN7cutlass13device_kernelIN5flash11enable_sm90INS1_16FlashAttnFwdSm90INS1_25CollectiveMainloopFwdSm90ILi2EN4cute5tupleIJNS5_1CILi1EEES8_S8_EEENS6_IJNS7_ILi128EEENS7_ILi96EEENS7_ILi64EEEEEELi256ENS_10bfloat16_tEfNS_4arch4Sm90ELb0ELb0ELb1ELb1ELb1ELb1ELb0ELb1ELb0ELb1ELb1ELb0EEENS1_21CollectiveEpilogueFwdINS6_IJSA_NS7_ILi256EEESB_EEES9_SE_SG_Li256ELb1ELb1ELb1ELb0EEENS1_36VarlenDynamicPersistentTileSchedulerILi128ELi96ELi256ELi128ELb1ELb1ELb1ELb0ELb1ELb1EEEEEEEEEvNT_6ParamsE --------------------------
	.section	.nv.info._ZN7cutlass13device_kernelIN5flash11enable_sm90INS1_16FlashAttnFwdSm90INS1_25CollectiveMainloopFwdSm90ILi2EN4cute5tupleIJNS5_1CILi1EEES8_S8_EEENS6_IJNS7_ILi128EEENS7_ILi96EEENS7_ILi64EEEEEELi256ENS_10bfloat16_tEfNS_4arch4Sm90ELb0ELb0ELb1ELb1ELb1ELb1ELb0ELb1ELb0ELb1ELb1ELb0EEENS1_21CollectiveEpilogueFwdINS6_IJSA_NS7_ILi256EEESB_EEES9_SE_SG_Li256ELb1ELb1ELb1ELb0EEENS1_36VarlenDynamicPersistentTileSchedulerILi128ELi96ELi256ELi128ELb1ELb1ELb1ELb0ELb1ELb1EEEEEEEEEvNT_6ParamsE,"",@"SHT_CUDA_INFO"
	.sectionflags	@""
	.align	4


	//----- nvinfo : EIATTR_CUDA_API_VERSION
	.align		4
        /*0000*/ 	.byte	0x04, 0x37
        /*0002*/ 	.short	(.L_642 - .L_641)
.L_641:
        /*0004*/ 	.word	0x00000082


	//----- nvinfo : EIATTR_KPARAM_INFO
	.align		4
.L_642:
        /*0008*/ 	.byte	0x04, 0x17
        /*000a*/ 	.short	(.L_644 - .L_643)
.L_643:
        /*000c*/ 	.word	0x00000000
        /*0010*/ 	.short	0x0000
        /*0012*/ 	.short	0x0000
        /*0014*/ 	.byte	0x00, 0xf0, 0x01, 0x2a


	//----- nvinfo : EIATTR_SPARSE_MMA_MASK
	.align		4
.L_644:
        /*0018*/ 	.byte	0x03, 0x50
        /*001a*/ 	.short	0x0000


	//----- nvinfo : EIATTR_MAXREG_COUNT
	.align		4
        /*001c*/ 	.byte	0x03, 0x1b
        /*001e*/ 	.short	0x00a8


	//----- nvinfo : EIATTR_MERCURY_ISA_VERSION
	.align		4
        /*0020*/ 	.byte	0x03, 0x5f
        /*0022*/ 	.short	0x0101


	//----- nvinfo : EIATTR_VRC_CTA_INIT_COUNT
	.align		4
        /*0024*/ 	.byte	0x02, 0x4a
	.zero		1
	.zero		1


	//----- nvinfo : EIATTR_EXIT_INSTR_OFFSETS
	.align		4
        /*0028*/ 	.byte	0x04, 0x1c
        /*002a*/ 	.short	(.L_646 - .L_645)


	//   ....[0]....
.L_645:
        /*002c*/ 	.word	0x00000010


	//----- nvinfo : EIATTR_MAX_THREADS
	.align		4
.L_646:
        /*0030*/ 	.byte	0x04, 0x05
        /*0032*/ 	.short	(.L_648 - .L_647)
.L_647:
        /*0034*/ 	.word	0x00000180
        /*0038*/ 	.word	0x00000001
        /*003c*/ 	.word	0x00000001


	//----- nvinfo : EIATTR_CBANK_PARAM_SIZE
	.align		4
.L_648:
        /*0040*/ 	.byte	0x03, 0x19
        /*0042*/ 	.short	0x0a80


	//----- nvinfo : EIATTR_PARAM_CBANK
	.align		4
        /*0044*/ 	.byte	0x04, 0x0a
        /*0046*/ 	.short	(.L_650 - .L_649)
	.align		4
.L_649:
        /*0048*/ 	.word	index@(.nv.constant0._ZN7cutlass13device_kernelIN5flash11enable_sm90INS1_16FlashAttnFwdSm90INS1_25CollectiveMainloopFwdSm90ILi2EN4cute5tupleIJNS5_1CILi1EEES8_S8_EEENS6_IJNS7_ILi128EEENS7_ILi96EEENS7_ILi64EEEEEELi256ENS_10bfloat16_tEfNS_4arch4Sm90ELb0ELb0ELb1ELb1ELb1ELb1ELb0ELb1ELb0ELb1ELb1ELb0EEENS1_21CollectiveEpilogueFwdINS6_IJSA_NS7_ILi256EEESB_EEES9_SE_SG_Li256ELb1ELb1ELb1ELb0EEENS1_36VarlenDynamicPersistentTileSchedulerILi128ELi96ELi256ELi128ELb1ELb1ELb1ELb0ELb1ELb1EEEEEEEEEvNT_6ParamsE)
        /*004c*/ 	.short	0x0380
        /*004e*/ 	.short	0x0a80


	//----- nvinfo : EIATTR_SW_WAR
	.align		4
.L_650:
        /*0050*/ 	.byte	0x04, 0x36
        /*0052*/ 	.short	(.L_652 - .L_651)
.L_651:
        /*0054*/ 	.word	0x00000008
.L_652:


//--------------------- .nv.info._ZN7cutlass13device_kernelIN5flash11enable_sm90INS1_16FlashAttnFwdSm90INS1_25CollectiveMainloopFwdSm90ILi2EN4cute5tupleIJNS5_1CILi1EEES8_S8_EEENS6_IJNS7_ILi128EEENS7_ILi96EEENS7_ILi64EEEEEELi256ENS_10bfloat16_tEfNS_4arch4Sm90ELb0ELb0ELb1ELb1ELb1ELb0ELb1ELb1ELb0ELb1ELb1ELb0EEENS1_21CollectiveEpilogueFwdINS6_IJSA_NS7_ILi256EEESB_EEES9_SE_SG_Li256ELb1ELb1ELb1ELb0EEENS1_36VarlenDynamicPersistentTileSchedulerILi128ELi96ELi256ELi128ELb1ELb1ELb1ELb0ELb1ELb1EEEEEEEEEvNT_6ParamsE --------------------------
	.section	.nv.info._ZN7cutlass13device_kernelIN5flash11enable_sm90INS1_16FlashAttnFwdSm90INS1_25CollectiveMainloopFwdSm90ILi2EN4cute5tupleIJNS5_1CILi1EEES8_S8_EEENS6_IJNS7_ILi128EEENS7_ILi96EEENS7_ILi64EEEEEELi256ENS_10bfloat16_tEfNS_4arch4Sm90ELb0ELb0ELb1ELb1ELb1ELb0ELb1ELb1ELb0ELb1ELb1ELb0EEENS1_21CollectiveEpilogueFwdINS6_IJSA_NS7_ILi256EEESB_EEES9_SE_SG_Li256ELb1ELb1ELb1ELb0EEENS1_36VarlenDynamicPersistentTileSchedulerILi128ELi96ELi256ELi128ELb1ELb1ELb1ELb0ELb1ELb1EEEEEEEEEvNT_6ParamsE,"",@"SHT_CUDA_INFO"
	.sectionflags	@""
	.align	4


	//----- nvinfo : EIATTR_CUDA_API_VERSION
	.align		4
        /*0000*/ 	.byte	0x04, 0x37
        /*0002*/ 	.short	(.L_654 - .L_653)
.L_653:
        /*0004*/ 	.word	0x00000082


	//----- nvinfo : EIATTR_KPARAM_INFO
	.align		4
.L_654:
        /*0008*/ 	.byte	0x04, 0x17
        /*000a*/ 	.short	(.L_656 - .L_655)
.L_655:
        /*000c*/ 	.word	0x00000000
        /*0010*/ 	.short	0x0000
        /*0012*/ 	.short	0x0000
        /*0014*/ 	.byte	0x00, 0xf0, 0x01, 0x2e


	//----- nvinfo : EIATTR_SPARSE_MMA_MASK
	.align		4
.L_656:
        /*0018*/ 	.byte	0x03, 0x50
        /*001a*/ 	.short	0x0000


	//----- nvinfo : EIATTR_MAXREG_COUNT
	.align		4
        /*001c*/ 	.byte	0x03, 0x1b
        /*001e*/ 	.short	0x00a8


	//----- nvinfo : EIATTR_MERCURY_ISA_VERSION
	.align		4
        /*0020*/ 	.byte	0x03, 0x5f
        /*0022*/ 	.short	0x0101


	//----- nvinfo : EIATTR_VRC_CTA_INIT_COUNT
	.align		4
        /*0024*/ 	.byte	0x02, 0x4a
	.zero		1
	.zero		1


	//----- nvinfo : EIATTR_EXIT_INSTR_OFFSETS
	.align		4
        /*0028*/ 	.byte	0x04, 0x1c
        /*002a*/ 	.short	(.L_658 - .L_657)


	//   ....[0]....
.L_657:
        /*002c*/ 	.word	0x00000010


	//----- nvinfo : EIATTR_MAX_THREADS
	.align		4
.L_658:
        /*0030*/ 	.byte	0x04, 0x05
        /*0032*/ 	.short	(.L_660 - .L_659)
.L_659:
        /*0034*/ 	.word	0x00000180
        /*0038*/ 	.word	0x00000001
        /*003c*/ 	.word	0x00000001


	//----- nvinfo : EIATTR_CBANK_PARAM_SIZE
	.align		4
.L_660:
        /*0040*/ 	.byte	0x03, 0x19
        /*0042*/ 	.short	0x0b80


	//----- nvinfo : EIATTR_PARAM_CBANK
	.align		4
        /*0044*/ 	.byte	0x04, 0x0a
        /*0046*/ 	.short	(.L_662 - .L_661)
	.align		4
.L_661:
        /*0048*/ 	.word	index@(.nv.constant0._ZN7cutlass13device_kernelIN5flash11enable_sm90INS1_16FlashAttnFwdSm90INS1_25CollectiveMainloopFwdSm90ILi2EN4cute5tupleIJNS5_1CILi1EEES8_S8_EEENS6_IJNS7_ILi128EEENS7_ILi96EEENS7_ILi64EEEEEELi256ENS_10bfloat16_tEfNS_4arch4Sm90ELb0ELb0ELb1ELb1ELb1ELb0ELb1ELb1ELb0ELb1ELb1ELb0EEENS1_21CollectiveEpilogueFwdINS6_IJSA_NS7_ILi256EEESB_EEES9_SE_SG_Li256ELb1ELb1ELb1ELb0EEENS1_36VarlenDynamicPersistentTileSchedulerILi128ELi96ELi256ELi128ELb1ELb1ELb1ELb0ELb1ELb1EEEEEEEEEvNT_6ParamsE)
        /*004c*/ 	.short	0x0380
        /*004e*/ 	.short	0x0b80


	//----- nvinfo : EIATTR_SW_WAR
	.align		4
.L_662:
        /*0050*/ 	.byte	0x04, 0x36
        /*0052*/ 	.short	(.L_664 - .L_663)
.L_663:
        /*0054*/ 	.word	0x00000008
.L_664:


//--------------------- .nv.info._ZN7cutlass13device_kernelIN5flash11enable_sm90INS1_16FlashAttnFwdSm90INS1_25CollectiveMainloopFwdSm90ILi2EN4cute5tupleIJNS5_1CILi1EEES8_S8_EEENS6_IJNS7_ILi128EEENS7_ILi96EEENS7_ILi64EEEEEELi256ENS_10bfloat16_tEfNS_4arch4Sm90ELb0ELb0ELb1ELb1ELb1ELb1ELb1ELb1ELb0ELb1ELb1ELb0EEENS1_21CollectiveEpilogueFwdINS6_IJSA_NS7_ILi256EEESB_EEES9_SE_SG_Li256ELb1ELb1ELb1ELb0EEENS1_36VarlenDynamicPersistentTileSchedulerILi128ELi96ELi256ELi128ELb1ELb1ELb1ELb0ELb1ELb1EEEEEEEEEvNT_6ParamsE --------------------------
	.section	.nv.info._ZN7cutlass13device_kernelIN5flash11enable_sm90INS1_16FlashAttnFwdSm90INS1_25CollectiveMainloopFwdSm90ILi2EN4cute5tupleIJNS5_1CILi1EEES8_S8_EEENS6_IJNS7_ILi128EEENS7_ILi96EEENS7_ILi64EEEEEELi256ENS_10bfloat16_tEfNS_4arch4Sm90ELb0ELb0ELb1ELb1ELb1ELb1ELb1ELb1ELb0ELb1ELb1ELb0EEENS1_21CollectiveEpilogueFwdINS6_IJSA_NS7_ILi256EEESB_EEES9_SE_SG_Li256ELb1ELb1ELb1ELb0EEENS1_36VarlenDynamicPersistentTileSchedulerILi128ELi96ELi256ELi128ELb1ELb1ELb1ELb0ELb1ELb1EEEEEEEEEvNT_6ParamsE,"",@"SHT_CUDA_INFO"
	.sectionflags	@""
	.align	4


	//----- nvinfo : EIATTR_CUDA_API_VERSION
	.align		4
        /*0000*/ 	.byte	0x04, 0x37
        /*0002*/ 	.short	(.L_666 - .L_665)
.L_665:
        /*0004*/ 	.word	0x00000082


	//----- nvinfo : EIATTR_KPARAM_INFO
	.align		4
.L_666:
        /*0008*/ 	.byte	0x04, 0x17
        /*000a*/ 	.short	(.L_668 - .L_667)
.L_667:
        /*000c*/ 	.word	0x00000000
        /*0010*/ 	.short	0x0000
        /*0012*/ 	.short	0x0000
        /*0014*/ 	.byte	0x00, 0xf0, 0x01, 0x2e


	//----- nvinfo : EIATTR_SPARSE_MMA_MASK
	.align		4
.L_668:
        /*0018*/ 	.byte	0x03, 0x50
        /*001a*/ 	.short	0x0000


	//----- nvinfo : EIATTR_MAXREG_COUNT
	.align		4
        /*001c*/ 	.byte	0x03, 0x1b
        /*001e*/ 	.short	0x00a8


	//----- nvinfo : EIATTR_MERCURY_ISA_VERSION
	.align		4
        /*0020*/ 	.byte	0x03, 0x5f
        /*0022*/ 	.short	0x0101


	//----- nvinfo : EIATTR_VRC_CTA_INIT_COUNT
	.align		4
        /*0024*/ 	.byte	0x02, 0x4a
	.zero		1
	.zero		1


	//----- nvinfo : EIATTR_EXIT_INSTR_OFFSETS
	.align		4
        /*0028*/ 	.byte	0x04, 0x1c
        /*002a*/ 	.short	(.L_670 - .L_669)


	//   ....[0]....
.L_669:
        /*002c*/ 	.word	0x00000010


	//----- nvinfo : EIATTR_MAX_THREADS
	.align		4
.L_670:
        /*0030*/ 	.byte	0x04, 0x05
        /*0032*/ 	.short	(.L_672 - .L_671)
.L_671:
        /*0034*/ 	.word	0x00000180
        /*0038*/ 	.word	0x00000001
        /*003c*/ 	.word	0x00000001


	//----- nvinfo : EIATTR_CBANK_PARAM_SIZE
	.align		4
.L_672:
        /*0040*/ 	.byte	0x03, 0x19
        /*0042*/ 	.short	0x0b80


	//----- nvinfo : EIATTR_PARAM_CBANK
	.align		4
        /*0044*/ 	.byte	0x04, 0x0a
        /*0046*/ 	.short	(.L_674 - .L_673)
	.align		4
.L_673:
        /*0048*/ 	.word	index@(.nv.constant0._ZN7cutlass13device_kernelIN5flash11enable_sm90INS1_16FlashAttnFwdSm90INS1_25CollectiveMainloopFwdSm90ILi2EN4cute5tupleIJNS5_1CILi1EEES8_S8_EEENS6_IJNS7_ILi128EEENS7_ILi96EEENS7_ILi64EEEEEELi256ENS_10bfloat16_tEfNS_4arch4Sm90ELb0ELb0ELb1ELb1ELb1ELb1ELb1ELb1ELb0ELb1ELb1ELb0EEENS1_21CollectiveEpilogueFwdINS6_IJSA_NS7_ILi256EEESB_EEES9_SE_SG_Li256ELb1ELb1ELb1ELb0EEENS1_36VarlenDynamicPersistentTileSchedulerILi128ELi96ELi256ELi128ELb1ELb1ELb1ELb0ELb1ELb1EEEEEEEEEvNT_6ParamsE)
        /*004c*/ 	.short	0x0380
        /*004e*/ 	.short	0x0b80


	//----- nvinfo : EIATTR_SW_WAR
	.align		4
.L_674:
        /*0050*/ 	.byte	0x04, 0x36
        /*0052*/ 	.short	(.L_676 - .L_675)
.L_675:
        /*0054*/ 	.word	0x00000008
.L_676:


//--------------------- .nv.info._ZN7cutlass13device_kernelIN5flash11enable_sm90INS1_16FlashAttnFwdSm90INS1_25CollectiveMainloopFwdSm90ILi2EN4cute5tupleIJNS5_1CILi1EEES8_S8_EEENS6_IJNS7_ILi128EEENS7_ILi96EEENS7_ILi64EEEEEELi256ENS_10bfloat16_tEfNS_4arch4Sm90ELb0ELb1ELb1ELb0ELb1ELb0ELb0ELb1ELb0ELb1ELb1ELb0EEENS1_21CollectiveEpilogueFwdINS6_IJSA_NS7_ILi256EEESB_EEES9_SE_SG_Li256ELb0ELb1ELb1ELb0EEENS1_19SingleTileSchedulerILb0ELb1ELb1ELi128EEEEEEEEEvNT_6ParamsE --------------------------
	.section	.nv.info._ZN7cutlass13device_kernelIN5flash11enable_sm90INS1_16FlashAttnFwdSm90INS1_25CollectiveMainloopFwdSm90ILi2EN4cute5tupleIJNS5_1CILi1EEES8_S8_EEENS6_IJNS7_ILi128EEENS7_ILi96EEENS7_ILi64EEEEEELi256ENS_10bfloat16_tEfNS_4arch4Sm90ELb0ELb1ELb1ELb0ELb1ELb0ELb0ELb1ELb0ELb1ELb1ELb0EEENS1_21CollectiveEpilogueFwdINS6_IJSA_NS7_ILi256EEESB_EEES9_SE_SG_Li256ELb0ELb1ELb1ELb0EEENS1_19SingleTileSchedulerILb0ELb1ELb1ELi128EEEEEEEEEvNT_6ParamsE,"",@"SHT_CUDA_INFO"
	.sectionflags	@""
	.align	4


	//----- nvinfo : EIATTR_CUDA_API_VERSION
	.align		4
        /*0000*/ 	.byte	0x04, 0x37
        /*0002*/ 	.short	(.L_678 - .L_677)
.L_677:
        /*0004*/ 	.word	0x00000082


	//----- nvinfo : EIATTR_KPARAM_INFO
	.align		4
.L_678:
        /*0008*/ 	.byte	0x04, 0x17
        /*000a*/ 	.short	(.L_680 - .L_679)
.L_679:
        /*000c*/ 	.word	0x00000000
        /*0010*/ 	.short	0x0000
        /*0012*/ 	.short	0x0000
        /*0014*/ 	.byte	0x00, 0xf0, 0x01, 0x28


	//----- nvinfo : EIATTR_SPARSE_MMA_MASK
	.align		4
.L_680:
        /*0018*/ 	.byte	0x03, 0x50
        /*001a*/ 	.short	0x0000


	//----- nvinfo : EIATTR_MAXREG_COUNT
	.align		4
        /*001c*/ 	.byte	0x03, 0x1b
        /*001e*/ 	.short	0x00a8


	//----- nvinfo : EIATTR_MERCURY_ISA_VERSION
	.align		4
        /*0020*/ 	.byte	0x03, 0x5f
        /*0022*/ 	.short	0x0101


	//----- nvinfo : EIATTR_VRC_CTA_INIT_COUNT
	.align		4
        /*0024*/ 	.byte	0x02, 0x4a
	.zero		1
	.zero		1


	//----- nvinfo : EIATTR_EXIT_INSTR_OFFSETS
	.align		4
        /*0028*/ 	.byte	0x04, 0x1c
        /*002a*/ 	.short	(.L_682 - .L_681)


	//   ....[0]....
.L_681:
        /*002c*/ 	.word	0x00000010


	//----- nvinfo : EIATTR_MAX_THREADS
	.align		4
.L_682:
        /*0030*/ 	.byte	0x04, 0x05
        /*0032*/ 	.short	(.L_684 - .L_683)
.L_683:
        /*0034*/ 	.word	0x00000180
        /*0038*/ 	.word	0x00000001
        /*003c*/ 	.word	0x00000001


	//----- nvinfo : EIATTR_CBANK_PARAM_SIZE
	.align		4
.L_684:
        /*0040*/ 	.byte	0x03, 0x19
        /*0042*/ 	.short	0x0a00


	//----- nvinfo : EIATTR_PARAM_CBANK
	.align		4
        /*0044*/ 	.byte	0x04, 0x0a
        /*0046*/ 	.short	(.L_686 - .L_685)
	.align		4
.L_685:
        /*0048*/ 	.word	index@(.nv.constant0._ZN7cutlass13device_kernelIN5flash11enable_sm90INS1_16FlashAttnFwdSm90INS1_25CollectiveMainloopFwdSm90ILi2EN4cute5tupleIJNS5_1CILi1EEES8_S8_EEENS6_IJNS7_ILi128EEENS7_ILi96EEENS7_ILi64EEEEEELi256ENS_10bfloat16_tEfNS_4arch4Sm90ELb0ELb1ELb1ELb0ELb1ELb0ELb0ELb1ELb0ELb1ELb1ELb0EEENS1_21CollectiveEpilogueFwdINS6_IJSA_NS7_ILi256EEESB_EEES9_SE_SG_Li256ELb0ELb1ELb1ELb0EEENS1_19SingleTileSchedulerILb0ELb1ELb1ELi128EEEEEEEEEvNT_6ParamsE)
        /*004c*/ 	.short	0x0380
        /*004e*/ 	.short	0x0a00


	//----- nvinfo : EIATTR_SW_WAR
	.align		4
.L_686:
        /*0050*/ 	.byte	0x04, 0x36
        /*0052*/ 	.short	(.L_688 - .L_687)
.L_687:
        /*0054*/ 	.word	0x00000008
.L_688:


//--------------------- .nv.info._ZN7cutlass13device_kernelIN5flash11enable_sm90INS1_16FlashAttnFwdSm90INS1_25CollectiveMainloopFwdSm90ILi2EN4cute5tupleIJNS5_1CILi1EEES8_S8_EEENS6_IJNS7_ILi128EEENS7_ILi96EEENS7_ILi64EEEEEELi256ENS_10bfloat16_tEfNS_4arch4Sm90ELb0ELb1ELb1ELb0ELb1ELb0ELb1ELb1ELb0ELb1ELb1ELb0EEENS1_21CollectiveEpilogueFwdINS6_IJSA_NS7_ILi256EEESB_EEES9_SE_SG_Li256ELb0ELb1ELb1ELb0EEENS1_19SingleTileSchedulerILb0ELb1ELb1ELi128EEEEEEEEEvNT_6ParamsE --------------------------
	.section	.nv.info._ZN7cutlass13device_kernelIN5flash11enable_sm90INS1_16FlashAttnFwdSm90INS1_25CollectiveMainloopFwdSm90ILi2EN4cute5tupleIJNS5_1CILi1EEES8_S8_EEENS6_IJNS7_ILi128EEENS7_ILi96EEENS7_ILi64EEEEEELi256ENS_10bfloat16_tEfNS_4arch4Sm90ELb0ELb1ELb1ELb0ELb1ELb0ELb1ELb1ELb0ELb1ELb1ELb0EEENS1_21CollectiveEpilogueFwdINS6_IJSA_NS7_ILi256EEESB_EEES9_SE_SG_Li256ELb0ELb1ELb1ELb0EEENS1_19SingleTileSchedulerILb0ELb1ELb1ELi128EEEEEEEEEvNT_6ParamsE,"",@"SHT_CUDA_INFO"
	.sectionflags	@""
	.align	4


	//----- nvinfo : EIATTR_CUDA_API_VERSION
	.align		4
        /*0000*/ 	.byte	0x04, 0x37
        /*0002*/ 	.short	(.L_690 - .L_689)
.L_689:
        /*0004*/ 	.word	0x00000082


	//----- nvinfo : EIATTR_KPARAM_INFO
	.align		4
.L_690:
        /*0008*/ 	.byte	0x04, 0x17
        /*000a*/ 	.short	(.L_692 - .L_691)
.L_691:
        /*000c*/ 	.word	0x00000000
        /*0010*/ 	.short	0x0000
        /*0012*/ 	.short	0x0000
        /*0014*/ 	.byte	0x00, 0xf0, 0x01, 0x2c


	//----- nvinfo : EIATTR_SPARSE_MMA_MASK
	.align		4
.L_692:
        /*0018*/ 	.byte	0x03, 0x50
        /*001a*/ 	.short	0x0000


	//----- nvinfo : EIATTR_MAXREG_COUNT
	.align		4
        /*001c*/ 	.byte	0x03, 0x1b
        /*001e*/ 	.short	0x00a8


	//----- nvinfo : EIATTR_MERCURY_ISA_VERSION
	.align		4
        /*0020*/ 	.byte	0x03, 0x5f
        /*0022*/ 	.short	0x0101


	//----- nvinfo : EIATTR_VRC_CTA_INIT_COUNT
	.align		4
        /*0024*/ 	.byte	0x02, 0x4a
	.zero		1
	.zero		1


	//----- nvinfo : EIATTR_EXIT_INSTR_OFFSETS
	.align		4
        /*0028*/ 	.byte	0x04, 0x1c
        /*002a*/ 	.short	(.L_694 - .L_693)


	//   ....[0]....
.L_693:
        /*002c*/ 	.word	0x00000010


	//----- nvinfo : EIATTR_MAX_THREADS
	.align		4
.L_694:
        /*0030*/ 	.byte	0x04, 0x05
        /*0032*/ 	.short	(.L_696 - .L_695)
.L_695:
        /*0034*/ 	.word	0x00000180
        /*0038*/ 	.word	0x00000001
        /*003c*/ 	.word	0x00000001


	//----- nvinfo : EIATTR_CBANK_PARAM_SIZE
	.align		4
.L_696:
        /*0040*/ 	.byte	0x03, 0x19
        /*0042*/ 	.short	0x0b00


	//----- nvinfo : EIATTR_PARAM_CBANK
	.align		4
        /*0044*/ 	.byte	0x04, 0x0a
        /*0046*/ 	.short	(.L_698 - .L_697)
	.align		4
.L_697:
        /*0048*/ 	.word	index@(.nv.constant0._ZN7cutlass13device_kernelIN5flash11enable_sm90INS1_16FlashAttnFwdSm90INS1_25CollectiveMainloopFwdSm90ILi2EN4cute5tupleIJNS5_1CILi1EEES8_S8_EEENS6_IJNS7_ILi128EEENS7_ILi96EEENS7_ILi64EEEEEELi256ENS_10bfloat16_tEfNS_4arch4Sm90ELb0ELb1ELb1ELb0ELb1ELb0ELb1ELb1ELb0ELb1ELb1ELb0EEENS1_21CollectiveEpilogueFwdINS6_IJSA_NS7_ILi256EEESB_EEES9_SE_SG_Li256ELb0ELb1ELb1ELb0EEENS1_19SingleTileSchedulerILb0ELb1ELb1ELi128EEEEEEEEEvNT_6ParamsE)
        /*004c*/ 	.short	0x0380
        /*004e*/ 	.short	0x0b00


	//----- nvinfo : EIATTR_SW_WAR
	.align		4
.L_698:
        /*0050*/ 	.byte	0x04, 0x36
        /*0052*/ 	.short	(.L_700 - .L_699)
.L_699:
        /*0054*/ 	.word	0x00000008
.L_700:


//--------------------- .nv.info._ZN7cutlass13device_kernelIN5flash11enable_sm90INS1_16FlashAttnFwdSm90INS1_25CollectiveMainloopFwdSm90ILi2EN4cute5tupleIJNS5_1CILi1EEES8_S8_EEENS6_IJNS7_ILi128EEENS7_ILi96EEENS7_ILi64EEEEEELi256ENS_10bfloat16_tEfNS_4arch4Sm90ELb0ELb1ELb1ELb1ELb1ELb0ELb0ELb1ELb0ELb1ELb1ELb0EEENS1_21CollectiveEpilogueFwdINS6_IJSA_NS7_ILi256EEESB_EEES9_SE_SG_Li256ELb1ELb1ELb1ELb0EEENS1_36VarlenDynamicPersistentTileSchedulerILi128ELi96ELi256ELi128ELb1ELb1ELb1ELb1ELb0ELb1EEEEEEEEEvNT_6ParamsE --------------------------
	.section	.nv.info._ZN7cutlass13device_kernelIN5flash11enable_sm90INS1_16FlashAttnFwdSm90INS1_25CollectiveMainloopFwdSm90ILi2EN4cute5tupleIJNS5_1CILi1EEES8_S8_EEENS6_IJNS7_ILi128EEENS7_ILi96EEENS7_ILi64EEEEEELi256ENS_10bfloat16_tEfNS_4arch4Sm90ELb0ELb1ELb1ELb1ELb1ELb0ELb0ELb1ELb0ELb1ELb1ELb0EEENS1_21CollectiveEpilogueFwdINS6_IJSA_NS7_ILi256EEESB_EEES9_SE_SG_Li256ELb1ELb1ELb1ELb0EEENS1_36VarlenDynamicPersistentTileSchedulerILi128ELi96ELi256ELi128ELb1ELb1ELb1ELb1ELb0ELb1EEEEEEEEEvNT_6ParamsE,"",@"SHT_CUDA_INFO"
	.sectionflags	@""
	.align	4


	//----- nvinfo : EIATTR_CUDA_API_VERSION
	.align		4
        /*0000*/ 	.byte	0x04, 0x37
        /*0002*/ 	.short	(.L_702 - .L_701)
.L_701:
        /*0004*/ 	.word	0x00000082


	//----- nvinfo : EIATTR_KPARAM_INFO
	.align		4
.L_702:
        /*0008*/ 	.byte	0x04, 0x17
        /*000a*/ 	.short	(.L_704 - .L_703)
.L_703:
        /*000c*/ 	.word	0x00000000
        /*0010*/ 	.short	0x0000
        /*0012*/ 	.short	0x0000
        /*0014*/ 	.byte	0x00, 0xf0, 0x01, 0x2a


	//----- nvinfo : EIATTR_SPARSE_MMA_MASK
	.align		4
.L_704:
        /*0018*/ 	.byte	0x03, 0x50
        /*001a*/ 	.short	0x0000


	//----- nvinfo : EIATTR_MAXREG_COUNT
	.align		4
        /*001c*/ 	.byte	0x03, 0x1b
        /*001e*/ 	.short	0x00a8


	//----- nvinfo : EIATTR_MERCURY_ISA_VERSION
	.align		4
        /*0020*/ 	.byte	0x03, 0x5f
        /*0022*/ 	.short	0x0101


	//----- nvinfo : EIATTR_VRC_CTA_INIT_COUNT
	.align		4
        /*0024*/ 	.byte	0x02, 0x4a
	.zero		1
	.zero		1


	//----- nvinfo : EIATTR_EXIT_INSTR_OFFSETS
	.align		4
        /*0028*/ 	.byte	0x04, 0x1c
        /*002a*/ 	.short	(.L_706 - .L_705)


	//   ....[0]....
.L_705:
        /*002c*/ 	.word	0x00000010


	//----- nvinfo : EIATTR_MAX_THREADS
	.align		4
.L_706:
        /*0030*/ 	.byte	0x04, 0x05
        /*0032*/ 	.short	(.L_708 - .L_707)
.L_707:
        /*0034*/ 	.word	0x00000180
        /*0038*/ 	.word	0x00000001
        /*003c*/ 	.word	0x00000001


	//----- nvinfo : EIATTR_CBANK_PARAM_SIZE
	.align		4
.L_708:
        /*0040*/ 	.byte	0x03, 0x19
        /*0042*/ 	.short	0x0a80


	//----- nvinfo : EIATTR_PARAM_CBANK
	.align		4
        /*0044*/ 	.byte	0x04, 0x0a
        /*0046*/ 	.short	(.L_710 - .L_709)
	.align		4
.L_709:
        /*0048*/ 	.word	index@(.nv.constant0._ZN7cutlass13device_kernelIN5flash11enable_sm90INS1_16FlashAttnFwdSm90INS1_25CollectiveMainloopFwdSm90ILi2EN4cute5tupleIJNS5_1CILi1EEES8_S8_EEENS6_IJNS7_ILi128EEENS7_ILi96EEENS7_ILi64EEEEEELi256ENS_10bfloat16_tEfNS_4arch4Sm90ELb0ELb1ELb1ELb1ELb1ELb0ELb0ELb1ELb0ELb1ELb1ELb0EEENS1_21CollectiveEpilogueFwdINS6_IJSA_NS7_ILi256EEESB_EEES9_SE_SG_Li256ELb1ELb1ELb1ELb0EEENS1_36VarlenDynamicPersistentTileSchedulerILi128ELi96ELi256ELi128ELb1ELb1ELb1ELb1ELb0ELb1EEEEEEEEEvNT_6ParamsE)
        /*004c*/ 	.short	0x0380
        /*004e*/ 	.short	0x0a80


	//----- nvinfo : EIATTR_SW_WAR
	.align		4
.L_710:
        /*0050*/ 	.byte	0x04, 0x36
        /*0052*/ 	.short	(.L_712 - .L_711)
.L_711:
        /*0054*/ 	.word	0x00000008
.L_712:


//--------------------- .nv.info._ZN7cutlass13device_kernelIN5flash11enable_sm90INS1_16FlashAttnFwdSm90INS1_25CollectiveMainloopFwdSm90ILi2EN4cute5tupleIJNS5_1CILi1EEES8_S8_EEENS6_IJNS7_ILi128EEENS7_ILi96EEENS7_ILi64EEEEEELi256ENS_10bfloat16_tEfNS_4arch4Sm90ELb0ELb1ELb1ELb1ELb1ELb1ELb0ELb1ELb0ELb1ELb1ELb0EEENS1_21CollectiveEpilogueFwdINS6_IJSA_NS7_ILi256EEESB_EEES9_SE_SG_Li256ELb1ELb1ELb1ELb0EEENS1_36VarlenDynamicPersistentTileSchedulerILi128ELi96ELi256ELi128ELb1ELb1ELb1ELb1ELb0ELb1EEEEEEEEEvNT_6ParamsE --------------------------
	.section	.nv.info._ZN7cutlass13device_kernelIN5flash11enable_sm90INS1_16FlashAttnFwdSm90INS1_25CollectiveMainloopFwdSm90ILi2EN4cute5tupleIJNS5_1CILi1EEES8_S8_EEENS6_IJNS7_ILi128EEENS7_ILi96EEENS7_ILi64EEEEEELi256ENS_10bfloat16_tEfNS_4arch4Sm90ELb0ELb1ELb1ELb1ELb1ELb1ELb0ELb1ELb0ELb1ELb1ELb0EEENS1_21CollectiveEpilogueFwdINS6_IJSA_NS7_ILi256EEESB_EEES9_SE_SG_Li256ELb1ELb1ELb1ELb0EEENS1_36VarlenDynamicPersistentTileSchedulerILi128ELi96ELi256ELi128ELb1ELb1ELb1ELb1ELb0ELb1EEEEEEEEEvNT_6ParamsE,"",@"SHT_CUDA_INFO"
	.sectionflags	@""
	.align	4


	//----- nvinfo : EIATTR_CUDA_API_VERSION
	.align		4
        /*0000*/ 	.byte	0x04, 0x37
        /*0002*/ 	.short	(.L_714 - .L_713)
.L_713:
        /*0004*/ 	.word	0x00000082


	//----- nvinfo : EIATTR_KPARAM_INFO
	.align		4
.L_714:
        /*0008*/ 	.byte	0x04, 0x17
        /*000a*/ 	.short	(.L_716 - .L_715)
.L_715:
        /*000c*/ 	.word	0x00000000
        /*0010*/ 	.short	0x0000
        /*0012*/ 	.short	0x0000
        /*0014*/ 	.byte	0x00, 0xf0, 0x01, 0x2a


	//----- nvinfo : EIATTR_SPARSE_MMA_MASK
	.align		4
.L_716:
        /*0018*/ 	.byte	0x03, 0x50
        /*001a*/ 	.short	0x0000


	//----- nvinfo : EIATTR_MAXREG_COUNT
	.align		4
        /*001c*/ 	.byte	0x03, 0x1b
        /*001e*/ 	.short	0x00a8


	//----- nvinfo : EIATTR_MERCURY_ISA_VERSION
	.align		4
        /*0020*/ 	.byte	0x03, 0x5f
        /*0022*/ 	.short	0x0101


	//----- nvinfo : EIATTR_VRC_CTA_INIT_COUNT
	.align		4
        /*0024*/ 	.byte	0x02, 0x4a
	.zero		1
	.zero		1


	//----- nvinfo : EIATTR_EXIT_INSTR_OFFSETS
	.align		4
        /*0028*/ 	.byte	0x04, 0x1c
        /*002a*/ 	.short	(.L_718 - .L_717)


	//   ....[0]....
.L_717:
        /*002c*/ 	.word	0x00000010


	//----- nvinfo : EIATTR_MAX_THREADS
	.align		4
.L_718:
        /*0030*/ 	.byte	0x04, 0x05
        /*0032*/ 	.short	(.L_720 - .L_719)
.L_719:
        /*0034*/ 	.word	0x00000180
        /*0038*/ 	.word	0x00000001
        /*003c*/ 	.word	0x00000001


	//----- nvinfo : EIATTR_CBANK_PARAM_SIZE
	.align		4
.L_720:
        /*0040*/ 	.byte	0x03, 0x19
        /*0042*/ 	.short	0x0a80


	//----- nvinfo : EIATTR_PARAM_CBANK
	.align		4
        /*0044*/ 	.byte	0x04, 0x0a
        /*0046*/ 	.short	(.L_722 - .L_721)
	.align		4
.L_721:
        /*0048*/ 	.word	index@(.nv.constant0._ZN7cutlass13device_kernelIN5flash11enable_sm90INS1_16FlashAttnFwdSm90INS1_25CollectiveMainloopFwdSm90ILi2EN4cute5tupleIJNS5_1CILi1EEES8_S8_EEENS6_IJNS7_ILi128EEENS7_ILi96EEENS7_ILi64EEEEEELi256ENS_10bfloat16_tEfNS_4arch4Sm90ELb0ELb1ELb1ELb1ELb1ELb1ELb0ELb1ELb0ELb1ELb1ELb0EEENS1_21CollectiveEpilogueFwdINS6_IJSA_NS7_ILi256EEESB_EEES9_SE_SG_Li256ELb1ELb1ELb1ELb0EEENS1_36VarlenDynamicPersistentTileSchedulerILi128ELi96ELi256ELi128ELb1ELb1ELb1ELb1ELb0ELb1EEEEEEEEEvNT_6ParamsE)
        /*004c*/ 	.short	0x0380
        /*004e*/ 	.short	0x0a80


	//----- nvinfo : EIATTR_SW_WAR
	.align		4
.L_722:
        /*0050*/ 	.byte	0x04, 0x36
        /*0052*/ 	.short	(.L_724 - .L_723)
.L_723:
        /*0054*/ 	.word	0x00000008
.L_724:


//--------------------- .nv.info._ZN7cutlass13device_kernelIN5flash11enable_sm90INS1_16FlashAttnFwdSm90INS1_25CollectiveMainloopFwdSm90ILi2EN4cute5tupleIJNS5_1CILi1EEES8_S8_EEENS6_IJNS7_ILi128EEENS7_ILi96EEENS7_ILi64EEEEEELi256ENS_10bfloat16_tEfNS_4arch4Sm90ELb0ELb1ELb1ELb1ELb1ELb0ELb1ELb1ELb0ELb1ELb1ELb0EEENS1_21CollectiveEpilogueFwdINS6_IJSA_NS7_ILi256EEESB_EEES9_SE_SG_Li256ELb1ELb1ELb1ELb0EEENS1_36VarlenDynamicPersistentTileSchedulerILi128ELi96ELi256ELi128ELb1ELb1ELb1ELb1ELb0ELb1EEEEEEEEEvNT_6ParamsE --------------------------
	.section	.nv.info._ZN7cutlass13device_kernelIN5flash11enable_sm90INS1_16FlashAttnFwdSm90INS1_25CollectiveMainloopFwdSm90ILi2EN4cute5tupleIJNS5_1CILi1EEES8_S8_EEENS6_IJNS7_ILi128EEENS7_ILi96EEENS7_ILi64EEEEEELi256ENS_10bfloat16_tEfNS_4arch4Sm90ELb0ELb1ELb1ELb1ELb1ELb0ELb1ELb1ELb0ELb1ELb1ELb0EEENS1_21CollectiveEpilogueFwdINS6_IJSA_NS7_ILi256EEESB_EEES9_SE_SG_Li256ELb1ELb1ELb1ELb0EEENS1_36VarlenDynamicPersistentTileSchedulerILi128ELi96ELi256ELi128ELb1ELb1ELb1ELb1ELb0ELb1EEEEEEEEEvNT_6ParamsE,"",@"SHT_CUDA_INFO"
	.sectionflags	@""
	.align	4


	//----- nvinfo : EIATTR_CUDA_API_VERSION
	.align		4
        /*0000*/ 	.byte	0x04, 0x37
        /*0002*/ 	.short	(.L_726 - .L_725)
.L_725:
        /*0004*/ 	.word	0x00000082


	//----- nvinfo : EIATTR_KPARAM_INFO
	.align		4
.L_726:
        /*0008*/ 	.byte	0x04, 0x17
        /*000a*/ 	.short	(.L_728 - .L_727)
.L_727:
        /*000c*/ 	.word	0x00000000
        /*0010*/ 	.short	0x0000
        /*0012*/ 	.short	0x0000
        /*0014*/ 	.byte	0x00, 0xf0, 0x01, 0x2e


	//----- nvinfo : EIATTR_SPARSE_MMA_MASK
	.align		4
.L_728:
        /*0018*/ 	.byte	0x03, 0x50
        /*001a*/ 	.short	0x0000


	//----- nvinfo : EIATTR_MAXREG_COUNT
	.align		4
        /*001c*/ 	.byte	0x03, 0x1b
        /*001e*/ 	.short	0x00a8


	//----- nvinfo : EIATTR_MERCURY_ISA_VERSION
	.align		4
        /*0020*/ 	.byte	0x03, 0x5f
        /*0022*/ 	.short	0x0101


	//----- nvinfo : EIATTR_VRC_CTA_INIT_COUNT
	.align		4
        /*0024*/ 	.byte	0x02, 0x4a
	.zero		1
	.zero		1


	//----- nvinfo : EIATTR_EXIT_INSTR_OFFSETS
	.align		4
        /*0028*/ 	.byte	0x04, 0x1c
        /*002a*/ 	.short	(.L_730 - .L_729)


	//   ....[0]....
.L_729:
        /*002c*/ 	.word	0x00000010


	//----- nvinfo : EIATTR_MAX_THREADS
	.align		4
.L_730:
        /*0030*/ 	.byte	0x04, 0x05
        /*0032*/ 	.short	(.L_732 - .L_731)
.L_731:
        /*0034*/ 	.word	0x00000180
        /*0038*/ 	.word	0x00000001
        /*003c*/ 	.word	0x00000001


	//----- nvinfo : EIATTR_CBANK_PARAM_SIZE
	.align		4
.L_732:
        /*0040*/ 	.byte	0x03, 0x19
        /*0042*/ 	.short	0x0b80


	//----- nvinfo : EIATTR_PARAM_CBANK
	.align		4
        /*0044*/ 	.byte	0x04, 0x0a
        /*0046*/ 	.short	(.L_734 - .L_733)
	.align		4
.L_733:
        /*0048*/ 	.word	index@(.nv.constant0._ZN7cutlass13device_kernelIN5flash11enable_sm90INS1_16FlashAttnFwdSm90INS1_25CollectiveMainloopFwdSm90ILi2EN4cute5tupleIJNS5_1CILi1EEES8_S8_EEENS6_IJNS7_ILi128EEENS7_ILi96EEENS7_ILi64EEEEEELi256ENS_10bfloat16_tEfNS_4arch4Sm90ELb0ELb1ELb1ELb1ELb1ELb0ELb1ELb1ELb0ELb1ELb1ELb0EEENS1_21CollectiveEpilogueFwdINS6_IJSA_NS7_ILi256EEESB_EEES9_SE_SG_Li256ELb1ELb1ELb1ELb0EEENS1_36VarlenDynamicPersistentTileSchedulerILi128ELi96ELi256ELi128ELb1ELb1ELb1ELb1ELb0ELb1EEEEEEEEEvNT_6ParamsE)
        /*004c*/ 	.short	0x0380
        /*004e*/ 	.short	0x0b80


	//----- nvinfo : EIATTR_SW_WAR
	.align		4
.L_734:
        /*0050*/ 	.byte	0x04, 0x36
        /*0052*/ 	.short	(.L_736 - .L_735)
.L_735:
        /*0054*/ 	.word	0x00000008
.L_736:


//--------------------- .nv.info._ZN7cutlass13device_kernelIN5flash11enable_sm90INS1_16FlashAttnFwdSm90INS1_25CollectiveMainloopFwdSm90ILi2EN4cute5tupleIJNS5_1CILi1EEES8_S8_EEENS6_IJNS7_ILi128EEENS7_ILi96EEENS7_ILi64EEEEEELi256ENS_10bfloat16_tEfNS_4arch4Sm90ELb0ELb1ELb1ELb1ELb1ELb1ELb1ELb1ELb0ELb1ELb1ELb0EEENS1_21CollectiveEpilogueFwdINS6_IJSA_NS7_ILi256EEESB_EEES9_SE_SG_Li256ELb1ELb1ELb1ELb0EEENS1_36VarlenDynamicPersistentTileSchedulerILi128ELi96ELi256ELi128ELb1ELb1ELb1ELb1ELb0ELb1EEEEEEEEEvNT_6ParamsE --------------------------
	.section	.nv.info._ZN7cutlass13device_kernelIN5flash11enable_sm90INS1_16FlashAttnFwdSm90INS1_25CollectiveMainloopFwdSm90ILi2EN4cute5tupleIJNS5_1CILi1EEES8_S8_EEENS6_IJNS7_ILi128EEENS7_ILi96EEENS7_ILi64EEEEEELi256ENS_10bfloat16_tEfNS_4arch4Sm90ELb0ELb1ELb1ELb1ELb1ELb1ELb1ELb1ELb0ELb1ELb1ELb0EEENS1_21CollectiveEpilogueFwdINS6_IJSA_NS7_ILi256EEESB_EEES9_SE_SG_Li256ELb1ELb1ELb1ELb0EEENS1_36VarlenDynamicPersistentTileSchedulerILi128ELi96ELi256ELi128ELb1ELb1ELb1ELb1ELb0ELb1EEEEEEEEEvNT_6ParamsE,"",@"SHT_CUDA_INFO"
	.sectionflags	@""
	.align	4


	//----- nvinfo : EIATTR_CUDA_API_VERSION
	.align		4
        /*0000*/ 	.byte	0x04, 0x37
        /*0002*/ 	.short	(.L_738 - .L_737)
.L_737:
        /*0004*/ 	.word	0x00000082


	//----- nvinfo : EIATTR_KPARAM_INFO
	.align		4
.L_738:
        /*0008*/ 	.byte	0x04, 0x17
        /*000a*/ 	.short	(.L_740 - .L_739)
.L_739:
        /*000c*/ 	.word	0x00000000
        /*0010*/ 	.short	0x0000
        /*0012*/ 	.short	0x0000
        /*0014*/ 	.byte	0x00, 0xf0, 0x01, 0x2e


	//----- nvinfo : EIATTR_SPARSE_MMA_MASK
	.align		4
.L_740:
        /*0018*/ 	.byte	0x03, 0x50
        /*001a*/ 	.short	0x0000


	//----- nvinfo : EIATTR_MAXREG_COUNT
	.align		4
        /*001c*/ 	.byte	0x03, 0x1b
        /*001e*/ 	.short	0x00a8


	//----- nvinfo : EIATTR_MERCURY_ISA_VERSION
	.align		4
        /*0020*/ 	.byte	0x03, 0x5f
        /*0022*/ 	.short	0x0101


	//----- nvinfo : EIATTR_VRC_CTA_INIT_COUNT
	.align		4
        /*0024*/ 	.byte	0x02, 0x4a
	.zero		1
	.zero		1


	//----- nvinfo : EIATTR_EXIT_INSTR_OFFSETS
	.align		4
        /*0028*/ 	.byte	0x04, 0x1c
        /*002a*/ 	.short	(.L_742 - .L_741)


	//   ....[0]....
.L_741:
        /*002c*/ 	.word	0x00000010


	//----- nvinfo : EIATTR_MAX_THREADS
	.align		4
.L_742:
        /*0030*/ 	.byte	0x04, 0x05
        /*0032*/ 	.short	(.L_744 - .L_743)
.L_743:
        /*0034*/ 	.word	0x00000180
        /*0038*/ 	.word	0x00000001
        /*003c*/ 	.word	0x00000001


	//----- nvinfo : EIATTR_CBANK_PARAM_SIZE
	.align		4
.L_744:
        /*0040*/ 	.byte	0x03, 0x19
        /*0042*/ 	.short	0x0b80


	//----- nvinfo : EIATTR_PARAM_CBANK
	.align		4
        /*0044*/ 	.byte	0x04, 0x0a
        /*0046*/ 	.short	(.L_746 - .L_745)
	.align		4
.L_745:
        /*0048*/ 	.word	index@(.nv.constant0._ZN7cutlass13device_kernelIN5flash11enable_sm90INS1_16FlashAttnFwdSm90INS1_25CollectiveMainloopFwdSm90ILi2EN4cute5tupleIJNS5_1CILi1EEES8_S8_EEENS6_IJNS7_ILi128EEENS7_ILi96EEENS7_ILi64EEEEEELi256ENS_10bfloat16_tEfNS_4arch4Sm90ELb0ELb1ELb1ELb1ELb1ELb1ELb1ELb1ELb0ELb1ELb1ELb0EEENS1_21CollectiveEpilogueFwdINS6_IJSA_NS7_ILi256EEESB_EEES9_SE_SG_Li256ELb1ELb1ELb1ELb0EEENS1_36VarlenDynamicPersistentTileSchedulerILi128ELi96ELi256ELi128ELb1ELb1ELb1ELb1ELb0ELb1EEEEEEEEEvNT_6ParamsE)
        /*004c*/ 	.short	0x0380
        /*004e*/ 	.short	0x0b80


	//----- nvinfo : EIATTR_SW_WAR
	.align		4
.L_746:
        /*0050*/ 	.byte	0x04, 0x36
        /*0052*/ 	.short	(.L_748 - .L_747)
.L_747:
        /*0054*/ 	.word	0x00000008
.L_748:


//--------------------- .nv.info._ZN7cutlass13device_kernelIN5flash11enable_sm90INS1_16FlashAttnFwdSm90INS1_25CollectiveMainloopFwdSm90ILi2EN4cute5tupleIJNS5_1CILi1EEES8_S8_EEENS6_IJNS7_ILi128EEENS7_ILi96EEENS7_ILi64EEEEEELi256ENS_10bfloat16_tEfNS_4arch4Sm90ELb1ELb0ELb1ELb0ELb1ELb0ELb0ELb1ELb0ELb1ELb1ELb0EEENS1_21CollectiveEpilogueFwdINS6_IJSA_NS7_ILi256EEESB_EEES9_SE_SG_Li256ELb0ELb1ELb1ELb0EEENS1_19SingleTileSchedulerILb0ELb1ELb1ELi128EEEEEEEEEvNT_6ParamsE --------------------------
	.section	.nv.info._ZN7cutlass13device_kernelIN5flash11enable_sm90INS1_16FlashAttnFwdSm90INS1_25CollectiveMainloopFwdSm90ILi2EN4cute5tupleIJNS5_1CILi1EEES8_S8_EEENS6_IJNS7_ILi128EEENS7_ILi96EEENS7_ILi64EEEEEELi256ENS_10bfloat16_tEfNS_4arch4Sm90ELb1ELb0ELb1ELb0ELb1ELb0ELb0ELb1ELb0ELb1ELb1ELb0EEENS1_21CollectiveEpilogueFwdINS6_IJSA_NS7_ILi256EEESB_EEES9_SE_SG_Li256ELb0ELb1ELb1ELb0EEENS1_19SingleTileSchedulerILb0ELb1ELb1ELi128EEEEEEEEEvNT_6ParamsE,"",@"SHT_CUDA_INFO"
	.sectionflags	@""
	.align	4


	//----- nvinfo : EIATTR_CUDA_API_VERSION
	.align		4
        /*0000*/ 	.byte	0x04, 0x37
        /*0002*/ 	.short	(.L_750 - .L_749)
.L_749:
        /*0004*/ 	.word	0x00000082


	//----- nvinfo : EIATTR_KPARAM_INFO
	.align		4
.L_750:
        /*0008*/ 	.byte	0x04, 0x17
        /*000a*/ 	.short	(.L_752 - .L_751)
.L_751:
        /*000c*/ 	.word	0x00000000
        /*0010*/ 	.short	0x0000
        /*0012*/ 	.short	0x0000
        /*0014*/ 	.byte	0x00, 0xf0, 0x01, 0x28


	//----- nvinfo : EIATTR_SPARSE_MMA_MASK
	.align		4
.L_752:
        /*0018*/ 	.byte	0x03, 0x50
        /*001a*/ 	.short	0x0000


	//----- nvinfo : EIATTR_MAXREG_COUNT
	.align		4
        /*001c*/ 	.byte	0x03, 0x1b
        /*001e*/ 	.short	0x00a8


	//----- nvinfo : EIATTR_MERCURY_ISA_VERSION
	.align		4
        /*0020*/ 	.byte	0x03, 0x5f
        /*0022*/ 	.short	0x0101


	//----- nvinfo : EIATTR_VRC_CTA_INIT_COUNT
	.align		4
        /*0024*/ 	.byte	0x02, 0x4a
	.zero		1
	.zero		1


	//----- nvinfo : EIATTR_EXIT_INSTR_OFFSETS
	.align		4
        /*0028*/ 	.byte	0x04, 0x1c
        /*002a*/ 	.short	(.L_754 - .L_753)


	//   ....[0]....
.L_753:
        /*002c*/ 	.word	0x00000010


	//----- nvinfo : EIATTR_MAX_THREADS
	.align		4
.L_754:
        /*0030*/ 	.byte	0x04, 0x05
        /*0032*/ 	.short	(.L_756 - .L_755)
.L_755:
        /*0034*/ 	.word	0x00000180
        /*0038*/ 	.word	0x00000001
        /*003c*/ 	.word	0x00000001


	//----- nvinfo : EIATTR_CBANK_PARAM_SIZE
	.align		4
.L_756:
        /*0040*/ 	.byte	0x03, 0x19
        /*0042*/ 	.short	0x0a00


	//----- nvinfo : EIATTR_PARAM_CBANK
	.align		4
        /*0044*/ 	.byte	0x04, 0x0a
        /*0046*/ 	.short	(.L_758 - .L_757)
	.align		4
.L_757:
        /*0048*/ 	.word	index@(.nv.constant0._ZN7cutlass13device_kernelIN5flash11enable_sm90INS1_16FlashAttnFwdSm90INS1_25CollectiveMainloopFwdSm90ILi2EN4cute5tupleIJNS5_1CILi1EEES8_S8_EEENS6_IJNS7_ILi128EEENS7_ILi96EEENS7_ILi64EEEEEELi256ENS_10bfloat16_tEfNS_4arch4Sm90ELb1ELb0ELb1ELb0ELb1ELb0ELb0ELb1ELb0ELb1ELb1ELb0EEENS1_21CollectiveEpilogueFwdINS6_IJSA_NS7_ILi256EEESB_EEES9_SE_SG_Li256ELb0ELb1ELb1ELb0EEENS1_19SingleTileSchedulerILb0ELb1ELb1ELi128EEEEEEEEEvNT_6ParamsE)
        /*004c*/ 	.short	0x0380
        /*004e*/ 	.short	0x0a00


	//----- nvinfo : EIATTR_SW_WAR
	.align		4
.L_758:
        /*0050*/ 	.byte	0x04, 0x36
        /*0052*/ 	.short	(.L_760 - .L_759)
.L_759:
        /*0054*/ 	.word	0x00000008
.L_760:


//--------------------- .nv.info._ZN7cutlass13device_kernelIN5flash11enable_sm90INS1_16FlashAttnFwdSm90INS1_25CollectiveMainloopFwdSm90ILi2EN4cute5tupleIJNS5_1CILi1EEES8_S8_EEENS6_IJNS7_ILi128EEENS7_ILi96EEENS7_ILi64EEEEEELi256ENS_10bfloat16_tEfNS_4arch4Sm90ELb1ELb0ELb1ELb0ELb1ELb0ELb1ELb1ELb0ELb1ELb1ELb0EEENS1_21CollectiveEpilogueFwdINS6_IJSA_NS7_ILi256EEESB_EEES9_SE_SG_Li256ELb0ELb1ELb1ELb0EEENS1_19SingleTileSchedulerILb0ELb1ELb1ELi128EEEEEEEEEvNT_6ParamsE --------------------------
	.section	.nv.info._ZN7cutlass13device_kernelIN5flash11enable_sm90INS1_16FlashAttnFwdSm90INS1_25CollectiveMainloopFwdSm90ILi2EN4cute5tupleIJNS5_1CILi1EEES8_S8_EEENS6_IJNS7_ILi128EEENS7_ILi96EEENS7_ILi64EEEEEELi256ENS_10bfloat16_tEfNS_4arch4Sm90ELb1ELb0ELb1ELb0ELb1ELb0ELb1ELb1ELb0ELb1ELb1ELb0EEENS1_21CollectiveEpilogueFwdINS6_IJSA_NS7_ILi256EEESB_EEES9_SE_SG_Li256ELb0ELb1ELb1ELb0EEENS1_19SingleTileSchedulerILb0ELb1ELb1ELi128EEEEEEEEEvNT_6ParamsE,"",@"SHT_CUDA_INFO"
	.sectionflags	@""
	.align	4


	//----- nvinfo : EIATTR_CUDA_API_VERSION
	.align		4
        /*0000*/ 	.byte	0x04, 0x37
        /*0002*/ 	.short	(.L_762 - .L_761)
.L_761:
        /*0004*/ 	.word	0x00000082


	//----- nvinfo : EIATTR_KPARAM_INFO
	.align		4
.L_762:
        /*0008*/ 	.byte	0x04, 0x17
        /*000a*/ 	.short	(.L_764 - .L_763)
.L_763:
        /*000c*/ 	.word	0x00000000
        /*0010*/ 	.short	0x0000
        /*0012*/ 	.short	0x0000
        /*0014*/ 	.byte	0x00, 0xf0, 0x01, 0x2c


	//----- nvinfo : EIATTR_SPARSE_MMA_MASK
	.align		4
.L_764:
        /*0018*/ 	.byte	0x03, 0x50
        /*001a*/ 	.short	0x0000


	//----- nvinfo : EIATTR_MAXREG_COUNT
	.align		4
        /*001c*/ 	.byte	0x03, 0x1b
        /*001e*/ 	.short	0x00a8


	//----- nvinfo : EIATTR_MERCURY_ISA_VERSION
	.align		4
        /*0020*/ 	.byte	0x03, 0x5f
        /*0022*/ 	.short	0x0101


	//----- nvinfo : EIATTR_VRC_CTA_INIT_COUNT
	.align		4
        /*0024*/ 	.byte	0x02, 0x4a
	.zero		1
	.zero		1


	//----- nvinfo : EIATTR_EXIT_INSTR_OFFSETS
	.align		4
        /*0028*/ 	.byte	0x04, 0x1c
        /*002a*/ 	.short	(.L_766 - .L_765)


	//   ....[0]....
.L_765:
        /*002c*/ 	.word	0x00000010


	//----- nvinfo : EIATTR_MAX_THREADS
	.align		4
.L_766:
        /*0030*/ 	.byte	0x04, 0x05
        /*0032*/ 	.short	(.L_768 - .L_767)
.L_767:
        /*0034*/ 	.word	0x00000180
        /*0038*/ 	.word	0x00000001
        /*003c*/ 	.word	0x00000001


	//----- nvinfo : EIATTR_CBANK_PARAM_SIZE
	.align		4
.L_768:
        /*0040*/ 	.byte	0x03, 0x19
        /*0042*/ 	.short	0x0b00


	//----- nvinfo : EIATTR_PARAM_CBANK
	.align		4
        /*0044*/ 	.byte	0x04, 0x0a
        /*0046*/ 	.short	(.L_770 - .L_769)
	.align		4
.L_769:
        /*0048*/ 	.word	index@(.nv.constant0._ZN7cutlass13device_kernelIN5flash11enable_sm90INS1_16FlashAttnFwdSm90INS1_25CollectiveMainloopFwdSm90ILi2EN4cute5tupleIJNS5_1CILi1EEES8_S8_EEENS6_IJNS7_ILi128EEENS7_ILi96EEENS7_ILi64EEEEEELi256ENS_10bfloat16_tEfNS_4arch4Sm90ELb1ELb0ELb1ELb0ELb1ELb0ELb1ELb1ELb0ELb1ELb1ELb0EEENS1_21CollectiveEpilogueFwdINS6_IJSA_NS7_ILi256EEESB_EEES9_SE_SG_Li256ELb0ELb1ELb1ELb0EEENS1_19SingleTileSchedulerILb0ELb1ELb1ELi128EEEEEEEEEvNT_6ParamsE)
        /*004c*/ 	.short	0x0380
        /*004e*/ 	.short	0x0b00


	//----- nvinfo : EIATTR_SW_WAR
	.align		4
.L_770:
        /*0050*/ 	.byte	0x04, 0x36
        /*0052*/ 	.short	(.L_772 - .L_771)
.L_771:
        /*0054*/ 	.word	0x00000008
.L_772:


//--------------------- .nv.info._ZN7cutlass13device_kernelIN5flash11enable_sm90INS1_16FlashAttnFwdSm90INS1_25CollectiveMainloopFwdSm90ILi2EN4cute5tupleIJNS5_1CILi1EEES8_S8_EEENS6_IJNS7_ILi128EEENS7_ILi96EEENS7_ILi64EEEEEELi256ENS_10bfloat16_tEfNS_4arch4Sm90ELb1ELb0ELb1ELb1ELb1ELb0ELb0ELb1ELb0ELb1ELb1ELb0EEENS1_21CollectiveEpilogueFwdINS6_IJSA_NS7_ILi256EEESB_EEES9_SE_SG_Li256ELb1ELb1ELb1ELb0EEENS1_36VarlenDynamicPersistentTileSchedulerILi128ELi96ELi256ELi128ELb1ELb1ELb1ELb1ELb1ELb1EEEEEEEEEvNT_6ParamsE --------------------------
	.section	.nv.info._ZN7cutlass13device_kernelIN5flash11enable_sm90INS1_16FlashAttnFwdSm90INS1_25CollectiveMainloopFwdSm90ILi2EN4cute5tupleIJNS5_1CILi1EEES8_S8_EEENS6_IJNS7_ILi128EEENS7_ILi96EEENS7_ILi64EEEEEELi256ENS_10bfloat16_tEfNS_4arch4Sm90ELb1ELb0ELb1ELb1ELb1ELb0ELb0ELb1ELb0ELb1ELb1ELb0EEENS1_21CollectiveEpilogueFwdINS6_IJSA_NS7_ILi256EEESB_EEES9_SE_SG_Li256ELb1ELb1ELb1ELb0EEENS1_36VarlenDynamicPersistentTileSchedulerILi128ELi96ELi256ELi128ELb1ELb1ELb1ELb1ELb1ELb1EEEEEEEEEvNT_6ParamsE,"",@"SHT_CUDA_INFO"
	.sectionflags	@""
	.align	4


	//----- nvinfo : EIATTR_CUDA_API_VERSION
	.align		4
        /*0000*/ 	.byte	0x04, 0x37
        /*0002*/ 	.short	(.L_774 - .L_773)
.L_773:
        /*0004*/ 	.word	0x00000082


	//----- nvinfo : EIATTR_KPARAM_INFO
	.align		4
.L_774:
        /*0008*/ 	.byte	0x04, 0x17
        /*000a*/ 	.short	(.L_776 - .L_775)
.L_775:
        /*000c*/ 	.word	0x00000000
        /*0010*/ 	.short	0x0000
        /*0012*/ 	.short	0x0000
        /*0014*/ 	.byte	0x00, 0xf0, 0x01, 0x2a


	//----- nvinfo : EIATTR_SPARSE_MMA_MASK
	.align		4
.L_776:
        /*0018*/ 	.byte	0x03, 0x50
        /*001a*/ 	.short	0x0000


	//----- nvinfo : EIATTR_MAXREG_COUNT
	.align		4
        /*001c*/ 	.byte	0x03, 0x1b
        /*001e*/ 	.short	0x00a8


	//----- nvinfo : EIATTR_MERCURY_ISA_VERSION
	.align		4
        /*0020*/ 	.byte	0x03, 0x5f
        /*0022*/ 	.short	0x0101


	//----- nvinfo : EIATTR_VRC_CTA_INIT_COUNT
	.align		4
        /*0024*/ 	.byte	0x02, 0x4a
	.zero		1
	.zero		1


	//----- nvinfo : EIATTR_EXIT_INSTR_OFFSETS
	.align		4
        /*0028*/ 	.byte	0x04, 0x1c
        /*002a*/ 	.short	(.L_778 - .L_777)


	//   ....[0]....
.L_777:
        /*002c*/ 	.word	0x00000010


	//----- nvinfo : EIATTR_MAX_THREADS
	.align		4
.L_778:
        /*0030*/ 	.byte	0x04, 0x05
        /*0032*/ 	.short	(.L_780 - .L_779)
.L_779:
        /*0034*/ 	.word	0x00000180
        /*0038*/ 	.word	0x00000001
        /*003c*/ 	.word	0x00000001


	//----- nvinfo : EIATTR_CBANK_PARAM_SIZE
	.align		4
.L_780:
        /*0040*/ 	.byte	0x03, 0x19
        /*0042*/ 	.short	0x0a80


	//----- nvinfo : EIATTR_PARAM_CBANK
	.align		4
        /*0044*/ 	.byte	0x04, 0x0a
        /*0046*/ 	.short	(.L_782 - .L_781)
	.align		4
.L_781:
        /*0048*/ 	.word	index@(.nv.constant0._ZN7cutlass13device_kernelIN5flash11enable_sm90INS1_16FlashAttnFwdSm90INS1_25CollectiveMainloopFwdSm90ILi2EN4cute5tupleIJNS5_1CILi1EEES8_S8_EEENS6_IJNS7_ILi128EEENS7_ILi96EEENS7_ILi64EEEEEELi256ENS_10bfloat16_tEfNS_4arch4Sm90ELb1ELb0ELb1ELb1ELb1ELb0ELb0ELb1ELb0ELb1ELb1ELb0EEENS1_21CollectiveEpilogueFwdINS6_IJSA_NS7_ILi256EEESB_EEES9_SE_SG_Li256ELb1ELb1ELb1ELb0EEENS1_36VarlenDynamicPersistentTileSchedulerILi128ELi96ELi256ELi128ELb1ELb1ELb1ELb1ELb1ELb1EEEEEEEEEvNT_6ParamsE)
        /*004c*/ 	.short	0x0380
        /*004e*/ 	.short	0x0a80


	//----- nvinfo : EIATTR_SW_WAR
	.align		4
.L_782:
        /*0050*/ 	.byte	0x04, 0x36
        /*0052*/ 	.short	(.L_784 - .L_783)
.L_783:
        /*0054*/ 	.word	0x00000008
.L_784:


//--------------------- .nv.info._ZN7cutlass13device_kernelIN5flash11enable_sm90INS1_16FlashAttnFwdSm90INS1_25CollectiveMainloopFwdSm90ILi2EN4cute5tupleIJNS5_1CILi1EEES8_S8_EEENS6_IJNS7_ILi128EEENS7_ILi96EEENS7_ILi64EEEEEELi256ENS_10bfloat16_tEfNS_4arch4Sm90ELb1ELb0ELb1ELb1ELb1ELb1ELb0ELb1ELb0ELb1ELb1ELb0EEENS1_21CollectiveEpilogueFwdINS6_IJSA_NS7_ILi256EEESB_EEES9_SE_SG_Li256ELb1ELb1ELb1ELb0EEENS1_36VarlenDynamicPersistentTileSchedulerILi128ELi96ELi256ELi128ELb1ELb1ELb1ELb1ELb1ELb1EEEEEEEEEvNT_6ParamsE --------------------------
	.section	.nv.info._ZN7cutlass13device_kernelIN5flash11enable_sm90INS1_16FlashAttnFwdSm90INS1_25CollectiveMainloopFwdSm90ILi2EN4cute5tupleIJNS5_1CILi1EEES8_S8_EEENS6_IJNS7_ILi128EEENS7_ILi96EEENS7_ILi64EEEEEELi256ENS_10bfloat16_tEfNS_4arch4Sm90ELb1ELb0ELb1ELb1ELb1ELb1ELb0ELb1ELb0ELb1ELb1ELb0EEENS1_21CollectiveEpilogueFwdINS6_IJSA_NS7_ILi256EEESB_EEES9_SE_SG_Li256ELb1ELb1ELb1ELb0EEENS1_36VarlenDynamicPersistentTileSchedulerILi128ELi96ELi256ELi128ELb1ELb1ELb1ELb1ELb1ELb1EEEEEEEEEvNT_6ParamsE,"",@"SHT_CUDA_INFO"
	.sectionflags	@""
	.align	4


	//----- nvinfo : EIATTR_CUDA_API_VERSION
	.align		4
        /*0000*/ 	.byte	0x04, 0x37
        /*0002*/ 	.short	(.L_786 - .L_785)
.L_785:
        /*0004*/ 	.word	0x00000082


	//----- nvinfo : EIATTR_KPARAM_INFO
	.align		4
.L_786:
        /*0008*/ 	.byte	0x04, 0x17
        /*000a*/ 	.short	(.L_788 - .L_787)
.L_787:
        /*000c*/ 	.word	0x00000000
        /*0010*/ 	.short	0x0000
        /*0012*/ 	.short	0x0000
        /*0014*/ 	.byte	0x00, 0xf0, 0x01, 0x2a


	//----- nvinfo : EIATTR_SPARSE_MMA_MASK
	.align		4
.L_788:
        /*0018*/ 	.byte	0x03, 0x50
        /*001a*/ 	.short	0x0000


	//----- nvinfo : EIATTR_MAXREG_COUNT
	.align		4
        /*001c*/ 	.byte	0x03, 0x1b
        /*001e*/ 	.short	0x00a8


	//----- nvinfo : EIATTR_MERCURY_ISA_VERSION
	.align		4
        /*0020*/ 	.byte	0x03, 0x5f
        /*0022*/ 	.short	0x0101


	//----- nvinfo : EIATTR_VRC_CTA_INIT_COUNT
	.align		4
        /*0024*/ 	.byte	0x02, 0x4a
	.zero		1
	.zero		1


	//----- nvinfo : EIATTR_EXIT_INSTR_OFFSETS
	.align		4
        /*0028*/ 	.byte	0x04, 0x1c
        /*002a*/ 	.short	(.L_790 - .L_789)


	//   ....[0]....
.L_789:
        /*002c*/ 	.word	0x00000010


	//----- nvinfo : EIATTR_MAX_THREADS
	.align		4
.L_790:
        /*0030*/ 	.byte	0x04, 0x05
        /*0032*/ 	.short	(.L_792 - .L_791)
.L_791:
        /*0034*/ 	.word	0x00000180
        /*0038*/ 	.word	0x00000001
        /*003c*/ 	.word	0x00000001


	//----- nvinfo : EIATTR_CBANK_PARAM_SIZE
	.align		4
.L_792:
        /*0040*/ 	.byte	0x03, 0x19
        /*0042*/ 	.short	0x0a80


	//----- nvinfo : EIATTR_PARAM_CBANK
	.align		4
        /*0044*/ 	.byte	0x04, 0x0a
        /*0046*/ 	.short	(.L_794 - .L_793)
	.align		4
.L_793:
        /*0048*/ 	.word	index@(.nv.constant0._ZN7cutlass13device_kernelIN5flash11enable_sm90INS1_16FlashAttnFwdSm90INS1_25CollectiveMainloopFwdSm90ILi2EN4cute5tupleIJNS5_1CILi1EEES8_S8_EEENS6_IJNS7_ILi128EEENS7_ILi96EEENS7_ILi64EEEEEELi256ENS_10bfloat16_tEfNS_4arch4Sm90ELb1ELb0ELb1ELb1ELb1ELb1ELb0ELb1ELb0ELb1ELb1ELb0EEENS1_21CollectiveEpilogueFwdINS6_IJSA_NS7_ILi256EEESB_EEES9_SE_SG_Li256ELb1ELb1ELb1ELb0EEENS1_36VarlenDynamicPersistentTileSchedulerILi128ELi96ELi256ELi128ELb1ELb1ELb1ELb1ELb1ELb1EEEEEEEEEvNT_6ParamsE)
        /*004c*/ 	.short	0x0380
        /*004e*/ 	.short	0x0a80


	//----- nvinfo : EIATTR_SW_WAR
	.align		4
.L_794:
        /*0050*/ 	.byte	0x04, 0x36
        /*0052*/ 	.short	(.L_796 - .L_795)
.L_795:
        /*0054*/ 	.word	0x00000008
.L_796:


//--------------------- .nv.info._ZN7cutlass13device_kernelIN5flash11enable_sm90INS1_16FlashAttnFwdSm90INS1_25CollectiveMainloopFwdSm90ILi2EN4cute5tupleIJNS5_1CILi1EEES8_S8_EEENS6_IJNS7_ILi128EEENS7_ILi96EEENS7_ILi64EEEEEELi256ENS_10bfloat16_tEfNS_4arch4Sm90ELb1ELb0ELb1ELb1ELb1ELb0ELb1ELb1ELb0ELb1ELb1ELb0EEENS1_21CollectiveEpilogueFwdINS6_IJSA_NS7_ILi256EEESB_EEES9_SE_SG_Li256ELb1ELb1ELb1ELb0EEENS1_36VarlenDynamicPersistentTileSchedulerILi128ELi96ELi256ELi128ELb1ELb1ELb1ELb1ELb1ELb1EEEEEEEEEvNT_6ParamsE --------------------------
	.section	.nv.info._ZN7cutlass13device_kernelIN5flash11enable_sm90INS1_16FlashAttnFwdSm90INS1_25CollectiveMainloopFwdSm90ILi2EN4cute5tupleIJNS5_1CILi1EEES8_S8_EEENS6_IJNS7_ILi128EEENS7_ILi96EEENS7_ILi64EEEEEELi256ENS_10bfloat16_tEfNS_4arch4Sm90ELb1ELb0ELb1ELb1ELb1ELb0ELb1ELb1ELb0ELb1ELb1ELb0EEENS1_21CollectiveEpilogueFwdINS6_IJSA_NS7_ILi256EEESB_EEES9_SE_SG_Li256ELb1ELb1ELb1ELb0EEENS1_36VarlenDynamicPersistentTileSchedulerILi128ELi96ELi256ELi128ELb1ELb1ELb1ELb1ELb1ELb1EEEEEEEEEvNT_6ParamsE,"",@"SHT_CUDA_INFO"
	.sectionflags	@""
	.align	4


	//----- nvinfo : EIATTR_CUDA_API_VERSION
	.align		4
        /*0000*/ 	.byte	0x04, 0x37
        /*0002*/ 	.short	(.L_798 - .L_797)
.L_797:
        /*0004*/ 	.word	0x00000082


	//----- nvinfo : EIATTR_KPARAM_INFO
	.align		4
.L_798:
        /*0008*/ 	.byte	0x04, 0x17
        /*000a*/ 	.short	(.L_800 - .L_799)
.L_799:
        /*000c*/ 	.word	0x00000000
        /*0010*/ 	.short	0x0000
        /*0012*/ 	.short	0x0000
        /*0014*/ 	.byte	0x00, 0xf0, 0x01, 0x2e


	//----- nvinfo : EIATTR_SPARSE_MMA_MASK
	.align		4
.L_800:
        /*0018*/ 	.byte	0x03, 0x50
        /*001a*/ 	.short	0x0000


	//----- nvinfo : EIATTR_MAXREG_COUNT
	.align		4
        /*001c*/ 	.byte	0x03, 0x1b
        /*001e*/ 	.short	0x00a8


	//----- nvinfo : EIATTR_MERCURY_ISA_VERSION
	.align		4
        /*0020*/ 	.byte	0x03, 0x5f
        /*0022*/ 	.short	0x0101


	//----- nvinfo : EIATTR_VRC_CTA_INIT_COUNT
	.align		4
        /*0024*/ 	.byte	0x02, 0x4a
	.zero		1
	.zero		1


	//----- nvinfo : EIATTR_EXIT_INSTR_OFFSETS
	.align		4
        /*0028*/ 	.byte	0x04, 0x1c
        /*002a*/ 	.short	(.L_802 - .L_801)


	//   ....[0]....
.L_801:
        /*002c*/ 	.word	0x00000010


	//----- nvinfo : EIATTR_MAX_THREADS
	.align		4
.L_802:
        /*0030*/ 	.byte	0x04, 0x05
        /*0032*/ 	.short	(.L_804 - .L_803)
.L_803:
        /*0034*/ 	.word	0x00000180
        /*0038*/ 	.word	0x00000001
        /*003c*/ 	.word	0x00000001


	//----- nvinfo : EIATTR_CBANK_PARAM_SIZE
	.align		4
.L_804:
        /*0040*/ 	.byte	0x03, 0x19
        /*0042*/ 	.short	0x0b80


	//----- nvinfo : EIATTR_PARAM_CBANK
	.align		4
        /*0044*/ 	.byte	0x04, 0x0a
        /*0046*/ 	.short	(.L_806 - .L_805)
	.align		4
.L_805:
        /*0048*/ 	.word	index@(.nv.constant0._ZN7cutlass13device_kernelIN5flash11enable_sm90INS1_16FlashAttnFwdSm90INS1_25CollectiveMainloopFwdSm90ILi2EN4cute5tupleIJNS5_1CILi1EEES8_S8_EEENS6_IJNS7_ILi128EEENS7_ILi96EEENS7_ILi64EEEEEELi256ENS_10bfloat16_tEfNS_4arch4Sm90ELb1ELb0ELb1ELb1ELb1ELb0ELb1ELb1ELb0ELb1ELb1ELb0EEENS1_21CollectiveEpilogueFwdINS6_IJSA_NS7_ILi256EEESB_EEES9_SE_SG_Li256ELb1ELb1ELb1ELb0EEENS1_36VarlenDynamicPersistentTileSchedulerILi128ELi96ELi256ELi128ELb1ELb1ELb1ELb1ELb1ELb1EEEEEEEEEvNT_6ParamsE)
        /*004c*/ 	.short	0x0380
        /*004e*/ 	.short	0x0b80


	//----- nvinfo : EIATTR_SW_WAR
	.align		4
.L_806:
        /*0050*/ 	.byte	0x04, 0x36
        /*0052*/ 	.short	(.L_808 - .L_807)
.L_807:
        /*0054*/ 	.word	0x00000008
.L_808:


//--------------------- .nv.info._ZN7cutlass13device_kernelIN5flash11enable_sm90INS1_16FlashAttnFwdSm90INS1_25CollectiveMainloopFwdSm90ILi2EN4cute5tupleIJNS5_1CILi1EEES8_S8_EEENS6_IJNS7_ILi128EEENS7_ILi96EEENS7_ILi64EEEEEELi256ENS_10bfloat16_tEfNS_4arch4Sm90ELb1ELb0ELb1ELb1ELb1ELb1ELb1ELb1ELb0ELb1ELb1ELb0EEENS1_21CollectiveEpilogueFwdINS6_IJSA_NS7_ILi256EEESB_EEES9_SE_SG_Li256ELb1ELb1ELb1ELb0EEENS1_36VarlenDynamicPersistentTileSchedulerILi128ELi96ELi256ELi128ELb1ELb1ELb1ELb1ELb1ELb1EEEEEEEEEvNT_6ParamsE --------------------------
	.section	.nv.info._ZN7cutlass13device_kernelIN5flash11enable_sm90INS1_16FlashAttnFwdSm90INS1_25CollectiveMainloopFwdSm90ILi2EN4cute5tupleIJNS5_1CILi1EEES8_S8_EEENS6_IJNS7_ILi128EEENS7_ILi96EEENS7_ILi64EEEEEELi256ENS_10bfloat16_tEfNS_4arch4Sm90ELb1ELb0ELb1ELb1ELb1ELb1ELb1ELb1ELb0ELb1ELb1ELb0EEENS1_21CollectiveEpilogueFwdINS6_IJSA_NS7_ILi256EEESB_EEES9_SE_SG_Li256ELb1ELb1ELb1ELb0EEENS1_36VarlenDynamicPersistentTileSchedulerILi128ELi96ELi256ELi128ELb1ELb1ELb1ELb1ELb1ELb1EEEEEEEEEvNT_6ParamsE,"",@"SHT_CUDA_INFO"
	.sectionflags	@""
	.align	4


	//----- nvinfo : EIATTR_CUDA_API_VERSION
	.align		4
        /*0000*/ 	.byte	0x04, 0x37
        /*0002*/ 	.short	(.L_810 - .L_809)
.L_809:
        /*0004*/ 	.word	0x00000082


	//----- nvinfo : EIATTR_KPARAM_INFO
	.align		4
.L_810:
        /*0008*/ 	.byte	0x04, 0x17
        /*000a*/ 	.short	(.L_812 - .L_811)
.L_811:
        /*000c*/ 	.word	0x00000000
        /*0010*/ 	.short	0x0000
        /*0012*/ 	.short	0x0000
        /*0014*/ 	.byte	0x00, 0xf0, 0x01, 0x2e


	//----- nvinfo : EIATTR_SPARSE_MMA_MASK
	.align		4
.L_812:
        /*0018*/ 	.byte	0x03, 0x50
        /*001a*/ 	.short	0x0000


	//----- nvinfo : EIATTR_MAXREG_COUNT
	.align		4
        /*001c*/ 	.byte	0x03, 0x1b
        /*001e*/ 	.short	0x00a8


	//----- nvinfo : EIATTR_MERCURY_ISA_VERSION
	.align		4
        /*0020*/ 	.byte	0x03, 0x5f
        /*0022*/ 	.short	0x0101


	//----- nvinfo : EIATTR_VRC_CTA_INIT_COUNT
	.align		4
        /*0024*/ 	.byte	0x02, 0x4a
	.zero		1
	.zero		1


	//----- nvinfo : EIATTR_EXIT_INSTR_OFFSETS
	.align		4
        /*0028*/ 	.byte	0x04, 0x1c
        /*002a*/ 	.short	(.L_814 - .L_813)


	//   ....[0]....
.L_813:
        /*002c*/ 	.word	0x00000010


	//----- nvinfo : EIATTR_MAX_THREADS
	.align		4
.L_814:
        /*0030*/ 	.byte	0x04, 0x05
        /*0032*/ 	.short	(.L_816 - .L_815)
.L_815:
        /*0034*/ 	.word	0x00000180
        /*0038*/ 	.word	0x00000001
        /*003c*/ 	.word	0x00000001


	//----- nvinfo : EIATTR_CBANK_PARAM_SIZE
	.align		4
.L_816:
        /*0040*/ 	.byte	0x03, 0x19
        /*0042*/ 	.short	0x0b80


	//----- nvinfo : EIATTR_PARAM_CBANK
	.align		4
        /*0044*/ 	.byte	0x04, 0x0a
        /*0046*/ 	.short	(.L_818 - .L_817)
	.align		4
.L_817:
        /*0048*/ 	.word	index@(.nv.constant0._ZN7cutlass13device_kernelIN5flash11enable_sm90INS1_16FlashAttnFwdSm90INS1_25CollectiveMainloopFwdSm90ILi2EN4cute5tupleIJNS5_1CILi1EEES8_S8_EEENS6_IJNS7_ILi128EEENS7_ILi96EEENS7_ILi64EEEEEELi256ENS_10bfloat16_tEfNS_4arch4Sm90ELb1ELb0ELb1ELb1ELb1ELb1ELb1ELb1ELb0ELb1ELb1ELb0EEENS1_21CollectiveEpilogueFwdINS6_IJSA_NS7_ILi256EEESB_EEES9_SE_SG_Li256ELb1ELb1ELb1ELb0EEENS1_36VarlenDynamicPersistentTileSchedulerILi128ELi96ELi256ELi128ELb1ELb1ELb1ELb1ELb1ELb1EEEEEEEEEvNT_6ParamsE)
        /*004c*/ 	.short	0x0380
        /*004e*/ 	.short	0x0b80


	//----- nvinfo : EIATTR_SW_WAR
	.align		4
.L_818:
        /*0050*/ 	.byte	0x04, 0x36
        /*0052*/ 	.short	(.L_820 - .L_819)
.L_819:
        /*0054*/ 	.word	0x00000008
.L_820:


//--------------------- .nv.callgraph             --------------------------
	.section	.nv.callgraph,"",@"SHT_CUDA_CALLGRAPH"
	.align	4
	.sectionentsize	8
	.align		4
        /*0000*/ 	.word	0x00000000
	.align		4
        /*0004*/ 	.word	0xffffffff
	.align		4
        /*0008*/ 	.word	0x00000000
	.align		4
        /*000c*/ 	.word	0xfffffffe
	.align		4
        /*0010*/ 	.word	0x00000000
	.align		4
        /*0014*/ 	.word	0xfffffffd
	.align		4
        /*0018*/ 	.word	0x00000000
	.align		4
        /*001c*/ 	.word	0xfffffffc


//--------------------- .nv.constant4             --------------------------
	.section	.nv.constant4,"a",@progbits
	.align	8
	.align		8
.nv.constant4:
        /*0000*/ 	.dword	_ZN87_INTERNAL_fb8486b2_51_flash_fwd_hdimdiff_bf16_paged_split_softcap_sm90_cu_21e1f8cb_35564cuda3std3__45__cpo5beginE
	.align		8
        /*0008*/ 	.dword	_ZN87_INTERNAL_fb8486b2_51_flash_fwd_hdimdiff_bf16_paged_split_softcap_sm90_cu_21e1f8cb_35564cuda3std3__45__cpo3endE
	.align		8
        /*0010*/ 	.dword	_ZN87_INTERNAL_fb8486b2_51_flash_fwd_hdimdiff_bf16_paged_split_softcap_sm90_cu_21e1f8cb_35564cuda3std3__45__cpo6cbeginE
	.align		8
        /*0018*/ 	.dword	_ZN87_INTERNAL_fb8486b2_51_flash_fwd_hdimdiff_bf16_paged_split_softcap_sm90_cu_21e1f8cb_35564cuda3std3__45__cpo4cendE
	.align		8
        /*0020*/ 	.dword	_ZN87_INTERNAL_fb8486b2_51_flash_fwd_hdimdiff_bf16_paged_split_softcap_sm90_cu_21e1f8cb_35564cuda3std3__489_GLOBAL__N__fb8486b2_51_flash_fwd_hdimdiff_bf16_paged_split_softcap_sm90_cu_21e1f8cb_35566ignoreE
	.align		8
        /*0028*/ 	.dword	_ZN87_INTERNAL_fb8486b2_51_flash_fwd_hdimdiff_bf16_paged_split_softcap_sm90_cu_21e1f8cb_35564cuda3std3__419piecewise_constructE
	.align		8
        /*0030*/ 	.dword	_ZN87_INTERNAL_fb8486b2_51_flash_fwd_hdimdiff_bf16_paged_split_softcap_sm90_cu_21e1f8cb_35564cuda3std3__48in_placeE
	.align		8
        /*0038*/ 	.dword	_ZN87_INTERNAL_fb8486b2_51_flash_fwd_hdimdiff_bf16_paged_split_softcap_sm90_cu_21e1f8cb_35564cuda3std6ranges3__45__cpo4swapE
	.align		8
        /*0040*/ 	.dword	_ZN87_INTERNAL_fb8486b2_51_flash_fwd_hdimdiff_bf16_paged_split_softcap_sm90_cu_21e1f8cb_35564cuda3std6ranges3__45__cpo9iter_moveE
	.align		8
        /*0048*/ 	.dword	_ZN87_INTERNAL_fb8486b2_51_flash_fwd_hdimdiff_bf16_paged_split_softcap_sm90_cu_21e1f8cb_35564cute7productE
	.align		8
        /*0050*/ 	.dword	_ZN87_INTERNAL_fb8486b2_51_flash_fwd_hdimdiff_bf16_paged_split_softcap_sm90_cu_21e1f8cb_35564cute1_E


//--------------------- .text._ZN7cutlass13device_kernelIN5flash11enable_sm90INS1_16FlashAttnFwdSm90INS1_25CollectiveMainloopFwdSm90ILi2EN4cute5tupleIJNS5_1CILi1EEES8_S8_EEENS6_IJNS7_ILi128EEENS7_ILi96EEENS7_ILi192EEEEEELi128ENS_10bfloat16_tEfNS_4arch4Sm90ELb0ELb0ELb1ELb0ELb1ELb0ELb0ELb1ELb1ELb1ELb1ELb0EEENS1_21CollectiveEpilogueFwdINS6_IJSA_SA_SB_EEES9_SE_SG_Li256ELb0ELb1ELb1ELb0EEENS1_19SingleTileSchedulerILb0ELb1ELb1ELi128EEEEEEEEEvNT_6ParamsE --------------------------
	.section	.text._ZN7cutlass13device_kernelIN5flash11enable_sm90INS1_16FlashAttnFwdSm90INS1_25CollectiveMainloopFwdSm90ILi2EN4cute5tupleIJNS5_1CILi1EEES8_S8_EEENS6_IJNS7_ILi128EEENS7_ILi96EEENS7_ILi192EEEEEELi128ENS_10bfloat16_tEfNS_4arch4Sm90ELb0ELb0ELb1ELb0ELb1ELb0ELb0ELb1ELb1ELb1ELb1ELb0EEENS1_21CollectiveEpilogueFwdINS6_IJSA_SA_SB_EEES9_SE_SG_Li256ELb0ELb1ELb1ELb0EEENS1_19SingleTileSchedulerILb0ELb1ELb1ELi128EEEEEEEEEvNT_6ParamsE,"ax",@progbits
	.align	128
.text._ZN7cutlass13device_kernelIN5flash11enable_sm90INS1_16FlashAttnFwdSm90INS1_25CollectiveMainloopFwdSm90ILi2EN4cute5tupleIJNS5_1CILi1EEES8_S8_EEENS6_IJNS7_ILi128EEENS7_ILi96EEENS7_ILi192EEEEEELi128ENS_10bfloat16_tEfNS_4arch4Sm90ELb0ELb0ELb1ELb0ELb1ELb0ELb0ELb1ELb1ELb1ELb1ELb0EEENS1_21CollectiveEpilogueFwdINS6_IJSA_SA_SB_EEES9_SE_SG_Li256ELb0ELb1ELb1ELb0EEENS1_19SingleTileSchedulerILb0ELb1ELb1ELi128EEEEEEEEEvNT_6ParamsE:
        .type           _ZN7cutlass13device_kernelIN5flash11enable_sm90INS1_16FlashAttnFwdSm90INS1_25CollectiveMainloopFwdSm90ILi2EN4cute5tupleIJNS5_1CILi1EEES8_S8_EEENS6_IJNS7_ILi128EEENS7_ILi96EEENS7_ILi192EEEEEELi128ENS_10bfloat16_tEfNS_4arch4Sm90ELb0ELb0ELb1ELb0ELb1ELb0ELb0ELb1ELb1ELb1ELb1ELb0EEENS1_21CollectiveEpilogueFwdINS6_IJSA_SA_SB_EEES9_SE_SG_Li256ELb0ELb1ELb1ELb0EEENS1_19SingleTileSchedulerILb0ELb1ELb1ELi128EEEEEEEEEvNT_6ParamsE,@function
        .size           _ZN7cutlass13device_kernelIN5flash11enable_sm90INS1_16FlashAttnFwdSm90INS1_25CollectiveMainloopFwdSm90ILi2EN4cute5tupleIJNS5_1CILi1EEES8_S8_EEENS6_IJNS7_ILi128EEENS7_ILi96EEENS7_ILi192EEEEEELi128ENS_10bfloat16_tEfNS_4arch4Sm90ELb0ELb0ELb1ELb0ELb1ELb0ELb0ELb1ELb1ELb1ELb1ELb0EEENS1_21CollectiveEpilogueFwdINS6_IJSA_SA_SB_EEES9_SE_SG_Li256ELb0ELb1ELb1ELb0EEENS1_19SingleTileSchedulerILb0ELb1ELb1ELi128EEEEEEEEEvNT_6ParamsE,(.L_x_45 - _ZN7cutlass13device_kernelIN5flash11enable_sm90INS1_16FlashAttnFwdSm90INS1_25CollectiveMainloopFwdSm90ILi2EN4cute5tupleIJNS5_1CILi1EEES8_S8_EEENS6_IJNS7_ILi128EEENS7_ILi96EEENS7_ILi192EEEEEELi128ENS_10bfloat16_tEfNS_4arch4Sm90ELb0ELb0ELb1ELb0ELb1ELb0ELb0ELb1ELb1ELb1ELb1ELb0EEENS1_21CollectiveEpilogueFwdINS6_IJSA_SA_SB_EEES9_SE_SG_Li256ELb0ELb1ELb1ELb0EEENS1_19SingleTileSchedulerILb0ELb1ELb1ELi128EEEEEEEEEvNT_6ParamsE)
        .other          _ZN7cutlass13device_kernelIN5flash11enable_sm90INS1_16FlashAttnFwdSm90INS1_25CollectiveMainloopFwdSm90ILi2EN4cute5tupleIJNS5_1CILi1EEES8_S8_EEENS6_IJNS7_ILi128EEENS7_ILi96EEENS7_ILi192EEEEEELi128ENS_10bfloat16_tEfNS_4arch4Sm90ELb0ELb0ELb1ELb0ELb1ELb0ELb0ELb1ELb1ELb1ELb1ELb0EEENS1_21CollectiveEpilogueFwdINS6_IJSA_SA_SB_EEES9_SE_SG_Li256ELb0ELb1ELb1ELb0EEENS1_19SingleTileSchedulerILb0ELb1ELb1ELi128EEEEEEEEEvNT_6ParamsE,@"STO_CUDA_ENTRY STV_DEFAULT"
_ZN7cutlass13device_kernelIN5flash11enable_sm90INS1_16FlashAttnFwdSm90INS1_25CollectiveMainloopFwdSm90ILi2EN4cute5tupleIJNS5_1CILi1EEES8_S8_EEENS6_IJNS7_ILi128EEENS7_ILi96EEENS7_ILi192EEEEEELi128ENS_10bfloat16_tEfNS_4arch4Sm90ELb0ELb0ELb1ELb0ELb1ELb0ELb0ELb1ELb1ELb1ELb1ELb0EEENS1_21CollectiveEpilogueFwdINS6_IJSA_SA_SB_EEES9_SE_SG_Li256ELb0ELb1ELb1ELb0EEENS1_19SingleTileSchedulerILb0ELb1ELb1ELi128EEEEEEEEEvNT_6ParamsE:
[----:B------:R-:W-:Y:S01]  /*0000*/  LDC R1, c[0x0][0x37c] ;  /* 0x0000df00ff017b82 */ /* 0x000fe20000000800 */
[----:B------:R-:W-:Y:S05]  /*0010*/  EXIT ;  /* 0x000000000000794d */ /* 0x000fea0003800000 */
.L_x_0:
[----:B------:R-:W-:-:S00]  /*0020*/  BRA `(.L_x_0) ;  /* 0xfffffffc00fc7947 */ /* 0x000fc0000383ffff */
[----:B------:R-:W-:-:S00]  /*0030*/  NOP ;  /* 0x0000000000007918 */ /* 0x000fc00000000000 */
        /* <DEDUP_REMOVED lines=12> */
.L_x_45:


//--------------------- .text._ZN7cutlass13device_kernelIN5flash11enable_sm90INS1_16FlashAttnFwdSm90INS1_25CollectiveMainloopFwdSm90ILi2EN4cute5tupleIJNS5_1CILi1EEES8_S8_EEENS6_IJNS7_ILi128EEENS7_ILi96EEENS7_ILi192EEEEEELi128ENS_10bfloat16_tEfNS_4arch4Sm90ELb0ELb0ELb1ELb1ELb1ELb0ELb0ELb1ELb1ELb1ELb1ELb0EEENS1_21CollectiveEpilogueFwdINS6_IJSA_SA_SB_EEES9_SE_SG_Li256ELb1ELb1ELb1ELb0EEENS1_36VarlenDynamicPersistentTileSchedulerILi128ELi96ELi256ELi128ELb1ELb1ELb1ELb0ELb1ELb1EEEEEEEEEvNT_6ParamsE --------------------------
	.section	.text._ZN7cutlass13device_kernelIN5flash11enable_sm90INS1_16FlashAttnFwdSm90INS1_25CollectiveMainloopFwdSm90ILi2EN4cute5tupleIJNS5_1CILi1EEES8_S8_EEENS6_IJNS7_ILi128EEENS7_ILi96EEENS7_ILi192EEEEEELi128ENS_10bfloat16_tEfNS_4arch4Sm90ELb0ELb0ELb1ELb1ELb1ELb0ELb0ELb1ELb1ELb1ELb1ELb0EEENS1_21CollectiveEpilogueFwdINS6_IJSA_SA_SB_EEES9_SE_SG_Li256ELb1ELb1ELb1ELb0EEENS1_36VarlenDynamicPersistentTileSchedulerILi128ELi96ELi256ELi128ELb1ELb1ELb1ELb0ELb1ELb1EEEEEEEEEvNT_6ParamsE,"ax",@progbits
	.align	128
.text._ZN7cutlass13device_kernelIN5flash11enable_sm90INS1_16FlashAttnFwdSm90INS1_25CollectiveMainloopFwdSm90ILi2EN4cute5tupleIJNS5_1CILi1EEES8_S8_EEENS6_IJNS7_ILi128EEENS7_ILi96EEENS7_ILi192EEEEEELi128ENS_10bfloat16_tEfNS_4arch4Sm90ELb0ELb0ELb1ELb1ELb1ELb0ELb0ELb1ELb1ELb1ELb1ELb0EEENS1_21CollectiveEpilogueFwdINS6_IJSA_SA_SB_EEES9_SE_SG_Li256ELb1ELb1ELb1ELb0EEENS1_36VarlenDynamicPersistentTileSchedulerILi128ELi96ELi256ELi128ELb1ELb1ELb1ELb0ELb1ELb1EEEEEEEEEvNT_6ParamsE:
        .type           _ZN7cutlass13device_kernelIN5flash11enable_sm90INS1_16FlashAttnFwdSm90INS1_25CollectiveMainloopFwdSm90ILi2EN4cute5tupleIJNS5_1CILi1EEES8_S8_EEENS6_IJNS7_ILi128EEENS7_ILi96EEENS7_ILi192EEEEEELi128ENS_10bfloat16_tEfNS_4arch4Sm90ELb0ELb0ELb1ELb1ELb1ELb0ELb0ELb1ELb1ELb1ELb1ELb0EEENS1_21CollectiveEpilogueFwdINS6_IJSA_SA_SB_EEES9_SE_SG_Li256ELb1ELb1ELb1ELb0EEENS1_36VarlenDynamicPersistentTileSchedulerILi128ELi96ELi256ELi128ELb1ELb1ELb1ELb0ELb1ELb1EEEEEEEEEvNT_6ParamsE,@function
        .size           _ZN7cutlass13device_kernelIN5flash11enable_sm90INS1_16FlashAttnFwdSm90INS1_25CollectiveMainloopFwdSm90ILi2EN4cute5tupleIJNS5_1CILi1EEES8_S8_EEENS6_IJNS7_ILi128EEENS7_ILi96EEENS7_ILi192EEEEEELi128ENS_10bfloat16_tEfNS_4arch4Sm90ELb0ELb0ELb1ELb1ELb1ELb0ELb0ELb1ELb1ELb1ELb1ELb0EEENS1_21CollectiveEpilogueFwdINS6_IJSA_SA_SB_EEES9_SE_SG_Li256ELb1ELb1ELb1ELb0EEENS1_36VarlenDynamicPersistentTileSchedulerILi128ELi96ELi256ELi128ELb1ELb1ELb1ELb0ELb1ELb1EEEEEEEEEvNT_6ParamsE,(.L_x_46 - _ZN7cutlass13device_kernelIN5flash11enable_sm90INS1_16FlashAttnFwdSm90INS1_25CollectiveMainloopFwdSm90ILi2EN4cute5tupleIJNS5_1CILi1EEES8_S8_EEENS6_IJNS7_ILi128EEENS7_ILi96EEENS7_ILi192EEEEEELi128ENS_10bfloat16_tEfNS_4arch4Sm90ELb0ELb0ELb1ELb1ELb1ELb0ELb0ELb1ELb1ELb1ELb1ELb0EEENS1_21CollectiveEpilogueFwdINS6_IJSA_SA_SB_EEES9_SE_SG_Li256ELb1ELb1ELb1ELb0EEENS1_36VarlenDynamicPersistentTileSchedulerILi128ELi96ELi256ELi128ELb1ELb1ELb1ELb0ELb1ELb1EEEEEEEEEvNT_6ParamsE)
        .other          _ZN7cutlass13device_kernelIN5flash11enable_sm90INS1_16FlashAttnFwdSm90INS1_25CollectiveMainloopFwdSm90ILi2EN4cute5tupleIJNS5_1CILi1EEES8_S8_EEENS6_IJNS7_ILi128EEENS7_ILi96EEENS7_ILi192EEEEEELi128ENS_10bfloat16_tEfNS_4arch4Sm90ELb0ELb0ELb1ELb1ELb1ELb0ELb0ELb1ELb1ELb1ELb1ELb0EEENS1_21CollectiveEpilogueFwdINS6_IJSA_SA_SB_EEES9_SE_SG_Li256ELb1ELb1ELb1ELb0EEENS1_36VarlenDynamicPersistentTileSchedulerILi128ELi96ELi256ELi128ELb1ELb1ELb1ELb0ELb1ELb1EEEEEEEEEvNT_6ParamsE,@"STO_CUDA_ENTRY STV_DEFAULT"
_ZN7cutlass13device_kernelIN5flash11enable_sm90INS1_16FlashAttnFwdSm90INS1_25CollectiveMainloopFwdSm90ILi2EN4cute5tupleIJNS5_1CILi1EEES8_S8_EEENS6_IJNS7_ILi128EEENS7_ILi96EEENS7_ILi192EEEEEELi128ENS_10bfloat16_tEfNS_4arch4Sm90ELb0ELb0ELb1ELb1ELb1ELb0ELb0ELb1ELb1ELb1ELb1ELb0EEENS1_21CollectiveEpilogueFwdINS6_IJSA_SA_SB_EEES9_SE_SG_Li256ELb1ELb1ELb1ELb0EEENS1_36VarlenDynamicPersistentTileSchedulerILi128ELi96ELi256ELi128ELb1ELb1ELb1ELb0ELb1ELb1EEEEEEEEEvNT_6ParamsE:
[----:B------:R-:W-:Y:S01]  /*0000*/  LDC R1, c[0x0][0x37c] ;  /* 0x0000df00ff017b82 */ /* 0x000fe20000000800 */
[----:B------:R-:W-:Y:S05]  /*0010*/  EXIT ;  /* 0x000000000000794d */ /* 0x000fea0003800000 */
.L_x_1:
        /* <DEDUP_REMOVED lines=14> */
.L_x_46:


//--------------------- .text._ZN7cutlass13device_kernelIN5flash11enable_sm90INS1_16FlashAttnFwdSm90INS1_25CollectiveMainloopFwdSm90ILi2EN4cute5tupleIJNS5_1CILi1EEES8_S8_EEENS6_IJNS7_ILi128EEENS7_ILi96EEENS7_ILi192EEEEEELi128ENS_10bfloat16_tEfNS_4arch4Sm90ELb0ELb0ELb1ELb1ELb1ELb1ELb0ELb1ELb1ELb1ELb1ELb0EEENS1_21CollectiveEpilogueFwdINS6_IJSA_SA_SB_EEES9_SE_SG_Li256ELb1ELb1ELb1ELb0EEENS1_36VarlenDynamicPersistentTileSchedulerILi128ELi96ELi256ELi128ELb1ELb1ELb1ELb0ELb1ELb1EEEEEEEEEvNT_6ParamsE --------------------------
	.section	.text._ZN7cutlass13device_kernelIN5flash11enable_sm90INS1_16FlashAttnFwdSm90INS1_25CollectiveMainloopFwdSm90ILi2EN4cute5tupleIJNS5_1CILi1EEES8_S8_EEENS6_IJNS7_ILi128EEENS7_ILi96EEENS7_ILi192EEEEEELi128ENS_10bfloat16_tEfNS_4arch4Sm90ELb0ELb0ELb1ELb1ELb1ELb1ELb0ELb1ELb1ELb1ELb1ELb0EEENS1_21CollectiveEpilogueFwdINS6_IJSA_SA_SB_EEES9_SE_SG_Li256ELb1ELb1ELb1ELb0EEENS1_36VarlenDynamicPersistentTileSchedulerILi128ELi96ELi256ELi128ELb1ELb1ELb1ELb0ELb1ELb1EEEEEEEEEvNT_6ParamsE,"ax",@progbits
	.align	128
.text._ZN7cutlass13device_kernelIN5flash11enable_sm90INS1_16FlashAttnFwdSm90INS1_25CollectiveMainloopFwdSm90ILi2EN4cute5tupleIJNS5_1CILi1EEES8_S8_EEENS6_IJNS7_ILi128EEENS7_ILi96EEENS7_ILi192EEEEEELi128ENS_10bfloat16_tEfNS_4arch4Sm90ELb0ELb0ELb1ELb1ELb1ELb1ELb0ELb1ELb1ELb1ELb1ELb0EEENS1_21CollectiveEpilogueFwdINS6_IJSA_SA_SB_EEES9_SE_SG_Li256ELb1ELb1ELb1ELb0EEENS1_36VarlenDynamicPersistentTileSchedulerILi128ELi96ELi256ELi128ELb1ELb1ELb1ELb0ELb1ELb1EEEEEEEEEvNT_6ParamsE:
        .type           _ZN7cutlass13device_kernelIN5flash11enable_sm90INS1_16FlashAttnFwdSm90INS1_25CollectiveMainloopFwdSm90ILi2EN4cute5tupleIJNS5_1CILi1EEES8_S8_EEENS6_IJNS7_ILi128EEENS7_ILi96EEENS7_ILi192EEEEEELi128ENS_10bfloat16_tEfNS_4arch4Sm90ELb0ELb0ELb1ELb1ELb1ELb1ELb0ELb1ELb1ELb1ELb1ELb0EEENS1_21CollectiveEpilogueFwdINS6_IJSA_SA_SB_EEES9_SE_SG_Li256ELb1ELb1ELb1ELb0EEENS1_36VarlenDynamicPersistentTileSchedulerILi128ELi96ELi256ELi128ELb1ELb1ELb1ELb0ELb1ELb1EEEEEEEEEvNT_6ParamsE,@function
        .size           _ZN7cutlass13device_kernelIN5flash11enable_sm90INS1_16FlashAttnFwdSm90INS1_25CollectiveMainloopFwdSm90ILi2EN4cute5tupleIJNS5_1CILi1EEES8_S8_EEENS6_IJNS7_ILi128EEENS7_ILi96EEENS7_ILi192EEEEEELi128ENS_10bfloat16_tEfNS_4arch4Sm90ELb0ELb0ELb1ELb1ELb1ELb1ELb0ELb1ELb1ELb1ELb1ELb0EEENS1_21CollectiveEpilogueFwdINS6_IJSA_SA_SB_EEES9_SE_SG_Li256ELb1ELb1ELb1ELb0EEENS1_36VarlenDynamicPersistentTileSchedulerILi128ELi96ELi256ELi128ELb1ELb1ELb1ELb0ELb1ELb1EEEEEEEEEvNT_6ParamsE,(.L_x_47 - _ZN7cutlass13device_kernelIN5flash11enable_sm90INS1_16FlashAttnFwdSm90INS1_25CollectiveMainloopFwdSm90ILi2EN4cute5tupleIJNS5_1CILi1EEES8_S8_EEENS6_IJNS7_ILi128EEENS7_ILi96EEENS7_ILi192EEEEEELi128ENS_10bfloat16_tEfNS_4arch4Sm90ELb0ELb0ELb1ELb1ELb1ELb1ELb0ELb1ELb1ELb1ELb1ELb0EEENS1_21CollectiveEpilogueFwdINS6_IJSA_SA_SB_EEES9_SE_SG_Li256ELb1ELb1ELb1ELb0EEENS1_36VarlenDynamicPersistentTileSchedulerILi128ELi96ELi256ELi128ELb1ELb1ELb1ELb0ELb1ELb1EEEEEEEEEvNT_6ParamsE)
        .other          _ZN7cutlass13device_kernelIN5flash11enable_sm90INS1_16FlashAttnFwdSm90INS1_25CollectiveMainloopFwdSm90ILi2EN4cute5tupleIJNS5_1CILi1EEES8_S8_EEENS6_IJNS7_ILi128EEENS7_ILi96EEENS7_ILi192EEEEEELi128ENS_10bfloat16_tEfNS_4arch4Sm90ELb0ELb0ELb1ELb1ELb1ELb1ELb0ELb1ELb1ELb1ELb1ELb0EEENS1_21CollectiveEpilogueFwdINS6_IJSA_SA_SB_EEES9_SE_SG_Li256ELb1ELb1ELb1ELb0EEENS1_36VarlenDynamicPersistentTileSchedulerILi128ELi96ELi256ELi128ELb1ELb1ELb1ELb0ELb1ELb1EEEEEEEEEvNT_6ParamsE,@"STO_CUDA_ENTRY STV_DEFAULT"
_ZN7cutlass13device_kernelIN5flash11enable_sm90INS1_16FlashAttnFwdSm90INS1_25CollectiveMainloopFwdSm90ILi2EN4cute5tupleIJNS5_1CILi1EEES8_S8_EEENS6_IJNS7_ILi128EEENS7_ILi96EEENS7_ILi192EEEEEELi128ENS_10bfloat16_tEfNS_4arch4Sm90ELb0ELb0ELb1ELb1ELb1ELb1ELb0ELb1ELb1ELb1ELb1ELb0EEENS1_21CollectiveEpilogueFwdINS6_IJSA_SA_SB_EEES9_SE_SG_Li256ELb1ELb1ELb1ELb0EEENS1_36VarlenDynamicPersistentTileSchedulerILi128ELi96ELi256ELi128ELb1ELb1ELb1ELb0ELb1ELb1EEEEEEEEEvNT_6ParamsE:
[----:B------:R-:W-:Y:S01]  /*0000*/  LDC R1, c[0x0][0x37c] ;  /* 0x0000df00ff017b82 */ /* 0x000fe20000000800 */
[----:B------:R-:W-:Y:S05]  /*0010*/  EXIT ;  /* 0x000000000000794d */ /* 0x000fea0003800000 */
.L_x_2:
        /* <DEDUP_REMOVED lines=14> */
.L_x_47:


//--------------------- .text._ZN7cutlass13device_kernelIN5flash11enable_sm90INS1_16FlashAttnFwdSm90INS1_25CollectiveMainloopFwdSm90ILi2EN4cute5tupleIJNS5_1CILi1EEES8_S8_EEENS6_IJNS7_ILi128EEENS7_ILi96EEENS7_ILi192EEEEEELi128ENS_10bfloat16_tEfNS_4arch4Sm90ELb0ELb1ELb1ELb0ELb1ELb0ELb0ELb1ELb1ELb1ELb1ELb0EEENS1_21CollectiveEpilogueFwdINS6_IJSA_SA_SB_EEES9_SE_SG_Li256ELb0ELb1ELb1ELb0EEENS1_19SingleTileSchedulerILb0ELb1ELb1ELi128EEEEEEEEEvNT_6ParamsE --------------------------
	.section	.text._ZN7cutlass13device_kernelIN5flash11enable_sm90INS1_16FlashAttnFwdSm90INS1_25CollectiveMainloopFwdSm90ILi2EN4cute5tupleIJNS5_1CILi1EEES8_S8_EEENS6_IJNS7_ILi128EEENS7_ILi96EEENS7_ILi192EEEEEELi128ENS_10bfloat16_tEfNS_4arch4Sm90ELb0ELb1ELb1ELb0ELb1ELb0ELb0ELb1ELb1ELb1ELb1ELb0EEENS1_21CollectiveEpilogueFwdINS6_IJSA_SA_SB_EEES9_SE_SG_Li256ELb0ELb1ELb1ELb0EEENS1_19SingleTileSchedulerILb0ELb1ELb1ELi128EEEEEEEEEvNT_6ParamsE,"ax",@progbits
	.align	128
.text._ZN7cutlass13device_kernelIN5flash11enable_sm90INS1_16FlashAttnFwdSm90INS1_25CollectiveMainloopFwdSm90ILi2EN4cute5tupleIJNS5_1CILi1EEES8_S8_EEENS6_IJNS7_ILi128EEENS7_ILi96EEENS7_ILi192EEEEEELi128ENS_10bfloat16_tEfNS_4arch4Sm90ELb0ELb1ELb1ELb0ELb1ELb0ELb0ELb1ELb1ELb1ELb1ELb0EEENS1_21CollectiveEpilogueFwdINS6_IJSA_SA_SB_EEES9_SE_SG_Li256ELb0ELb1ELb1ELb0EEENS1_19SingleTileSchedulerILb0ELb1ELb1ELi128EEEEEEEEEvNT_6ParamsE:
        .type           _ZN7cutlass13device_kernelIN5flash11enable_sm90INS1_16FlashAttnFwdSm90INS1_25CollectiveMainloopFwdSm90ILi2EN4cute5tupleIJNS5_1CILi1EEES8_S8_EEENS6_IJNS7_ILi128EEENS7_ILi96EEENS7_ILi192EEEEEELi128ENS_10bfloat16_tEfNS_4arch4Sm90ELb0ELb1ELb1ELb0ELb1ELb0ELb0ELb1ELb1ELb1ELb1ELb0EEENS1_21CollectiveEpilogueFwdINS6_IJSA_SA_SB_EEES9_SE_SG_Li256ELb0ELb1ELb1ELb0EEENS1_19SingleTileSchedulerILb0ELb1ELb1ELi128EEEEEEEEEvNT_6ParamsE,@function
        .size           _ZN7cutlass13device_kernelIN5flash11enable_sm90INS1_16FlashAttnFwdSm90INS1_25CollectiveMainloopFwdSm90ILi2EN4cute5tupleIJNS5_1CILi1EEES8_S8_EEENS6_IJNS7_ILi128EEENS7_ILi96EEENS7_ILi192EEEEEELi128ENS_10bfloat16_tEfNS_4arch4Sm90ELb0ELb1ELb1ELb0ELb1ELb0ELb0ELb1ELb1ELb1ELb1ELb0EEENS1_21CollectiveEpilogueFwdINS6_IJSA_SA_SB_EEES9_SE_SG_Li256ELb0ELb1ELb1ELb0EEENS1_19SingleTileSchedulerILb0ELb1ELb1ELi128EEEEEEEEEvNT_6ParamsE,(.L_x_48 - _ZN7cutlass13device_kernelIN5flash11enable_sm90INS1_16FlashAttnFwdSm90INS1_25CollectiveMainloopFwdSm90ILi2EN4cute5tupleIJNS5_1CILi1EEES8_S8_EEENS6_IJNS7_ILi128EEENS7_ILi96EEENS7_ILi192EEEEEELi128ENS_10bfloat16_tEfNS_4arch4Sm90ELb0ELb1ELb1ELb0ELb1ELb0ELb0ELb1ELb1ELb1ELb1ELb0EEENS1_21CollectiveEpilogueFwdINS6_IJSA_SA_SB_EEES9_SE_SG_Li256ELb0ELb1ELb1ELb0EEENS1_19SingleTileSchedulerILb0ELb1ELb1ELi128EEEEEEEEEvNT_6ParamsE)
        .other          _ZN7cutlass13device_kernelIN5flash11enable_sm90INS1_16FlashAttnFwdSm90INS1_25CollectiveMainloopFwdSm90ILi2EN4cute5tupleIJNS5_1CILi1EEES8_S8_EEENS6_IJNS7_ILi128EEENS7_ILi96EEENS7_ILi192EEEEEELi128ENS_10bfloat16_tEfNS_4arch4Sm90ELb0ELb1ELb1ELb0ELb1ELb0ELb0ELb1ELb1ELb1ELb1ELb0EEENS1_21CollectiveEpilogueFwdINS6_IJSA_SA_SB_EEES9_SE_SG_Li256ELb0ELb1ELb1ELb0EEENS1_19SingleTileSchedulerILb0ELb1ELb1ELi128EEEEEEEEEvNT_6ParamsE,@"STO_CUDA_ENTRY STV_DEFAULT"
_ZN7cutlass13device_kernelIN5flash11enable_sm90INS1_16FlashAttnFwdSm90INS1_25CollectiveMainloopFwdSm90ILi2EN4cute5tupleIJNS5_1CILi1EEES8_S8_EEENS6_IJNS7_ILi128EEENS7_ILi96EEENS7_ILi192EEEEEELi128ENS_10bfloat16_tEfNS_4arch4Sm90ELb0ELb1ELb1ELb0ELb1ELb0ELb0ELb1ELb1ELb1ELb1ELb0EEENS1_21CollectiveEpilogueFwdINS6_IJSA_SA_SB_EEES9_SE_SG_Li256ELb0ELb1ELb1ELb0EEENS1_19SingleTileSchedulerILb0ELb1ELb1ELi128EEEEEEEEEvNT_6ParamsE:
[----:B------:R-:W-:Y:S01]  /*0000*/  LDC R1, c[0x0][0x37c] ;  /* 0x0000df00ff017b82 */ /* 0x000fe20000000800 */
[----:B------:R-:W-:Y:S05]  /*0010*/  EXIT ;  /* 0x000000000000794d */ /* 0x000fea0003800000 */
.L_x_3:
        /* <DEDUP_REMOVED lines=14> */
.L_x_48:


//--------------------- .text._ZN7cutlass13device_kernelIN5flash11enable_sm90INS1_16FlashAttnFwdSm90INS1_25CollectiveMainloopFwdSm90ILi2EN4cute5tupleIJNS5_1CILi1EEES8_S8_EEENS6_IJNS7_ILi128EEENS7_ILi96EEENS7_ILi192EEEEEELi128ENS_10bfloat16_tEfNS_4arch4Sm90ELb0ELb1ELb1ELb1ELb1ELb0ELb0ELb1ELb1ELb1ELb1ELb0EEENS1_21CollectiveEpilogueFwdINS6_IJSA_SA_SB_EEES9_SE_SG_Li256ELb1ELb1ELb1ELb0EEENS1_36VarlenDynamicPersistentTileSchedulerILi128ELi96ELi256ELi128ELb1ELb1ELb1ELb1ELb0ELb1EEEEEEEEEvNT_6ParamsE --------------------------
	.section	.text._ZN7cutlass13device_kernelIN5flash11enable_sm90INS1_16FlashAttnFwdSm90INS1_25CollectiveMainloopFwdSm90ILi2EN4cute5tupleIJNS5_1CILi1EEES8_S8_EEENS6_IJNS7_ILi128EEENS7_ILi96EEENS7_ILi192EEEEEELi128ENS_10bfloat16_tEfNS_4arch4Sm90ELb0ELb1ELb1ELb1ELb1ELb0ELb0ELb1ELb1ELb1ELb1ELb0EEENS1_21CollectiveEpilogueFwdINS6_IJSA_SA_SB_EEES9_SE_SG_Li256ELb1ELb1ELb1ELb0EEENS1_36VarlenDynamicPersistentTileSchedulerILi128ELi96ELi256ELi128ELb1ELb1ELb1ELb1ELb0ELb1EEEEEEEEEvNT_6ParamsE,"ax",@progbits
	.align	128
.text._ZN7cutlass13device_kernelIN5flash11enable_sm90INS1_16FlashAttnFwdSm90INS1_25CollectiveMainloopFwdSm90ILi2EN4cute5tupleIJNS5_1CILi1EEES8_S8_EEENS6_IJNS7_ILi128EEENS7_ILi96EEENS7_ILi192EEEEEELi128ENS_10bfloat16_tEfNS_4arch4Sm90ELb0ELb1ELb1ELb1ELb1ELb0ELb0ELb1ELb1ELb1ELb1ELb0EEENS1_21CollectiveEpilogueFwdINS6_IJSA_SA_SB_EEES9_SE_SG_Li256ELb1ELb1ELb1ELb0EEENS1_36VarlenDynamicPersistentTileSchedulerILi128ELi96ELi256ELi128ELb1ELb1ELb1ELb1ELb0ELb1EEEEEEEEEvNT_6ParamsE:
        .type           _ZN7cutlass13device_kernelIN5flash11enable_sm90INS1_16FlashAttnFwdSm90INS1_25CollectiveMainloopFwdSm90ILi2EN4cute5tupleIJNS5_1CILi1EEES8_S8_EEENS6_IJNS7_ILi128EEENS7_ILi96EEENS7_ILi192EEEEEELi128ENS_10bfloat16_tEfNS_4arch4Sm90ELb0ELb1ELb1ELb1ELb1ELb0ELb0ELb1ELb1ELb1ELb1ELb0EEENS1_21CollectiveEpilogueFwdINS6_IJSA_SA_SB_EEES9_SE_SG_Li256ELb1ELb1ELb1ELb0EEENS1_36VarlenDynamicPersistentTileSchedulerILi128ELi96ELi256ELi128ELb1ELb1ELb1ELb1ELb0ELb1EEEEEEEEEvNT_6ParamsE,@function
        .size           _ZN7cutlass13device_kernelIN5flash11enable_sm90INS1_16FlashAttnFwdSm90INS1_25CollectiveMainloopFwdSm90ILi2EN4cute5tupleIJNS5_1CILi1EEES8_S8_EEENS6_IJNS7_ILi128EEENS7_ILi96EEENS7_ILi192EEEEEELi128ENS_10bfloat16_tEfNS_4arch4Sm90ELb0ELb1ELb1ELb1ELb1ELb0ELb0ELb1ELb1ELb1ELb1ELb0EEENS1_21CollectiveEpilogueFwdINS6_IJSA_SA_SB_EEES9_SE_SG_Li256ELb1ELb1ELb1ELb0EEENS1_36VarlenDynamicPersistentTileSchedulerILi128ELi96ELi256ELi128ELb1ELb1ELb1ELb1ELb0ELb1EEEEEEEEEvNT_6ParamsE,(.L_x_49 - _ZN7cutlass13device_kernelIN5flash11enable_sm90INS1_16FlashAttnFwdSm90INS1_25CollectiveMainloopFwdSm90ILi2EN4cute5tupleIJNS5_1CILi1EEES8_S8_EEENS6_IJNS7_ILi128EEENS7_ILi96EEENS7_ILi192EEEEEELi128ENS_10bfloat16_tEfNS_4arch4Sm90ELb0ELb1ELb1ELb1ELb1ELb0ELb0ELb1ELb1ELb1ELb1ELb0EEENS1_21CollectiveEpilogueFwdINS6_IJSA_SA_SB_EEES9_SE_SG_Li256ELb1ELb1ELb1ELb0EEENS1_36VarlenDynamicPersistentTileSchedulerILi128ELi96ELi256ELi128ELb1ELb1ELb1ELb1ELb0ELb1EEEEEEEEEvNT_6ParamsE)
        .other          _ZN7cutlass13device_kernelIN5flash11enable_sm90INS1_16FlashAttnFwdSm90INS1_25CollectiveMainloopFwdSm90ILi2EN4cute5tupleIJNS5_1CILi1EEES8_S8_EEENS6_IJNS7_ILi128EEENS7_ILi96EEENS7_ILi192EEEEEELi128ENS_10bfloat16_tEfNS_4arch4Sm90ELb0ELb1ELb1ELb1ELb1ELb0ELb0ELb1ELb1ELb1ELb1ELb0EEENS1_21CollectiveEpilogueFwdINS6_IJSA_SA_SB_EEES9_SE_SG_Li256ELb1ELb1ELb1ELb0EEENS1_36VarlenDynamicPersistentTileSchedulerILi128ELi96ELi256ELi128ELb1ELb1ELb1ELb1ELb0ELb1EEEEEEEEEvNT_6ParamsE,@"STO_CUDA_ENTRY STV_DEFAULT"
_ZN7cutlass13device_kernelIN5flash11enable_sm90INS1_16FlashAttnFwdSm90INS1_25CollectiveMainloopFwdSm90ILi2EN4cute5tupleIJNS5_1CILi1EEES8_S8_EEENS6_IJNS7_ILi128EEENS7_ILi96EEENS7_ILi192EEEEEELi128ENS_10bfloat16_tEfNS_4arch4Sm90ELb0ELb1ELb1ELb1ELb1ELb0ELb0ELb1ELb1ELb1ELb1ELb0EEENS1_21CollectiveEpilogueFwdINS6_IJSA_SA_SB_EEES9_SE_SG_Li256ELb1ELb1ELb1ELb0EEENS1_36VarlenDynamicPersistentTileSchedulerILi128ELi96ELi256ELi128ELb1ELb1ELb1ELb1ELb0ELb1EEEEEEEEEvNT_6ParamsE:
[----:B------:R-:W-:Y:S01]  /*0000*/  LDC R1, c[0x0][0x37c] ;  /* 0x0000df00ff017b82 */ /* 0x000fe20000000800 */
[----:B------:R-:W-:Y:S05]  /*0010*/  EXIT ;  /* 0x000000000000794d */ /* 0x000fea0003800000 */
.L_x_4:
        /* <DEDUP_REMOVED lines=14> */
.L_x_49:


//--------------------- .text._ZN7cutlass13device_kernelIN5flash11enable_sm90INS1_16FlashAttnFwdSm90INS1_25CollectiveMainloopFwdSm90ILi2EN4cute5tupleIJNS5_1CILi1EEES8_S8_EEENS6_IJNS7_ILi128EEENS7_ILi96EEENS7_ILi192EEEEEELi128ENS_10bfloat16_tEfNS_4arch4Sm90ELb0ELb1ELb1ELb1ELb1ELb1ELb0ELb1ELb1ELb1ELb1ELb0EEENS1_21CollectiveEpilogueFwdINS6_IJSA_SA_SB_EEES9_SE_SG_Li256ELb1ELb1ELb1ELb0EEENS1_36VarlenDynamicPersistentTileSchedulerILi128ELi96ELi256ELi128ELb1ELb1ELb1ELb1ELb0ELb1EEEEEEEEEvNT_6ParamsE --------------------------
	.section	.text._ZN7cutlass13device_kernelIN5flash11enable_sm90INS1_16FlashAttnFwdSm90INS1_25CollectiveMainloopFwdSm90ILi2EN4cute5tupleIJNS5_1CILi1EEES8_S8_EEENS6_IJNS7_ILi128EEENS7_ILi96EEENS7_ILi192EEEEEELi128ENS_10bfloat16_tEfNS_4arch4Sm90ELb0ELb1ELb1ELb1ELb1ELb1ELb0ELb1ELb1ELb1ELb1ELb0EEENS1_21CollectiveEpilogueFwdINS6_IJSA_SA_SB_EEES9_SE_SG_Li256ELb1ELb1ELb1ELb0EEENS1_36VarlenDynamicPersistentTileSchedulerILi128ELi96ELi256ELi128ELb1ELb1ELb1ELb1ELb0ELb1EEEEEEEEEvNT_6ParamsE,"ax",@progbits
	.align	128
.text._ZN7cutlass13device_kernelIN5flash11enable_sm90INS1_16FlashAttnFwdSm90INS1_25CollectiveMainloopFwdSm90ILi2EN4cute5tupleIJNS5_1CILi1EEES8_S8_EEENS6_IJNS7_ILi128EEENS7_ILi96EEENS7_ILi192EEEEEELi128ENS_10bfloat16_tEfNS_4arch4Sm90ELb0ELb1ELb1ELb1ELb1ELb1ELb0ELb1ELb1ELb1ELb1ELb0EEENS1_21CollectiveEpilogueFwdINS6_IJSA_SA_SB_EEES9_SE_SG_Li256ELb1ELb1ELb1ELb0EEENS1_36VarlenDynamicPersistentTileSchedulerILi128ELi96ELi256ELi128ELb1ELb1ELb1ELb1ELb0ELb1EEEEEEEEEvNT_6ParamsE:
        .type           _ZN7cutlass13device_kernelIN5flash11enable_sm90INS1_16FlashAttnFwdSm90INS1_25CollectiveMainloopFwdSm90ILi2EN4cute5tupleIJNS5_1CILi1EEES8_S8_EEENS6_IJNS7_ILi128EEENS7_ILi96EEENS7_ILi192EEEEEELi128ENS_10bfloat16_tEfNS_4arch4Sm90ELb0ELb1ELb1ELb1ELb1ELb1ELb0ELb1ELb1ELb1ELb1ELb0EEENS1_21CollectiveEpilogueFwdINS6_IJSA_SA_SB_EEES9_SE_SG_Li256ELb1ELb1ELb1ELb0EEENS1_36VarlenDynamicPersistentTileSchedulerILi128ELi96ELi256ELi128ELb1ELb1ELb1ELb1ELb0ELb1EEEEEEEEEvNT_6ParamsE,@function
        .size           _ZN7cutlass13device_kernelIN5flash11enable_sm90INS1_16FlashAttnFwdSm90INS1_25CollectiveMainloopFwdSm90ILi2EN4cute5tupleIJNS5_1CILi1EEES8_S8_EEENS6_IJNS7_ILi128EEENS7_ILi96EEENS7_ILi192EEEEEELi128ENS_10bfloat16_tEfNS_4arch4Sm90ELb0ELb1ELb1ELb1ELb1ELb1ELb0ELb1ELb1ELb1ELb1ELb0EEENS1_21CollectiveEpilogueFwdINS6_IJSA_SA_SB_EEES9_SE_SG_Li256ELb1ELb1ELb1ELb0EEENS1_36VarlenDynamicPersistentTileSchedulerILi128ELi96ELi256ELi128ELb1ELb1ELb1ELb1ELb0ELb1EEEEEEEEEvNT_6ParamsE,(.L_x_50 - _ZN7cutlass13device_kernelIN5flash11enable_sm90INS1_16FlashAttnFwdSm90INS1_25CollectiveMainloopFwdSm90ILi2EN4cute5tupleIJNS5_1CILi1EEES8_S8_EEENS6_IJNS7_ILi128EEENS7_ILi96EEENS7_ILi192EEEEEELi128ENS_10bfloat16_tEfNS_4arch4Sm90ELb0ELb1ELb1ELb1ELb1ELb1ELb0ELb1ELb1ELb1ELb1ELb0EEENS1_21CollectiveEpilogueFwdINS6_IJSA_SA_SB_EEES9_SE_SG_Li256ELb1ELb1ELb1ELb0EEENS1_36VarlenDynamicPersistentTileSchedulerILi128ELi96ELi256ELi128ELb1ELb1ELb1ELb1ELb0ELb1EEEEEEEEEvNT_6ParamsE)
        .other          _ZN7cutlass13device_kernelIN5flash11enable_sm90INS1_16FlashAttnFwdSm90INS1_25CollectiveMainloopFwdSm90ILi2EN4cute5tupleIJNS5_1CILi1EEES8_S8_EEENS6_IJNS7_ILi128EEENS7_ILi96EEENS7_ILi192EEEEEELi128ENS_10bfloat16_tEfNS_4arch4Sm90ELb0ELb1ELb1ELb1ELb1ELb1ELb0ELb1ELb1ELb1ELb1ELb0EEENS1_21CollectiveEpilogueFwdINS6_IJSA_SA_SB_EEES9_SE_SG_Li256ELb1ELb1ELb1ELb0EEENS1_36VarlenDynamicPersistentTileSchedulerILi128ELi96ELi256ELi128ELb1ELb1ELb1ELb1ELb0ELb1EEEEEEEEEvNT_6ParamsE,@"STO_CUDA_ENTRY STV_DEFAULT"
_ZN7cutlass13device_kernelIN5flash11enable_sm90INS1_16FlashAttnFwdSm90INS1_25CollectiveMainloopFwdSm90ILi2EN4cute5tupleIJNS5_1CILi1EEES8_S8_EEENS6_IJNS7_ILi128EEENS7_ILi96EEENS7_ILi192EEEEEELi128ENS_10bfloat16_tEfNS_4arch4Sm90ELb0ELb1ELb1ELb1ELb1ELb1ELb0ELb1ELb1ELb1ELb1ELb0EEENS1_21CollectiveEpilogueFwdINS6_IJSA_SA_SB_EEES9_SE_SG_Li256ELb1ELb1ELb1ELb0EEENS1_36VarlenDynamicPersistentTileSchedulerILi128ELi96ELi256ELi128ELb1ELb1ELb1ELb1ELb0ELb1EEEEEEEEEvNT_6ParamsE:
[----:B------:R-:W-:Y:S01]  /*0000*/  LDC R1, c[0x0][0x37c] ;  /* 0x0000df00ff017b82 */ /* 0x000fe20000000800 */
[----:B------:R-:W-:Y:S05]  /*0010*/  EXIT ;  /* 0x000000000000794d */ /* 0x000fea0003800000 */
.L_x_5:
        /* <DEDUP_REMOVED lines=14> */
.L_x_50:


//--------------------- .text._ZN7cutlass13device_kernelIN5flash11enable_sm90INS1_16FlashAttnFwdSm90INS1_25CollectiveMainloopFwdSm90ILi2EN4cute5tupleIJNS5_1CILi1EEES8_S8_EEENS6_IJNS7_ILi128EEENS7_ILi96EEENS7_ILi192EEEEEELi128ENS_10bfloat16_tEfNS_4arch4Sm90ELb1ELb0ELb1ELb0ELb1ELb0ELb0ELb1ELb1ELb1ELb1ELb0EEENS1_21CollectiveEpilogueFwdINS6_IJSA_SA_SB_EEES9_SE_SG_Li256ELb0ELb1ELb1ELb0EEENS1_19SingleTileSchedulerILb0ELb1ELb1ELi128EEEEEEEEEvNT_6ParamsE --------------------------
	.section	.text._ZN7cutlass13device_kernelIN5flash11enable_sm90INS1_16FlashAttnFwdSm90INS1_25CollectiveMainloopFwdSm90ILi2EN4cute5tupleIJNS5_1CILi1EEES8_S8_EEENS6_IJNS7_ILi128EEENS7_ILi96EEENS7_ILi192EEEEEELi128ENS_10bfloat16_tEfNS_4arch4Sm90ELb1ELb0ELb1ELb0ELb1ELb0ELb0ELb1ELb1ELb1ELb1ELb0EEENS1_21CollectiveEpilogueFwdINS6_IJSA_SA_SB_EEES9_SE_SG_Li256ELb0ELb1ELb1ELb0EEENS1_19SingleTileSchedulerILb0ELb1ELb1ELi128EEEEEEEEEvNT_6ParamsE,"ax",@progbits
	.align	128
.text._ZN7cutlass13device_kernelIN5flash11enable_sm90INS1_16FlashAttnFwdSm90INS1_25CollectiveMainloopFwdSm90ILi2EN4cute5tupleIJNS5_1CILi1EEES8_S8_EEENS6_IJNS7_ILi128EEENS7_ILi96EEENS7_ILi192EEEEEELi128ENS_10bfloat16_tEfNS_4arch4Sm90ELb1ELb0ELb1ELb0ELb1ELb0ELb0ELb1ELb1ELb1ELb1ELb0EEENS1_21CollectiveEpilogueFwdINS6_IJSA_SA_SB_EEES9_SE_SG_Li256ELb0ELb1ELb1ELb0EEENS1_19SingleTileSchedulerILb0ELb1ELb1ELi128EEEEEEEEEvNT_6ParamsE:
        .type           _ZN7cutlass13device_kernelIN5flash11enable_sm90INS1_16FlashAttnFwdSm90INS1_25CollectiveMainloopFwdSm90ILi2EN4cute5tupleIJNS5_1CILi1EEES8_S8_EEENS6_IJNS7_ILi128EEENS7_ILi96EEENS7_ILi192EEEEEELi128ENS_10bfloat16_tEfNS_4arch4Sm90ELb1ELb0ELb1ELb0ELb1ELb0ELb0ELb1ELb1ELb1ELb1ELb0EEENS1_21CollectiveEpilogueFwdINS6_IJSA_SA_SB_EEES9_SE_SG_Li256ELb0ELb1ELb1ELb0EEENS1_19SingleTileSchedulerILb0ELb1ELb1ELi128EEEEEEEEEvNT_6ParamsE,@function
        .size           _ZN7cutlass13device_kernelIN5flash11enable_sm90INS1_16FlashAttnFwdSm90INS1_25CollectiveMainloopFwdSm90ILi2EN4cute5tupleIJNS5_1CILi1EEES8_S8_EEENS6_IJNS7_ILi128EEENS7_ILi96EEENS7_ILi192EEEEEELi128ENS_10bfloat16_tEfNS_4arch4Sm90ELb1ELb0ELb1ELb0ELb1ELb0ELb0ELb1ELb1ELb1ELb1ELb0EEENS1_21CollectiveEpilogueFwdINS6_IJSA_SA_SB_EEES9_SE_SG_Li256ELb0ELb1ELb1ELb0EEENS1_19SingleTileSchedulerILb0ELb1ELb1ELi128EEEEEEEEEvNT_6ParamsE,(.L_x_51 - _ZN7cutlass13device_kernelIN5flash11enable_sm90INS1_16FlashAttnFwdSm90INS1_25CollectiveMainloopFwdSm90ILi2EN4cute5tupleIJNS5_1CILi1EEES8_S8_EEENS6_IJNS7_ILi128EEENS7_ILi96EEENS7_ILi192EEEEEELi128ENS_10bfloat16_tEfNS_4arch4Sm90ELb1ELb0ELb1ELb0ELb1ELb0ELb0ELb1ELb1ELb1ELb1ELb0EEENS1_21CollectiveEpilogueFwdINS6_IJSA_SA_SB_EEES9_SE_SG_Li256ELb0ELb1ELb1ELb0EEENS1_19SingleTileSchedulerILb0ELb1ELb1ELi128EEEEEEEEEvNT_6ParamsE)
        .other          _ZN7cutlass13device_kernelIN5flash11enable_sm90INS1_16FlashAttnFwdSm90INS1_25CollectiveMainloopFwdSm90ILi2EN4cute5tupleIJNS5_1CILi1EEES8_S8_EEENS6_IJNS7_ILi128EEENS7_ILi96EEENS7_ILi192EEEEEELi128ENS_10bfloat16_tEfNS_4arch4Sm90ELb1ELb0ELb1ELb0ELb1ELb0ELb0ELb1ELb1ELb1ELb1ELb0EEENS1_21CollectiveEpilogueFwdINS6_IJSA_SA_SB_EEES9_SE_SG_Li256ELb0ELb1ELb1ELb0EEENS1_19SingleTileSchedulerILb0ELb1ELb1ELi128EEEEEEEEEvNT_6ParamsE,@"STO_CUDA_ENTRY STV_DEFAULT"
_ZN7cutlass13device_kernelIN5flash11enable_sm90INS1_16FlashAttnFwdSm90INS1_25CollectiveMainloopFwdSm90ILi2EN4cute5tupleIJNS5_1CILi1EEES8_S8_EEENS6_IJNS7_ILi128EEENS7_ILi96EEENS7_ILi192EEEEEELi128ENS_10bfloat16_tEfNS_4arch4Sm90ELb1ELb0ELb1ELb0ELb1ELb0ELb0ELb1ELb1ELb1ELb1ELb0EEENS1_21CollectiveEpilogueFwdINS6_IJSA_SA_SB_EEES9_SE_SG_Li256ELb0ELb1ELb1ELb0EEENS1_19SingleTileSchedulerILb0ELb1ELb1ELi128EEEEEEEEEvNT_6ParamsE:
[----:B------:R-:W-:Y:S01]  /*0000*/  LDC R1, c[0x0][0x37c] ;  /* 0x0000df00ff017b82 */ /* 0x000fe20000000800 */
[----:B------:R-:W-:Y:S05]  /*0010*/  EXIT ;  /* 0x000000000000794d */ /* 0x000fea0003800000 */
.L_x_6:
        /* <DEDUP_REMOVED lines=14> */
.L_x_51:


//--------------------- .text._ZN7cutlass13device_kernelIN5flash11enable_sm90INS1_16FlashAttnFwdSm90INS1_25CollectiveMainloopFwdSm90ILi2EN4cute5tupleIJNS5_1CILi1EEES8_S8_EEENS6_IJNS7_ILi128EEENS7_ILi96EEENS7_ILi192EEEEEELi128ENS_10bfloat16_tEfNS_4arch4Sm90ELb1ELb0ELb1ELb1ELb1ELb0ELb0ELb1ELb1ELb1ELb1ELb0EEENS1_21CollectiveEpilogueFwdINS6_IJSA_SA_SB_EEES9_SE_SG_Li256ELb1ELb1ELb1ELb0EEENS1_36VarlenDynamicPersistentTileSchedulerILi128ELi96ELi256ELi128ELb1ELb1ELb1ELb1ELb1ELb1EEEEEEEEEvNT_6ParamsE --------------------------
	.section	.text._ZN7cutlass13device_kernelIN5flash11enable_sm90INS1_16FlashAttnFwdSm90INS1_25CollectiveMainloopFwdSm90ILi2EN4cute5tupleIJNS5_1CILi1EEES8_S8_EEENS6_IJNS7_ILi128EEENS7_ILi96EEENS7_ILi192EEEEEELi128ENS_10bfloat16_tEfNS_4arch4Sm90ELb1ELb0ELb1ELb1ELb1ELb0ELb0ELb1ELb1ELb1ELb1ELb0EEENS1_21CollectiveEpilogueFwdINS6_IJSA_SA_SB_EEES9_SE_SG_Li256ELb1ELb1ELb1ELb0EEENS1_36VarlenDynamicPersistentTileSchedulerILi128ELi96ELi256ELi128ELb1ELb1ELb1ELb1ELb1ELb1EEEEEEEEEvNT_6ParamsE,"ax",@progbits
	.align	128
.text._ZN7cutlass13device_kernelIN5flash11enable_sm90INS1_16FlashAttnFwdSm90INS1_25CollectiveMainloopFwdSm90ILi2EN4cute5tupleIJNS5_1CILi1EEES8_S8_EEENS6_IJNS7_ILi128EEENS7_ILi96EEENS7_ILi192EEEEEELi128ENS_10bfloat16_tEfNS_4arch4Sm90ELb1ELb0ELb1ELb1ELb1ELb0ELb0ELb1ELb1ELb1ELb1ELb0EEENS1_21CollectiveEpilogueFwdINS6_IJSA_SA_SB_EEES9_SE_SG_Li256ELb1ELb1ELb1ELb0EEENS1_36VarlenDynamicPersistentTileSchedulerILi128ELi96ELi256ELi128ELb1ELb1ELb1ELb1ELb1ELb1EEEEEEEEEvNT_6ParamsE:
        .type           _ZN7cutlass13device_kernelIN5flash11enable_sm90INS1_16FlashAttnFwdSm90INS1_25CollectiveMainloopFwdSm90ILi2EN4cute5tupleIJNS5_1CILi1EEES8_S8_EEENS6_IJNS7_ILi128EEENS7_ILi96EEENS7_ILi192EEEEEELi128ENS_10bfloat16_tEfNS_4arch4Sm90ELb1ELb0ELb1ELb1ELb1ELb0ELb0ELb1ELb1ELb1ELb1ELb0EEENS1_21CollectiveEpilogueFwdINS6_IJSA_SA_SB_EEES9_SE_SG_Li256ELb1ELb1ELb1ELb0EEENS1_36VarlenDynamicPersistentTileSchedulerILi128ELi96ELi256ELi128ELb1ELb1ELb1ELb1ELb1ELb1EEEEEEEEEvNT_6ParamsE,@function
        .size           _ZN7cutlass13device_kernelIN5flash11enable_sm90INS1_16FlashAttnFwdSm90INS1_25CollectiveMainloopFwdSm90ILi2EN4cute5tupleIJNS5_1CILi1EEES8_S8_EEENS6_IJNS7_ILi128EEENS7_ILi96EEENS7_ILi192EEEEEELi128ENS_10bfloat16_tEfNS_4arch4Sm90ELb1ELb0ELb1ELb1ELb1ELb0ELb0ELb1ELb1ELb1ELb1ELb0EEENS1_21CollectiveEpilogueFwdINS6_IJSA_SA_SB_EEES9_SE_SG_Li256ELb1ELb1ELb1ELb0EEENS1_36VarlenDynamicPersistentTileSchedulerILi128ELi96ELi256ELi128ELb1ELb1ELb1ELb1ELb1ELb1EEEEEEEEEvNT_6ParamsE,(.L_x_52 - _ZN7cutlass13device_kernelIN5flash11enable_sm90INS1_16FlashAttnFwdSm90INS1_25CollectiveMainloopFwdSm90ILi2EN4cute5tupleIJNS5_1CILi1EEES8_S8_EEENS6_IJNS7_ILi128EEENS7_ILi96EEENS7_ILi192EEEEEELi128ENS_10bfloat16_tEfNS_4arch4Sm90ELb1ELb0ELb1ELb1ELb1ELb0ELb0ELb1ELb1ELb1ELb1ELb0EEENS1_21CollectiveEpilogueFwdINS6_IJSA_SA_SB_EEES9_SE_SG_Li256ELb1ELb1ELb1ELb0EEENS1_36VarlenDynamicPersistentTileSchedulerILi128ELi96ELi256ELi128ELb1ELb1ELb1ELb1ELb1ELb1EEEEEEEEEvNT_6ParamsE)
        .other          _ZN7cutlass13device_kernelIN5flash11enable_sm90INS1_16FlashAttnFwdSm90INS1_25CollectiveMainloopFwdSm90ILi2EN4cute5tupleIJNS5_1CILi1EEES8_S8_EEENS6_IJNS7_ILi128EEENS7_ILi96EEENS7_ILi192EEEEEELi128ENS_10bfloat16_tEfNS_4arch4Sm90ELb1ELb0ELb1ELb1ELb1ELb0ELb0ELb1ELb1ELb1ELb1ELb0EEENS1_21CollectiveEpilogueFwdINS6_IJSA_SA_SB_EEES9_SE_SG_Li256ELb1ELb1ELb1ELb0EEENS1_36VarlenDynamicPersistentTileSchedulerILi128ELi96ELi256ELi128ELb1ELb1ELb1ELb1ELb1ELb1EEEEEEEEEvNT_6ParamsE,@"STO_CUDA_ENTRY STV_DEFAULT"
_ZN7cutlass13device_kernelIN5flash11enable_sm90INS1_16FlashAttnFwdSm90INS1_25CollectiveMainloopFwdSm90ILi2EN4cute5tupleIJNS5_1CILi1EEES8_S8_EEENS6_IJNS7_ILi128EEENS7_ILi96EEENS7_ILi192EEEEEELi128ENS_10bfloat16_tEfNS_4arch4Sm90ELb1ELb0ELb1ELb1ELb1ELb0ELb0ELb1ELb1ELb1ELb1ELb0EEENS1_21CollectiveEpilogueFwdINS6_IJSA_SA_SB_EEES9_SE_SG_Li256ELb1ELb1ELb1ELb0EEENS1_36VarlenDynamicPersistentTileSchedulerILi128ELi96ELi256ELi128ELb1ELb1ELb1ELb1ELb1ELb1EEEEEEEEEvNT_6ParamsE:
[----:B------:R-:W-:Y:S01]  /*0000*/  LDC R1, c[0x0][0x37c] ;  /* 0x0000df00ff017b82 */ /* 0x000fe20000000800 */
[----:B------:R-:W-:Y:S05]  /*0010*/  EXIT ;  /* 0x000000000000794d */ /* 0x000fea0003800000 */
.L_x_7:
        /* <DEDUP_REMOVED lines=14> */
.L_x_52:


//--------------------- .text._ZN7cutlass13device_kernelIN5flash11enable_sm90INS1_16FlashAttnFwdSm90INS1_25CollectiveMainloopFwdSm90ILi2EN4cute5tupleIJNS5_1CILi1EEES8_S8_EEENS6_IJNS7_ILi128EEENS7_ILi96EEENS7_ILi192EEEEEELi128ENS_10bfloat16_tEfNS_4arch4Sm90ELb1ELb0ELb1ELb1ELb1ELb1ELb0ELb1ELb1ELb1ELb1ELb0EEENS1_21CollectiveEpilogueFwdINS6_IJSA_SA_SB_EEES9_SE_SG_Li256ELb1ELb1ELb1ELb0EEENS1_36VarlenDynamicPersistentTileSchedulerILi128ELi96ELi256ELi128ELb1ELb1ELb1ELb1ELb1ELb1EEEEEEEEEvNT_6ParamsE --------------------------
	.section	.text._ZN7cutlass13device_kernelIN5flash11enable_sm90INS1_16FlashAttnFwdSm90INS1_25CollectiveMainloopFwdSm90ILi2EN4cute5tupleIJNS5_1CILi1EEES8_S8_EEENS6_IJNS7_ILi128EEENS7_ILi96EEENS7_ILi192EEEEEELi128ENS_10bfloat16_tEfNS_4arch4Sm90ELb1ELb0ELb1ELb1ELb1ELb1ELb0ELb1ELb1ELb1ELb1ELb0EEENS1_21CollectiveEpilogueFwdINS6_IJSA_SA_SB_EEES9_SE_SG_Li256ELb1ELb1ELb1ELb0EEENS1_36VarlenDynamicPersistentTileSchedulerILi128ELi96ELi256ELi128ELb1ELb1ELb1ELb1ELb1ELb1EEEEEEEEEvNT_6ParamsE,"ax",@progbits
	.align	128
.text._ZN7cutlass13device_kernelIN5flash11enable_sm90INS1_16FlashAttnFwdSm90INS1_25CollectiveMainloopFwdSm90ILi2EN4cute5tupleIJNS5_1CILi1EEES8_S8_EEENS6_IJNS7_ILi128EEENS7_ILi96EEENS7_ILi192EEEEEELi128ENS_10bfloat16_tEfNS_4arch4Sm90ELb1ELb0ELb1ELb1ELb1ELb1ELb0ELb1ELb1ELb1ELb1ELb0EEENS1_21CollectiveEpilogueFwdINS6_IJSA_SA_SB_EEES9_SE_SG_Li256ELb1ELb1ELb1ELb0EEENS1_36VarlenDynamicPersistentTileSchedulerILi128ELi96ELi256ELi128ELb1ELb1ELb1ELb1ELb1ELb1EEEEEEEEEvNT_6ParamsE:
        .type           _ZN7cutlass13device_kernelIN5flash11enable_sm90INS1_16FlashAttnFwdSm90INS1_25CollectiveMainloopFwdSm90ILi2EN4cute5tupleIJNS5_1CILi1EEES8_S8_EEENS6_IJNS7_ILi128EEENS7_ILi96EEENS7_ILi192EEEEEELi128ENS_10bfloat16_tEfNS_4arch4Sm90ELb1ELb0ELb1ELb1ELb1ELb1ELb0ELb1ELb1ELb1ELb1ELb0EEENS1_21CollectiveEpilogueFwdINS6_IJSA_SA_SB_EEES9_SE_SG_Li256ELb1ELb1ELb1ELb0EEENS1_36VarlenDynamicPersistentTileSchedulerILi128ELi96ELi256ELi128ELb1ELb1ELb1ELb1ELb1ELb1EEEEEEEEEvNT_6ParamsE,@function
        .size           _ZN7cutlass13device_kernelIN5flash11enable_sm90INS1_16FlashAttnFwdSm90INS1_25CollectiveMainloopFwdSm90ILi2EN4cute5tupleIJNS5_1CILi1EEES8_S8_EEENS6_IJNS7_ILi128EEENS7_ILi96EEENS7_ILi192EEEEEELi128ENS_10bfloat16_tEfNS_4arch4Sm90ELb1ELb0ELb1ELb1ELb1ELb1ELb0ELb1ELb1ELb1ELb1ELb0EEENS1_21CollectiveEpilogueFwdINS6_IJSA_SA_SB_EEES9_SE_SG_Li256ELb1ELb1ELb1ELb0EEENS1_36VarlenDynamicPersistentTileSchedulerILi128ELi96ELi256ELi128ELb1ELb1ELb1ELb1ELb1ELb1EEEEEEEEEvNT_6ParamsE,(.L_x_53 - _ZN7cutlass13device_kernelIN5flash11enable_sm90INS1_16FlashAttnFwdSm90INS1_25CollectiveMainloopFwdSm90ILi2EN4cute5tupleIJNS5_1CILi1EEES8_S8_EEENS6_IJNS7_ILi128EEENS7_ILi96EEENS7_ILi192EEEEEELi128ENS_10bfloat16_tEfNS_4arch4Sm90ELb1ELb0ELb1ELb1ELb1ELb1ELb0ELb1ELb1ELb1ELb1ELb0EEENS1_21CollectiveEpilogueFwdINS6_IJSA_SA_SB_EEES9_SE_SG_Li256ELb1ELb1ELb1ELb0EEENS1_36VarlenDynamicPersistentTileSchedulerILi128ELi96ELi256ELi128ELb1ELb1ELb1ELb1ELb1ELb1EEEEEEEEEvNT_6ParamsE)
        .other          _ZN7cutlass13device_kernelIN5flash11enable_sm90INS1_16FlashAttnFwdSm90INS1_25CollectiveMainloopFwdSm90ILi2EN4cute5tupleIJNS5_1CILi1EEES8_S8_EEENS6_IJNS7_ILi128EEENS7_ILi96EEENS7_ILi192EEEEEELi128ENS_10bfloat16_tEfNS_4arch4Sm90ELb1ELb0ELb1ELb1ELb1ELb1ELb0ELb1ELb1ELb1ELb1ELb0EEENS1_21CollectiveEpilogueFwdINS6_IJSA_SA_SB_EEES9_SE_SG_Li256ELb1ELb1ELb1ELb0EEENS1_36VarlenDynamicPersistentTileSchedulerILi128ELi96ELi256ELi128ELb1ELb1ELb1ELb1ELb1ELb1EEEEEEEEEvNT_6ParamsE,@"STO_CUDA_ENTRY STV_DEFAULT"
_ZN7cutlass13device_kernelIN5flash11enable_sm90INS1_16FlashAttnFwdSm90INS1_25CollectiveMainloopFwdSm90ILi2EN4cute5tupleIJNS5_1CILi1EEES8_S8_EEENS6_IJNS7_ILi128EEENS7_ILi96EEENS7_ILi192EEEEEELi128ENS_10bfloat16_tEfNS_4arch4Sm90ELb1ELb0ELb1ELb1ELb1ELb1ELb0ELb1ELb1ELb1ELb1ELb0EEENS1_21CollectiveEpilogueFwdINS6_IJSA_SA_SB_EEES9_SE_SG_Li256ELb1ELb1ELb1ELb0EEENS1_36VarlenDynamicPersistentTileSchedulerILi128ELi96ELi256ELi128ELb1ELb1ELb1ELb1ELb1ELb1EEEEEEEEEvNT_6ParamsE:
[----:B------:R-:W-:Y:S01]  /*0000*/  LDC R1, c[0x0][0x37c] ;  /* 0x0000df00ff017b82 */ /* 0x000fe20000000800 */
[----:B------:R-:W-:Y:S05]  /*0010*/  EXIT ;  /* 0x000000000000794d */ /* 0x000fea0003800000 */
.L_x_8:
        /* <DEDUP_REMOVED lines=14> */
.L_x_53:


//--------------------- .text._ZN7cutlass13device_kernelIN5flash11enable_sm90INS1_16FlashAttnFwdSm90INS1_25CollectiveMainloopFwdSm90ILi2EN4cute5tupleIJNS5_1CILi1EEES8_S8_EEENS6_IJNS7_ILi64EEESA_SA_EEELi512ENS_10bfloat16_tEfNS_4arch4Sm90ELb0ELb0ELb1ELb0ELb1ELb0ELb0ELb0ELb0ELb1ELb1ELb0EEENS1_21CollectiveEpilogueFwdINS6_IJSA_NS7_ILi512EEESA_EEES9_SC_SE_Li256ELb0ELb1ELb1ELb0EEENS1_19SingleTileSchedulerILb0ELb1ELb1ELi64EEEEEEEEEvNT_6ParamsE --------------------------
	.section	.text._ZN7cutlass13device_kernelIN5flash11enable_sm90INS1_16FlashAttnFwdSm90INS1_25CollectiveMainloopFwdSm90ILi2EN4cute5tupleIJNS5_1CILi1EEES8_S8_EEENS6_IJNS7_ILi64EEESA_SA_EEELi512ENS_10bfloat16_tEfNS_4arch4Sm90ELb0ELb0ELb1ELb0ELb1ELb0ELb0ELb0ELb0ELb1ELb1ELb0EEENS1_21CollectiveEpilogueFwdINS6_IJSA_NS7_ILi512EEESA_EEES9_SC_SE_Li256ELb0ELb1ELb1ELb0EEENS1_19SingleTileSchedulerILb0ELb1ELb1ELi64EEEEEEEEEvNT_6ParamsE,"ax",@progbits
	.align	128
.text._ZN7cutlass13device_kernelIN5flash11enable_sm90INS1_16FlashAttnFwdSm90INS1_25CollectiveMainloopFwdSm90ILi2EN4cute5tupleIJNS5_1CILi1EEES8_S8_EEENS6_IJNS7_ILi64EEESA_SA_EEELi512ENS_10bfloat16_tEfNS_4arch4Sm90ELb0ELb0ELb1ELb0ELb1ELb0ELb0ELb0ELb0ELb1ELb1ELb0EEENS1_21CollectiveEpilogueFwdINS6_IJSA_NS7_ILi512EEESA_EEES9_SC_SE_Li256ELb0ELb1ELb1ELb0EEENS1_19SingleTileSchedulerILb0ELb1ELb1ELi64EEEEEEEEEvNT_6ParamsE:
        .type           _ZN7cutlass13device_kernelIN5flash11enable_sm90INS1_16FlashAttnFwdSm90INS1_25CollectiveMainloopFwdSm90ILi2EN4cute5tupleIJNS5_1CILi1EEES8_S8_EEENS6_IJNS7_ILi64EEESA_SA_EEELi512ENS_10bfloat16_tEfNS_4arch4Sm90ELb0ELb0ELb1ELb0ELb1ELb0ELb0ELb0ELb0ELb1ELb1ELb0EEENS1_21CollectiveEpilogueFwdINS6_IJSA_NS7_ILi512EEESA_EEES9_SC_SE_Li256ELb0ELb1ELb1ELb0EEENS1_19SingleTileSchedulerILb0ELb1ELb1ELi64EEEEEEEEEvNT_6ParamsE,@function
        .size           _ZN7cutlass13device_kernelIN5flash11enable_sm90INS1_16FlashAttnFwdSm90INS1_25CollectiveMainloopFwdSm90ILi2EN4cute5tupleIJNS5_1CILi1EEES8_S8_EEENS6_IJNS7_ILi64EEESA_SA_EEELi512ENS_10bfloat16_tEfNS_4arch4Sm90ELb0ELb0ELb1ELb0ELb1ELb0ELb0ELb0ELb0ELb1ELb1ELb0EEENS1_21CollectiveEpilogueFwdINS6_IJSA_NS7_ILi512EEESA_EEES9_SC_SE_Li256ELb0ELb1ELb1ELb0EEENS1_19SingleTileSchedulerILb0ELb1ELb1ELi64EEEEEEEEEvNT_6ParamsE,(.L_x_54 - _ZN7cutlass13device_kernelIN5flash11enable_sm90INS1_16FlashAttnFwdSm90INS1_25CollectiveMainloopFwdSm90ILi2EN4cute5tupleIJNS5_1CILi1EEES8_S8_EEENS6_IJNS7_ILi64EEESA_SA_EEELi512ENS_10bfloat16_tEfNS_4arch4Sm90ELb0ELb0ELb1ELb0ELb1ELb0ELb0ELb0ELb0ELb1ELb1ELb0EEENS1_21CollectiveEpilogueFwdINS6_IJSA_NS7_ILi512EEESA_EEES9_SC_SE_Li256ELb0ELb1ELb1ELb0EEENS1_19SingleTileSchedulerILb0ELb1ELb1ELi64EEEEEEEEEvNT_6ParamsE)
        .other          _ZN7cutlass13device_kernelIN5flash11enable_sm90INS1_16FlashAttnFwdSm90INS1_25CollectiveMainloopFwdSm90ILi2EN4cute5tupleIJNS5_1CILi1EEES8_S8_EEENS6_IJNS7_ILi64EEESA_SA_EEELi512ENS_10bfloat16_tEfNS_4arch4Sm90ELb0ELb0ELb1ELb0ELb1ELb0ELb0ELb0ELb0ELb1ELb1ELb0EEENS1_21CollectiveEpilogueFwdINS6_IJSA_NS7_ILi512EEESA_EEES9_SC_SE_Li256ELb0ELb1ELb1ELb0EEENS1_19SingleTileSchedulerILb0ELb1ELb1ELi64EEEEEEEEEvNT_6ParamsE,@"STO_CUDA_ENTRY STV_DEFAULT"
_ZN7cutlass13device_kernelIN5flash11enable_sm90INS1_16FlashAttnFwdSm90INS1_25CollectiveMainloopFwdSm90ILi2EN4cute5tupleIJNS5_1CILi1EEES8_S8_EEENS6_IJNS7_ILi64EEESA_SA_EEELi512ENS_10bfloat16_tEfNS_4arch4Sm90ELb0ELb0ELb1ELb0ELb1ELb0ELb0ELb0ELb0ELb1ELb1ELb0EEENS1_21CollectiveEpilogueFwdINS6_IJSA_NS7_ILi512EEESA_EEES9_SC_SE_Li256ELb0ELb1ELb1ELb0EEENS1_19SingleTileSchedulerILb0ELb1ELb1ELi64EEEEEEEEEvNT_6ParamsE:
[----:B------:R-:W-:Y:S01]  /*0000*/  LDC R1, c[0x0][0x37c] ;  /* 0x0000df00ff017b82 */ /* 0x000fe20000000800 */
[----:B------:R-:W-:Y:S05]  /*0010*/  EXIT ;  /* 0x000000000000794d */ /* 0x000fea0003800000 */
.L_x_9:
        /* <DEDUP_REMOVED lines=14> */
.L_x_54:


//--------------------- .text._ZN7cutlass13device_kernelIN5flash11enable_sm90INS1_16FlashAttnFwdSm90INS1_25CollectiveMainloopFwdSm90ILi2EN4cute5tupleIJNS5_1CILi1EEES8_S8_EEENS6_IJNS7_ILi64EEESA_SA_EEELi512ENS_10bfloat16_tEfNS_4arch4Sm90ELb0ELb0ELb1ELb0ELb1ELb0ELb1ELb0ELb0ELb1ELb1ELb0EEENS1_21CollectiveEpilogueFwdINS6_IJSA_NS7_ILi512EEESA_EEES9_SC_SE_Li256ELb0ELb1ELb1ELb0EEENS1_19SingleTileSchedulerILb0ELb1ELb1ELi64EEEEEEEEEvNT_6ParamsE --------------------------
	.section	.text._ZN7cutlass13device_kernelIN5flash11enable_sm90INS1_16FlashAttnFwdSm90INS1_25CollectiveMainloopFwdSm90ILi2EN4cute5tupleIJNS5_1CILi1EEES8_S8_EEENS6_IJNS7_ILi64EEESA_SA_EEELi512ENS_10bfloat16_tEfNS_4arch4Sm90ELb0ELb0ELb1ELb0ELb1ELb0ELb1ELb0ELb0ELb1ELb1ELb0EEENS1_21CollectiveEpilogueFwdINS6_IJSA_NS7_ILi512EEESA_EEES9_SC_SE_Li256ELb0ELb1ELb1ELb0EEENS1_19SingleTileSchedulerILb0ELb1ELb1ELi64EEEEEEEEEvNT_6ParamsE,"ax",@progbits
	.align	128
.text._ZN7cutlass13device_kernelIN5flash11enable_sm90INS1_16FlashAttnFwdSm90INS1_25CollectiveMainloopFwdSm90ILi2EN4cute5tupleIJNS5_1CILi1EEES8_S8_EEENS6_IJNS7_ILi64EEESA_SA_EEELi512ENS_10bfloat16_tEfNS_4arch4Sm90ELb0ELb0ELb1ELb0ELb1ELb0ELb1ELb0ELb0ELb1ELb1ELb0EEENS1_21CollectiveEpilogueFwdINS6_IJSA_NS7_ILi512EEESA_EEES9_SC_SE_Li256ELb0ELb1ELb1ELb0EEENS1_19SingleTileSchedulerILb0ELb1ELb1ELi64EEEEEEEEEvNT_6ParamsE:
        .type           _ZN7cutlass13device_kernelIN5flash11enable_sm90INS1_16FlashAttnFwdSm90INS1_25CollectiveMainloopFwdSm90ILi2EN4cute5tupleIJNS5_1CILi1EEES8_S8_EEENS6_IJNS7_ILi64EEESA_SA_EEELi512ENS_10bfloat16_tEfNS_4arch4Sm90ELb0ELb0ELb1ELb0ELb1ELb0ELb1ELb0ELb0ELb1ELb1ELb0EEENS1_21CollectiveEpilogueFwdINS6_IJSA_NS7_ILi512EEESA_EEES9_SC_SE_Li256ELb0ELb1ELb1ELb0EEENS1_19SingleTileSchedulerILb0ELb1ELb1ELi64EEEEEEEEEvNT_6ParamsE,@function
        .size           _ZN7cutlass13device_kernelIN5flash11enable_sm90INS1_16FlashAttnFwdSm90INS1_25CollectiveMainloopFwdSm90ILi2EN4cute5tupleIJNS5_1CILi1EEES8_S8_EEENS6_IJNS7_ILi64EEESA_SA_EEELi512ENS_10bfloat16_tEfNS_4arch4Sm90ELb0ELb0ELb1ELb0ELb1ELb0ELb1ELb0ELb0ELb1ELb1ELb0EEENS1_21CollectiveEpilogueFwdINS6_IJSA_NS7_ILi512EEESA_EEES9_SC_SE_Li256ELb0ELb1ELb1ELb0EEENS1_19SingleTileSchedulerILb0ELb1ELb1ELi64EEEEEEEEEvNT_6ParamsE,(.L_x_55 - _ZN7cutlass13device_kernelIN5flash11enable_sm90INS1_16FlashAttnFwdSm90INS1_25CollectiveMainloopFwdSm90ILi2EN4cute5tupleIJNS5_1CILi1EEES8_S8_EEENS6_IJNS7_ILi64EEESA_SA_EEELi512ENS_10bfloat16_tEfNS_4arch4Sm90ELb0ELb0ELb1ELb0ELb1ELb0ELb1ELb0ELb0ELb1ELb1ELb0EEENS1_21CollectiveEpilogueFwdINS6_IJSA_NS7_ILi512EEESA_EEES9_SC_SE_Li256ELb0ELb1ELb1ELb0EEENS1_19SingleTileSchedulerILb0ELb1ELb1ELi64EEEEEEEEEvNT_6ParamsE)
        .other          _ZN7cutlass13device_kernelIN5flash11enable_sm90INS1_16FlashAttnFwdSm90INS1_25CollectiveMainloopFwdSm90ILi2EN4cute5tupleIJNS5_1CILi1EEES8_S8_EEENS6_IJNS7_ILi64EEESA_SA_EEELi512ENS_10bfloat16_tEfNS_4arch4Sm90ELb0ELb0ELb1ELb0ELb1ELb0ELb1ELb0ELb0ELb1ELb1ELb0EEENS1_21CollectiveEpilogueFwdINS6_IJSA_NS7_ILi512EEESA_EEES9_SC_SE_Li256ELb0ELb1ELb1ELb0EEENS1_19SingleTileSchedulerILb0ELb1ELb1ELi64EEEEEEEEEvNT_6ParamsE,@"STO_CUDA_ENTRY STV_DEFAULT"
_ZN7cutlass13device_kernelIN5flash11enable_sm90INS1_16FlashAttnFwdSm90INS1_25CollectiveMainloopFwdSm90ILi2EN4cute5tupleIJNS5_1CILi1EEES8_S8_EEENS6_IJNS7_ILi64EEESA_SA_EEELi512ENS_10bfloat16_tEfNS_4arch4Sm90ELb0ELb0ELb1ELb0ELb1ELb0ELb1ELb0ELb0ELb1ELb1ELb0EEENS1_21CollectiveEpilogueFwdINS6_IJSA_NS7_ILi512EEESA_EEES9_SC_SE_Li256ELb0ELb1ELb1ELb0EEENS1_19SingleTileSchedulerILb0ELb1ELb1ELi64EEEEEEEEEvNT_6ParamsE:
[----:B------:R-:W-:Y:S01]  /*0000*/  LDC R1, c[0x0][0x37c] ;  /* 0x0000df00ff017b82 */ /* 0x000fe20000000800 */
[----:B------:R-:W-:Y:S05]  /*0010*/  EXIT ;  /* 0x000000000000794d */ /* 0x000fea0003800000 */
.L_x_10:
        /* <DEDUP_REMOVED lines=14> */
.L_x_55:


//--------------------- .text._ZN7cutlass13device_kernelIN5flash11enable_sm90INS1_16FlashAttnFwdSm90INS1_25CollectiveMainloopFwdSm90ILi2EN4cute5tupleIJNS5_1CILi1EEES8_S8_EEENS6_IJNS7_ILi64EEESA_SA_EEELi512ENS_10bfloat16_tEfNS_4arch4Sm90ELb0ELb0ELb1ELb1ELb1ELb0ELb0ELb0ELb0ELb1ELb1ELb0EEENS1_21CollectiveEpilogueFwdINS6_IJSA_NS7_ILi512EEESA_EEES9_SC_SE_Li256ELb1ELb1ELb1ELb0EEENS1_36VarlenDynamicPersistentTileSchedulerILi64ELi64ELi256ELi128ELb1ELb1ELb1ELb0ELb1ELb1EEEEEEEEEvNT_6ParamsE --------------------------
	.section	.text._ZN7cutlass13device_kernelIN5flash11enable_sm90INS1_16FlashAttnFwdSm90INS1_25CollectiveMainloopFwdSm90ILi2EN4cute5tupleIJNS5_1CILi1EEES8_S8_EEENS6_IJNS7_ILi64EEESA_SA_EEELi512ENS_10bfloat16_tEfNS_4arch4Sm90ELb0ELb0ELb1ELb1ELb1ELb0ELb0ELb0ELb0ELb1ELb1ELb0EEENS1_21CollectiveEpilogueFwdINS6_IJSA_NS7_ILi512EEESA_EEES9_SC_SE_Li256ELb1ELb1ELb1ELb0EEENS1_36VarlenDynamicPersistentTileSchedulerILi64ELi64ELi256ELi128ELb1ELb1ELb1ELb0ELb1ELb1EEEEEEEEEvNT_6ParamsE,"ax",@progbits
	.align	128
.text._ZN7cutlass13device_kernelIN5flash11enable_sm90INS1_16FlashAttnFwdSm90INS1_25CollectiveMainloopFwdSm90ILi2EN4cute5tupleIJNS5_1CILi1EEES8_S8_EEENS6_IJNS7_ILi64EEESA_SA_EEELi512ENS_10bfloat16_tEfNS_4arch4Sm90ELb0ELb0ELb1ELb1ELb1ELb0ELb0ELb0ELb0ELb1ELb1ELb0EEENS1_21CollectiveEpilogueFwdINS6_IJSA_NS7_ILi512EEESA_EEES9_SC_SE_Li256ELb1ELb1ELb1ELb0EEENS1_36VarlenDynamicPersistentTileSchedulerILi64ELi64ELi256ELi128ELb1ELb1ELb1ELb0ELb1ELb1EEEEEEEEEvNT_6ParamsE:
        .type           _ZN7cutlass13device_kernelIN5flash11enable_sm90INS1_16FlashAttnFwdSm90INS1_25CollectiveMainloopFwdSm90ILi2EN4cute5tupleIJNS5_1CILi1EEES8_S8_EEENS6_IJNS7_ILi64EEESA_SA_EEELi512ENS_10bfloat16_tEfNS_4arch4Sm90ELb0ELb0ELb1ELb1ELb1ELb0ELb0ELb0ELb0ELb1ELb1ELb0EEENS1_21CollectiveEpilogueFwdINS6_IJSA_NS7_ILi512EEESA_EEES9_SC_SE_Li256ELb1ELb1ELb1ELb0EEENS1_36VarlenDynamicPersistentTileSchedulerILi64ELi64ELi256ELi128ELb1ELb1ELb1ELb0ELb1ELb1EEEEEEEEEvNT_6ParamsE,@function
        .size           _ZN7cutlass13device_kernelIN5flash11enable_sm90INS1_16FlashAttnFwdSm90INS1_25CollectiveMainloopFwdSm90ILi2EN4cute5tupleIJNS5_1CILi1EEES8_S8_EEENS6_IJNS7_ILi64EEESA_SA_EEELi512ENS_10bfloat16_tEfNS_4arch4Sm90ELb0ELb0ELb1ELb1ELb1ELb0ELb0ELb0ELb0ELb1ELb1ELb0EEENS1_21CollectiveEpilogueFwdINS6_IJSA_NS7_ILi512EEESA_EEES9_SC_SE_Li256ELb1ELb1ELb1ELb0EEENS1_36VarlenDynamicPersistentTileSchedulerILi64ELi64ELi256ELi128ELb1ELb1ELb1ELb0ELb1ELb1EEEEEEEEEvNT_6ParamsE,(.L_x_56 - _ZN7cutlass13device_kernelIN5flash11enable_sm90INS1_16FlashAttnFwdSm90INS1_25CollectiveMainloopFwdSm90ILi2EN4cute5tupleIJNS5_1CILi1EEES8_S8_EEENS6_IJNS7_ILi64EEESA_SA_EEELi512ENS_10bfloat16_tEfNS_4arch4Sm90ELb0ELb0ELb1ELb1ELb1ELb0ELb0ELb0ELb0ELb1ELb1ELb0EEENS1_21CollectiveEpilogueFwdINS6_IJSA_NS7_ILi512EEESA_EEES9_SC_SE_Li256ELb1ELb1ELb1ELb0EEENS1_36VarlenDynamicPersistentTileSchedulerILi64ELi64ELi256ELi128ELb1ELb1ELb1ELb0ELb1ELb1EEEEEEEEEvNT_6ParamsE)
        .other          _ZN7cutlass13device_kernelIN5flash11enable_sm90INS1_16FlashAttnFwdSm90INS1_25CollectiveMainloopFwdSm90ILi2EN4cute5tupleIJNS5_1CILi1EEES8_S8_EEENS6_IJNS7_ILi64EEESA_SA_EEELi512ENS_10bfloat16_tEfNS_4arch4Sm90ELb0ELb0ELb1ELb1ELb1ELb0ELb0ELb0ELb0ELb1ELb1ELb0EEENS1_21CollectiveEpilogueFwdINS6_IJSA_NS7_ILi512EEESA_EEES9_SC_SE_Li256ELb1ELb1ELb1ELb0EEENS1_36VarlenDynamicPersistentTileSchedulerILi64ELi64ELi256ELi128ELb1ELb1ELb1ELb0ELb1ELb1EEEEEEEEEvNT_6ParamsE,@"STO_CUDA_ENTRY STV_DEFAULT"
_ZN7cutlass13device_kernelIN5flash11enable_sm90INS1_16FlashAttnFwdSm90INS1_25CollectiveMainloopFwdSm90ILi2EN4cute5tupleIJNS5_1CILi1EEES8_S8_EEENS6_IJNS7_ILi64EEESA_SA_EEELi512ENS_10bfloat16_tEfNS_4arch4Sm90ELb0ELb0ELb1ELb1ELb1ELb0ELb0ELb0ELb0ELb1ELb1ELb0EEENS1_21CollectiveEpilogueFwdINS6_IJSA_NS7_ILi512EEESA_EEES9_SC_SE_Li256ELb1ELb1ELb1ELb0EEENS1_36VarlenDynamicPersistentTileSchedulerILi64ELi64ELi256ELi128ELb1ELb1ELb1ELb0ELb1ELb1EEEEEEEEEvNT_6ParamsE:
[----:B------:R-:W-:Y:S01]  /*0000*/  LDC R1, c[0x0][0x37c] ;  /* 0x0000df00ff017b82 */ /* 0x000fe20000000800 */
[----:B------:R-:W-:Y:S05]  /*0010*/  EXIT ;  /* 0x000000000000794d */ /* 0x000fea0003800000 */
.L_x_11:
        /* <DEDUP_REMOVED lines=14> */
.L_x_56:


//--------------------- .text._ZN7cutlass13device_kernelIN5flash11enable_sm90INS1_16FlashAttnFwdSm90INS1_25CollectiveMainloopFwdSm90ILi2EN4cute5tupleIJNS5_1CILi1EEES8_S8_EEENS6_IJNS7_ILi64EEESA_SA_EEELi512ENS_10bfloat16_tEfNS_4arch4Sm90ELb0ELb0ELb1ELb1ELb1ELb1ELb0ELb0ELb0ELb1ELb1ELb0EEENS1_21CollectiveEpilogueFwdINS6_IJSA_NS7_ILi512EEESA_EEES9_SC_SE_Li256ELb1ELb1ELb1ELb0EEENS1_36VarlenDynamicPersistentTileSchedulerILi64ELi64ELi256ELi128ELb1ELb1ELb1ELb0ELb1ELb1EEEEEEEEEvNT_6ParamsE --------------------------
	.section	.text._ZN7cutlass13device_kernelIN5flash11enable_sm90INS1_16FlashAttnFwdSm90INS1_25CollectiveMainloopFwdSm90ILi2EN4cute5tupleIJNS5_1CILi1EEES8_S8_EEENS6_IJNS7_ILi64EEESA_SA_EEELi512ENS_10bfloat16_tEfNS_4arch4Sm90ELb0ELb0ELb1ELb1ELb1ELb1ELb0ELb0ELb0ELb1ELb1ELb0EEENS1_21CollectiveEpilogueFwdINS6_IJSA_NS7_ILi512EEESA_EEES9_SC_SE_Li256ELb1ELb1ELb1ELb0EEENS1_36VarlenDynamicPersistentTileSchedulerILi64ELi64ELi256ELi128ELb1ELb1ELb1ELb0ELb1ELb1EEEEEEEEEvNT_6ParamsE,"ax",@progbits
	.align	128
.text._ZN7cutlass13device_kernelIN5flash11enable_sm90INS1_16FlashAttnFwdSm90INS1_25CollectiveMainloopFwdSm90ILi2EN4cute5tupleIJNS5_1CILi1EEES8_S8_EEENS6_IJNS7_ILi64EEESA_SA_EEELi512ENS_10bfloat16_tEfNS_4arch4Sm90ELb0ELb0ELb1ELb1ELb1ELb1ELb0ELb0ELb0ELb1ELb1ELb0EEENS1_21CollectiveEpilogueFwdINS6_IJSA_NS7_ILi512EEESA_EEES9_SC_SE_Li256ELb1ELb1ELb1ELb0EEENS1_36VarlenDynamicPersistentTileSchedulerILi64ELi64ELi256ELi128ELb1ELb1ELb1ELb0ELb1ELb1EEEEEEEEEvNT_6ParamsE:
        .type           _ZN7cutlass13device_kernelIN5flash11enable_sm90INS1_16FlashAttnFwdSm90INS1_25CollectiveMainloopFwdSm90ILi2EN4cute5tupleIJNS5_1CILi1EEES8_S8_EEENS6_IJNS7_ILi64EEESA_SA_EEELi512ENS_10bfloat16_tEfNS_4arch4Sm90ELb0ELb0ELb1ELb1ELb1ELb1ELb0ELb0ELb0ELb1ELb1ELb0EEENS1_21CollectiveEpilogueFwdINS6_IJSA_NS7_ILi512EEESA_EEES9_SC_SE_Li256ELb1ELb1ELb1ELb0EEENS1_36VarlenDynamicPersistentTileSchedulerILi64ELi64ELi256ELi128ELb1ELb1ELb1ELb0ELb1ELb1EEEEEEEEEvNT_6ParamsE,@function
        .size           _ZN7cutlass13device_kernelIN5flash11enable_sm90INS1_16FlashAttnFwdSm90INS1_25CollectiveMainloopFwdSm90ILi2EN4cute5tupleIJNS5_1CILi1EEES8_S8_EEENS6_IJNS7_ILi64EEESA_SA_EEELi512ENS_10bfloat16_tEfNS_4arch4Sm90ELb0ELb0ELb1ELb1ELb1ELb1ELb0ELb0ELb0ELb1ELb1ELb0EEENS1_21CollectiveEpilogueFwdINS6_IJSA_NS7_ILi512EEESA_EEES9_SC_SE_Li256ELb1ELb1ELb1ELb0EEENS1_36VarlenDynamicPersistentTileSchedulerILi64ELi64ELi256ELi128ELb1ELb1ELb1ELb0ELb1ELb1EEEEEEEEEvNT_6ParamsE,(.L_x_57 - _ZN7cutlass13device_kernelIN5flash11enable_sm90INS1_16FlashAttnFwdSm90INS1_25CollectiveMainloopFwdSm90ILi2EN4cute5tupleIJNS5_1CILi1EEES8_S8_EEENS6_IJNS7_ILi64EEESA_SA_EEELi512ENS_10bfloat16_tEfNS_4arch4Sm90ELb0ELb0ELb1ELb1ELb1ELb1ELb0ELb0ELb0ELb1ELb1ELb0EEENS1_21CollectiveEpilogueFwdINS6_IJSA_NS7_ILi512EEESA_EEES9_SC_SE_Li256ELb1ELb1ELb1ELb0EEENS1_36VarlenDynamicPersistentTileSchedulerILi64ELi64ELi256ELi128ELb1ELb1ELb1ELb0ELb1ELb1EEEEEEEEEvNT_6ParamsE)
        .other          _ZN7cutlass13device_kernelIN5flash11enable_sm90INS1_16FlashAttnFwdSm90INS1_25CollectiveMainloopFwdSm90ILi2EN4cute5tupleIJNS5_1CILi1EEES8_S8_EEENS6_IJNS7_ILi64EEESA_SA_EEELi512ENS_10bfloat16_tEfNS_4arch4Sm90ELb0ELb0ELb1ELb1ELb1ELb1ELb0ELb0ELb0ELb1ELb1ELb0EEENS1_21CollectiveEpilogueFwdINS6_IJSA_NS7_ILi512EEESA_EEES9_SC_SE_Li256ELb1ELb1ELb1ELb0EEENS1_36VarlenDynamicPersistentTileSchedulerILi64ELi64ELi256ELi128ELb1ELb1ELb1ELb0ELb1ELb1EEEEEEEEEvNT_6ParamsE,@"STO_CUDA_ENTRY STV_DEFAULT"
_ZN7cutlass13device_kernelIN5flash11enable_sm90INS1_16FlashAttnFwdSm90INS1_25CollectiveMainloopFwdSm90ILi2EN4cute5tupleIJNS5_1CILi1EEES8_S8_EEENS6_IJNS7_ILi64EEESA_SA_EEELi512ENS_10bfloat16_tEfNS_4arch4Sm90ELb0ELb0ELb1ELb1ELb1ELb1ELb0ELb0ELb0ELb1ELb1ELb0EEENS1_21CollectiveEpilogueFwdINS6_IJSA_NS7_ILi512EEESA_EEES9_SC_SE_Li256ELb1ELb1ELb1ELb0EEENS1_36VarlenDynamicPersistentTileSchedulerILi64ELi64ELi256ELi128ELb1ELb1ELb1ELb0ELb1ELb1EEEEEEEEEvNT_6ParamsE:
[----:B------:R-:W-:Y:S01]  /*0000*/  LDC R1, c[0x0][0x37c] ;  /* 0x0000df00ff017b82 */ /* 0x000fe20000000800 */
[----:B------:R-:W-:Y:S05]  /*0010*/  EXIT ;  /* 0x000000000000794d */ /* 0x000fea0003800000 */
.L_x_12:
        /* <DEDUP_REMOVED lines=14> */
.L_x_57:


//--------------------- .text._ZN7cutlass13device_kernelIN5flash11enable_sm90INS1_16FlashAttnFwdSm90INS1_25CollectiveMainloopFwdSm90ILi2EN4cute5tupleIJNS5_1CILi1EEES8_S8_EEENS6_IJNS7_ILi64EEESA_SA_EEELi512ENS_10bfloat16_tEfNS_4arch4Sm90ELb0ELb0ELb1ELb1ELb1ELb0ELb1ELb0ELb0ELb1ELb1ELb0EEENS1_21CollectiveEpilogueFwdINS6_IJSA_NS7_ILi512EEESA_EEES9_SC_SE_Li256ELb1ELb1ELb1ELb0EEENS1_36VarlenDynamicPersistentTileSchedulerILi64ELi64ELi256ELi128ELb1ELb1ELb1ELb0ELb1ELb1EEEEEEEEEvNT_6ParamsE --------------------------
	.section	.text._ZN7cutlass13device_kernelIN5flash11enable_sm90INS1_16FlashAttnFwdSm90INS1_25CollectiveMainloopFwdSm90ILi2EN4cute5tupleIJNS5_1CILi1EEES8_S8_EEENS6_IJNS7_ILi64EEESA_SA_EEELi512ENS_10bfloat16_tEfNS_4arch4Sm90ELb0ELb0ELb1ELb1ELb1ELb0ELb1ELb0ELb0ELb1ELb1ELb0EEENS1_21CollectiveEpilogueFwdINS6_IJSA_NS7_ILi512EEESA_EEES9_SC_SE_Li256ELb1ELb1ELb1ELb0EEENS1_36VarlenDynamicPersistentTileSchedulerILi64ELi64ELi256ELi128ELb1ELb1ELb1ELb0ELb1ELb1EEEEEEEEEvNT_6ParamsE,"ax",@progbits
	.align	128
.text._ZN7cutlass13device_kernelIN5flash11enable_sm90INS1_16FlashAttnFwdSm90INS1_25CollectiveMainloopFwdSm90ILi2EN4cute5tupleIJNS5_1CILi1EEES8_S8_EEENS6_IJNS7_ILi64EEESA_SA_EEELi512ENS_10bfloat16_tEfNS_4arch4Sm90ELb0ELb0ELb1ELb1ELb1ELb0ELb1ELb0ELb0ELb1ELb1ELb0EEENS1_21CollectiveEpilogueFwdINS6_IJSA_NS7_ILi512EEESA_EEES9_SC_SE_Li256ELb1ELb1ELb1ELb0EEENS1_36VarlenDynamicPersistentTileSchedulerILi64ELi64ELi256ELi128ELb1ELb1ELb1ELb0ELb1ELb1EEEEEEEEEvNT_6ParamsE:
        .type           _ZN7cutlass13device_kernelIN5flash11enable_sm90INS1_16FlashAttnFwdSm90INS1_25CollectiveMainloopFwdSm90ILi2EN4cute5tupleIJNS5_1CILi1EEES8_S8_EEENS6_IJNS7_ILi64EEESA_SA_EEELi512ENS_10bfloat16_tEfNS_4arch4Sm90ELb0ELb0ELb1ELb1ELb1ELb0ELb1ELb0ELb0ELb1ELb1ELb0EEENS1_21CollectiveEpilogueFwdINS6_IJSA_NS7_ILi512EEESA_EEES9_SC_SE_Li256ELb1ELb1ELb1ELb0EEENS1_36VarlenDynamicPersistentTileSchedulerILi64ELi64ELi256ELi128ELb1ELb1ELb1ELb0ELb1ELb1EEEEEEEEEvNT_6ParamsE,@function
        .size           _ZN7cutlass13device_kernelIN5flash11enable_sm90INS1_16FlashAttnFwdSm90INS1_25CollectiveMainloopFwdSm90ILi2EN4cute5tupleIJNS5_1CILi1EEES8_S8_EEENS6_IJNS7_ILi64EEESA_SA_EEELi512ENS_10bfloat16_tEfNS_4arch4Sm90ELb0ELb0ELb1ELb1ELb1ELb0ELb1ELb0ELb0ELb1ELb1ELb0EEENS1_21CollectiveEpilogueFwdINS6_IJSA_NS7_ILi512EEESA_EEES9_SC_SE_Li256ELb1ELb1ELb1ELb0EEENS1_36VarlenDynamicPersistentTileSchedulerILi64ELi64ELi256ELi128ELb1ELb1ELb1ELb0ELb1ELb1EEEEEEEEEvNT_6ParamsE,(.L_x_58 - _ZN7cutlass13device_kernelIN5flash11enable_sm90INS1_16FlashAttnFwdSm90INS1_25CollectiveMainloopFwdSm90ILi2EN4cute5tupleIJNS5_1CILi1EEES8_S8_EEENS6_IJNS7_ILi64EEESA_SA_EEELi512ENS_10bfloat16_tEfNS_4arch4Sm90ELb0ELb0ELb1ELb1ELb1ELb0ELb1ELb0ELb0ELb1ELb1ELb0EEENS1_21CollectiveEpilogueFwdINS6_IJSA_NS7_ILi512EEESA_EEES9_SC_SE_Li256ELb1ELb1ELb1ELb0EEENS1_36VarlenDynamicPersistentTileSchedulerILi64ELi64ELi256ELi128ELb1ELb1ELb1ELb0ELb1ELb1EEEEEEEEEvNT_6ParamsE)
        .other          _ZN7cutlass13device_kernelIN5flash11enable_sm90INS1_16FlashAttnFwdSm90INS1_25CollectiveMainloopFwdSm90ILi2EN4cute5tupleIJNS5_1CILi1EEES8_S8_EEENS6_IJNS7_ILi64EEESA_SA_EEELi512ENS_10bfloat16_tEfNS_4arch4Sm90ELb0ELb0ELb1ELb1ELb1ELb0ELb1ELb0ELb0ELb1ELb1ELb0EEENS1_21CollectiveEpilogueFwdINS6_IJSA_NS7_ILi512EEESA_EEES9_SC_SE_Li256ELb1ELb1ELb1ELb0EEENS1_36VarlenDynamicPersistentTileSchedulerILi64ELi64ELi256ELi128ELb1ELb1ELb1ELb0ELb1ELb1EEEEEEEEEvNT_6ParamsE,@"STO_CUDA_ENTRY STV_DEFAULT"
_ZN7cutlass13device_kernelIN5flash11enable_sm90INS1_16FlashAttnFwdSm90INS1_25CollectiveMainloopFwdSm90ILi2EN4cute5tupleIJNS5_1CILi1EEES8_S8_EEENS6_IJNS7_ILi64EEESA_SA_EEELi512ENS_10bfloat16_tEfNS_4arch4Sm90ELb0ELb0ELb1ELb1ELb1ELb0ELb1ELb0ELb0ELb1ELb1ELb0EEENS1_21CollectiveEpilogueFwdINS6_IJSA_NS7_ILi512EEESA_EEES9_SC_SE_Li256ELb1ELb1ELb1ELb0EEENS1_36VarlenDynamicPersistentTileSchedulerILi64ELi64ELi256ELi128ELb1ELb1ELb1ELb0ELb1ELb1EEEEEEEEEvNT_6ParamsE:
[----:B------:R-:W-:Y:S01]  /*0000*/  LDC R1, c[0x0][0x37c] ;  /* 0x0000df00ff017b82 */ /* 0x000fe20000000800 */
[----:B------:R-:W-:Y:S05]  /*0010*/  EXIT ;  /* 0x000000000000794d */ /* 0x000fea0003800000 */
.L_x_13:
        /* <DEDUP_REMOVED lines=14> */
.L_x_58:


//--------------------- .text._ZN7cutlass13device_kernelIN5flash11enable_sm90INS1_16FlashAttnFwdSm90INS1_25CollectiveMainloopFwdSm90ILi2EN4cute5tupleIJNS5_1CILi1EEES8_S8_EEENS6_IJNS7_ILi64EEESA_SA_EEELi512ENS_10bfloat16_tEfNS_4arch4Sm90ELb0ELb0ELb1ELb1ELb1ELb1ELb1ELb0ELb0ELb1ELb1ELb0EEENS1_21CollectiveEpilogueFwdINS6_IJSA_NS7_ILi512EEESA_EEES9_SC_SE_Li256ELb1ELb1ELb1ELb0EEENS1_36VarlenDynamicPersistentTileSchedulerILi64ELi64ELi256ELi128ELb1ELb1ELb1ELb0ELb1ELb1EEEEEEEEEvNT_6ParamsE --------------------------
	.section	.text._ZN7cutlass13device_kernelIN5flash11enable_sm90INS1_16FlashAttnFwdSm90INS1_25CollectiveMainloopFwdSm90ILi2EN4cute5tupleIJNS5_1CILi1EEES8_S8_EEENS6_IJNS7_ILi64EEESA_SA_EEELi512ENS_10bfloat16_tEfNS_4arch4Sm90ELb0ELb0ELb1ELb1ELb1ELb1ELb1ELb0ELb0ELb1ELb1ELb0EEENS1_21CollectiveEpilogueFwdINS6_IJSA_NS7_ILi512EEESA_EEES9_SC_SE_Li256ELb1ELb1ELb1ELb0EEENS1_36VarlenDynamicPersistentTileSchedulerILi64ELi64ELi256ELi128ELb1ELb1ELb1ELb0ELb1ELb1EEEEEEEEEvNT_6ParamsE,"ax",@progbits
	.align	128
.text._ZN7cutlass13device_kernelIN5flash11enable_sm90INS1_16FlashAttnFwdSm90INS1_25CollectiveMainloopFwdSm90ILi2EN4cute5tupleIJNS5_1CILi1EEES8_S8_EEENS6_IJNS7_ILi64EEESA_SA_EEELi512ENS_10bfloat16_tEfNS_4arch4Sm90ELb0ELb0ELb1ELb1ELb1ELb1ELb1ELb0ELb0ELb1ELb1ELb0EEENS1_21CollectiveEpilogueFwdINS6_IJSA_NS7_ILi512EEESA_EEES9_SC_SE_Li256ELb1ELb1ELb1ELb0EEENS1_36VarlenDynamicPersistentTileSchedulerILi64ELi64ELi256ELi128ELb1ELb1ELb1ELb0ELb1ELb1EEEEEEEEEvNT_6ParamsE:
        .type           _ZN7cutlass13device_kernelIN5flash11enable_sm90INS1_16FlashAttnFwdSm90INS1_25CollectiveMainloopFwdSm90ILi2EN4cute5tupleIJNS5_1CILi1EEES8_S8_EEENS6_IJNS7_ILi64EEESA_SA_EEELi512ENS_10bfloat16_tEfNS_4arch4Sm90ELb0ELb0ELb1ELb1ELb1ELb1ELb1ELb0ELb0ELb1ELb1ELb0EEENS1_21CollectiveEpilogueFwdINS6_IJSA_NS7_ILi512EEESA_EEES9_SC_SE_Li256ELb1ELb1ELb1ELb0EEENS1_36VarlenDynamicPersistentTileSchedulerILi64ELi64ELi256ELi128ELb1ELb1ELb1ELb0ELb1ELb1EEEEEEEEEvNT_6ParamsE,@function
        .size           _ZN7cutlass13device_kernelIN5flash11enable_sm90INS1_16FlashAttnFwdSm90INS1_25CollectiveMainloopFwdSm90ILi2EN4cute5tupleIJNS5_1CILi1EEES8_S8_EEENS6_IJNS7_ILi64EEESA_SA_EEELi512ENS_10bfloat16_tEfNS_4arch4Sm90ELb0ELb0ELb1ELb1ELb1ELb1ELb1ELb0ELb0ELb1ELb1ELb0EEENS1_21CollectiveEpilogueFwdINS6_IJSA_NS7_ILi512EEESA_EEES9_SC_SE_Li256ELb1ELb1ELb1ELb0EEENS1_36VarlenDynamicPersistentTileSchedulerILi64ELi64ELi256ELi128ELb1ELb1ELb1ELb0ELb1ELb1EEEEEEEEEvNT_6ParamsE,(.L_x_59 - _ZN7cutlass13device_kernelIN5flash11enable_sm90INS1_16FlashAttnFwdSm90INS1_25CollectiveMainloopFwdSm90ILi2EN4cute5tupleIJNS5_1CILi1EEES8_S8_EEENS6_IJNS7_ILi64EEESA_SA_EEELi512ENS_10bfloat16_tEfNS_4arch4Sm90ELb0ELb0ELb1ELb1ELb1ELb1ELb1ELb0ELb0ELb1ELb1ELb0EEENS1_21CollectiveEpilogueFwdINS6_IJSA_NS7_ILi512EEESA_EEES9_SC_SE_Li256ELb1ELb1ELb1ELb0EEENS1_36VarlenDynamicPersistentTileSchedulerILi64ELi64ELi256ELi128ELb1ELb1ELb1ELb0ELb1ELb1EEEEEEEEEvNT_6ParamsE)
        .other          _ZN7cutlass13device_kernelIN5flash11enable_sm90INS1_16FlashAttnFwdSm90INS1_25CollectiveMainloopFwdSm90ILi2EN4cute5tupleIJNS5_1CILi1EEES8_S8_EEENS6_IJNS7_ILi64EEESA_SA_EEELi512ENS_10bfloat16_tEfNS_4arch4Sm90ELb0ELb0ELb1ELb1ELb1ELb1ELb1ELb0ELb0ELb1ELb1ELb0EEENS1_21CollectiveEpilogueFwdINS6_IJSA_NS7_ILi512EEESA_EEES9_SC_SE_Li256ELb1ELb1ELb1ELb0EEENS1_36VarlenDynamicPersistentTileSchedulerILi64ELi64ELi256ELi128ELb1ELb1ELb1ELb0ELb1ELb1EEEEEEEEEvNT_6ParamsE,@"STO_CUDA_ENTRY STV_DEFAULT"
_ZN7cutlass13device_kernelIN5flash11enable_sm90INS1_16FlashAttnFwdSm90INS1_25CollectiveMainloopFwdSm90ILi2EN4cute5tupleIJNS5_1CILi1EEES8_S8_EEENS6_IJNS7_ILi64EEESA_SA_EEELi512ENS_10bfloat16_tEfNS_4arch4Sm90ELb0ELb0ELb1ELb1ELb1ELb1ELb1ELb0ELb0ELb1ELb1ELb0EEENS1_21CollectiveEpilogueFwdINS6_IJSA_NS7_ILi512EEESA_EEES9_SC_SE_Li256ELb1ELb1ELb1ELb0EEENS1_36VarlenDynamicPersistentTileSchedulerILi64ELi64ELi256ELi128ELb1ELb1ELb1ELb0ELb1ELb1EEEEEEEEEvNT_6ParamsE:
[----:B------:R-:W-:Y:S01]  /*0000*/  LDC R1, c[0x0][0x37c] ;  /* 0x0000df00ff017b82 */ /* 0x000fe20000000800 */
[----:B------:R-:W-:Y:S05]  /*0010*/  EXIT ;  /* 0x000000000000794d */ /* 0x000fea0003800000 */
.L_x_14:
        /* <DEDUP_REMOVED lines=14> */
.L_x_59:


//--------------------- .text._ZN7cutlass13device_kernelIN5flash11enable_sm90INS1_16FlashAttnFwdSm90INS1_25CollectiveMainloopFwdSm90ILi2EN4cute5tupleIJNS5_1CILi1EEES8_S8_EEENS6_IJNS7_ILi64EEESA_SA_EEELi512ENS_10bfloat16_tEfNS_4arch4Sm90ELb0ELb1ELb1ELb0ELb1ELb0ELb0ELb0ELb0ELb1ELb1ELb0EEENS1_21CollectiveEpilogueFwdINS6_IJSA_NS7_ILi512EEESA_EEES9_SC_SE_Li256ELb0ELb1ELb1ELb0EEENS1_19SingleTileSchedulerILb0ELb1ELb1ELi64EEEEEEEEEvNT_6ParamsE --------------------------
	.section	.text._ZN7cutlass13device_kernelIN5flash11enable_sm90INS1_16FlashAttnFwdSm90INS1_25CollectiveMainloopFwdSm90ILi2EN4cute5tupleIJNS5_1CILi1EEES8_S8_EEENS6_IJNS7_ILi64EEESA_SA_EEELi512ENS_10bfloat16_tEfNS_4arch4Sm90ELb0ELb1ELb1ELb0ELb1ELb0ELb0ELb0ELb0ELb1ELb1ELb0EEENS1_21CollectiveEpilogueFwdINS6_IJSA_NS7_ILi512EEESA_EEES9_SC_SE_Li256ELb0ELb1ELb1ELb0EEENS1_19SingleTileSchedulerILb0ELb1ELb1ELi64EEEEEEEEEvNT_6ParamsE,"ax",@progbits
	.align	128
.text._ZN7cutlass13device_kernelIN5flash11enable_sm90INS1_16FlashAttnFwdSm90INS1_25CollectiveMainloopFwdSm90ILi2EN4cute5tupleIJNS5_1CILi1EEES8_S8_EEENS6_IJNS7_ILi64EEESA_SA_EEELi512ENS_10bfloat16_tEfNS_4arch4Sm90ELb0ELb1ELb1ELb0ELb1ELb0ELb0ELb0ELb0ELb1ELb1ELb0EEENS1_21CollectiveEpilogueFwdINS6_IJSA_NS7_ILi512EEESA_EEES9_SC_SE_Li256ELb0ELb1ELb1ELb0EEENS1_19SingleTileSchedulerILb0ELb1ELb1ELi64EEEEEEEEEvNT_6ParamsE:
        .type           _ZN7cutlass13device_kernelIN5flash11enable_sm90INS1_16FlashAttnFwdSm90INS1_25CollectiveMainloopFwdSm90ILi2EN4cute5tupleIJNS5_1CILi1EEES8_S8_EEENS6_IJNS7_ILi64EEESA_SA_EEELi512ENS_10bfloat16_tEfNS_4arch4Sm90ELb0ELb1ELb1ELb0ELb1ELb0ELb0ELb0ELb0ELb1ELb1ELb0EEENS1_21CollectiveEpilogueFwdINS6_IJSA_NS7_ILi512EEESA_EEES9_SC_SE_Li256ELb0ELb1ELb1ELb0EEENS1_19SingleTileSchedulerILb0ELb1ELb1ELi64EEEEEEEEEvNT_6ParamsE,@function
        .size           _ZN7cutlass13device_kernelIN5flash11enable_sm90INS1_16FlashAttnFwdSm90INS1_25CollectiveMainloopFwdSm90ILi2EN4cute5tupleIJNS5_1CILi1EEES8_S8_EEENS6_IJNS7_ILi64EEESA_SA_EEELi512ENS_10bfloat16_tEfNS_4arch4Sm90ELb0ELb1ELb1ELb0ELb1ELb0ELb0ELb0ELb0ELb1ELb1ELb0EEENS1_21CollectiveEpilogueFwdINS6_IJSA_NS7_ILi512EEESA_EEES9_SC_SE_Li256ELb0ELb1ELb1ELb0EEENS1_19SingleTileSchedulerILb0ELb1ELb1ELi64EEEEEEEEEvNT_6ParamsE,(.L_x_60 - _ZN7cutlass13device_kernelIN5flash11enable_sm90INS1_16FlashAttnFwdSm90INS1_25CollectiveMainloopFwdSm90ILi2EN4cute5tupleIJNS5_1CILi1EEES8_S8_EEENS6_IJNS7_ILi64EEESA_SA_EEELi512ENS_10bfloat16_tEfNS_4arch4Sm90ELb0ELb1ELb1ELb0ELb1ELb0ELb0ELb0ELb0ELb1ELb1ELb0EEENS1_21CollectiveEpilogueFwdINS6_IJSA_NS7_ILi512EEESA_EEES9_SC_SE_Li256ELb0ELb1ELb1ELb0EEENS1_19SingleTileSchedulerILb0ELb1ELb1ELi64EEEEEEEEEvNT_6ParamsE)
        .other          _ZN7cutlass13device_kernelIN5flash11enable_sm90INS1_16FlashAttnFwdSm90INS1_25CollectiveMainloopFwdSm90ILi2EN4cute5tupleIJNS5_1CILi1EEES8_S8_EEENS6_IJNS7_ILi64EEESA_SA_EEELi512ENS_10bfloat16_tEfNS_4arch4Sm90ELb0ELb1ELb1ELb0ELb1ELb0ELb0ELb0ELb0ELb1ELb1ELb0EEENS1_21CollectiveEpilogueFwdINS6_IJSA_NS7_ILi512EEESA_EEES9_SC_SE_Li256ELb0ELb1ELb1ELb0EEENS1_19SingleTileSchedulerILb0ELb1ELb1ELi64EEEEEEEEEvNT_6ParamsE,@"STO_CUDA_ENTRY STV_DEFAULT"
_ZN7cutlass13device_kernelIN5flash11enable_sm90INS1_16FlashAttnFwdSm90INS1_25CollectiveMainloopFwdSm90ILi2EN4cute5tupleIJNS5_1CILi1EEES8_S8_EEENS6_IJNS7_ILi64EEESA_SA_EEELi512ENS_10bfloat16_tEfNS_4arch4Sm90ELb0ELb1ELb1ELb0ELb1ELb0ELb0ELb0ELb0ELb1ELb1ELb0EEENS1_21CollectiveEpilogueFwdINS6_IJSA_NS7_ILi512EEESA_EEES9_SC_SE_Li256ELb0ELb1ELb1ELb0EEENS1_19SingleTileSchedulerILb0ELb1ELb1ELi64EEEEEEEEEvNT_6ParamsE:
[----:B------:R-:W-:Y:S01]  /*0000*/  LDC R1, c[0x0][0x37c] ;  /* 0x0000df00ff017b82 */ /* 0x000fe20000000800 */
[----:B------:R-:W-:Y:S05]  /*0010*/  EXIT ;  /* 0x000000000000794d */ /* 0x000fea0003800000 */
.L_x_15:
        /* <DEDUP_REMOVED lines=14> */
.L_x_60:


//--------------------- .text._ZN7cutlass13device_kernelIN5flash11enable_sm90INS1_16FlashAttnFwdSm90INS1_25CollectiveMainloopFwdSm90ILi2EN4cute5tupleIJNS5_1CILi1EEES8_S8_EEENS6_IJNS7_ILi64EEESA_SA_EEELi512ENS_10bfloat16_tEfNS_4arch4Sm90ELb0ELb1ELb1ELb0ELb1ELb0ELb1ELb0ELb0ELb1ELb1ELb0EEENS1_21CollectiveEpilogueFwdINS6_IJSA_NS7_ILi512EEESA_EEES9_SC_SE_Li256ELb0ELb1ELb1ELb0EEENS1_19SingleTileSchedulerILb0ELb1ELb1ELi64EEEEEEEEEvNT_6ParamsE --------------------------
	.section	.text._ZN7cutlass13device_kernelIN5flash11enable_sm90INS1_16FlashAttnFwdSm90INS1_25CollectiveMainloopFwdSm90ILi2EN4cute5tupleIJNS5_1CILi1EEES8_S8_EEENS6_IJNS7_ILi64EEESA_SA_EEELi512ENS_10bfloat16_tEfNS_4arch4Sm90ELb0ELb1ELb1ELb0ELb1ELb0ELb1ELb0ELb0ELb1ELb1ELb0EEENS1_21CollectiveEpilogueFwdINS6_IJSA_NS7_ILi512EEESA_EEES9_SC_SE_Li256ELb0ELb1ELb1ELb0EEENS1_19SingleTileSchedulerILb0ELb1ELb1ELi64EEEEEEEEEvNT_6ParamsE,"ax",@progbits
	.align	128
.text._ZN7cutlass13device_kernelIN5flash11enable_sm90INS1_16FlashAttnFwdSm90INS1_25CollectiveMainloopFwdSm90ILi2EN4cute5tupleIJNS5_1CILi1EEES8_S8_EEENS6_IJNS7_ILi64EEESA_SA_EEELi512ENS_10bfloat16_tEfNS_4arch4Sm90ELb0ELb1ELb1ELb0ELb1ELb0ELb1ELb0ELb0ELb1ELb1ELb0EEENS1_21CollectiveEpilogueFwdINS6_IJSA_NS7_ILi512EEESA_EEES9_SC_SE_Li256ELb0ELb1ELb1ELb0EEENS1_19SingleTileSchedulerILb0ELb1ELb1ELi64EEEEEEEEEvNT_6ParamsE:
        .type           _ZN7cutlass13device_kernelIN5flash11enable_sm90INS1_16FlashAttnFwdSm90INS1_25CollectiveMainloopFwdSm90ILi2EN4cute5tupleIJNS5_1CILi1EEES8_S8_EEENS6_IJNS7_ILi64EEESA_SA_EEELi512ENS_10bfloat16_tEfNS_4arch4Sm90ELb0ELb1ELb1ELb0ELb1ELb0ELb1ELb0ELb0ELb1ELb1ELb0EEENS1_21CollectiveEpilogueFwdINS6_IJSA_NS7_ILi512EEESA_EEES9_SC_SE_Li256ELb0ELb1ELb1ELb0EEENS1_19SingleTileSchedulerILb0ELb1ELb1ELi64EEEEEEEEEvNT_6ParamsE,@function
        .size           _ZN7cutlass13device_kernelIN5flash11enable_sm90INS1_16FlashAttnFwdSm90INS1_25CollectiveMainloopFwdSm90ILi2EN4cute5tupleIJNS5_1CILi1EEES8_S8_EEENS6_IJNS7_ILi64EEESA_SA_EEELi512ENS_10bfloat16_tEfNS_4arch4Sm90ELb0ELb1ELb1ELb0ELb1ELb0ELb1ELb0ELb0ELb1ELb1ELb0EEENS1_21CollectiveEpilogueFwdINS6_IJSA_NS7_ILi512EEESA_EEES9_SC_SE_Li256ELb0ELb1ELb1ELb0EEENS1_19SingleTileSchedulerILb0ELb1ELb1ELi64EEEEEEEEEvNT_6ParamsE,(.L_x_61 - _ZN7cutlass13device_kernelIN5flash11enable_sm90INS1_16FlashAttnFwdSm90INS1_25CollectiveMainloopFwdSm90ILi2EN4cute5tupleIJNS5_1CILi1EEES8_S8_EEENS6_IJNS7_ILi64EEESA_SA_EEELi512ENS_10bfloat16_tEfNS_4arch4Sm90ELb0ELb1ELb1ELb0ELb1ELb0ELb1ELb0ELb0ELb1ELb1ELb0EEENS1_21CollectiveEpilogueFwdINS6_IJSA_NS7_ILi512EEESA_EEES9_SC_SE_Li256ELb0ELb1ELb1ELb0EEENS1_19SingleTileSchedulerILb0ELb1ELb1ELi64EEEEEEEEEvNT_6ParamsE)
        .other          _ZN7cutlass13device_kernelIN5flash11enable_sm90INS1_16FlashAttnFwdSm90INS1_25CollectiveMainloopFwdSm90ILi2EN4cute5tupleIJNS5_1CILi1EEES8_S8_EEENS6_IJNS7_ILi64EEESA_SA_EEELi512ENS_10bfloat16_tEfNS_4arch4Sm90ELb0ELb1ELb1ELb0ELb1ELb0ELb1ELb0ELb0ELb1ELb1ELb0EEENS1_21CollectiveEpilogueFwdINS6_IJSA_NS7_ILi512EEESA_EEES9_SC_SE_Li256ELb0ELb1ELb1ELb0EEENS1_19SingleTileSchedulerILb0ELb1ELb1ELi64EEEEEEEEEvNT_6ParamsE,@"STO_CUDA_ENTRY STV_DEFAULT"
_ZN7cutlass13device_kernelIN5flash11enable_sm90INS1_16FlashAttnFwdSm90INS1_25CollectiveMainloopFwdSm90ILi2EN4cute5tupleIJNS5_1CILi1EEES8_S8_EEENS6_IJNS7_ILi64EEESA_SA_EEELi512ENS_10bfloat16_tEfNS_4arch4Sm90ELb0ELb1ELb1ELb0ELb1ELb0ELb1ELb0ELb0ELb1ELb1ELb0EEENS1_21CollectiveEpilogueFwdINS6_IJSA_NS7_ILi512EEESA_EEES9_SC_SE_Li256ELb0ELb1ELb1ELb0EEENS1_19SingleTileSchedulerILb0ELb1ELb1ELi64EEEEEEEEEvNT_6ParamsE:
[----:B------:R-:W-:Y:S01]  /*0000*/  LDC R1, c[0x0][0x37c] ;  /* 0x0000df00ff017b82 */ /* 0x000fe20000000800 */
[----:B------:R-:W-:Y:S05]  /*0010*/  EXIT ;  /* 0x000000000000794d */ /* 0x000fea0003800000 */
.L_x_16:
        /* <DEDUP_REMOVED lines=14> */
.L_x_61:


//--------------------- .text._ZN7cutlass13device_kernelIN5flash11enable_sm90INS1_16FlashAttnFwdSm90INS1_25CollectiveMainloopFwdSm90ILi2EN4cute5tupleIJNS5_1CILi1EEES8_S8_EEENS6_IJNS7_ILi64EEESA_SA_EEELi512ENS_10bfloat16_tEfNS_4arch4Sm90ELb0ELb1ELb1ELb1ELb1ELb0ELb0ELb0ELb0ELb1ELb1ELb0EEENS1_21CollectiveEpilogueFwdINS6_IJSA_NS7_ILi512EEESA_EEES9_SC_SE_Li256ELb1ELb1ELb1ELb0EEENS1_36VarlenDynamicPersistentTileSchedulerILi64ELi64ELi256ELi128ELb1ELb1ELb1ELb1ELb0ELb1EEEEEEEEEvNT_6ParamsE --------------------------
	.section	.text._ZN7cutlass13device_kernelIN5flash11enable_sm90INS1_16FlashAttnFwdSm90INS1_25CollectiveMainloopFwdSm90ILi2EN4cute5tupleIJNS5_1CILi1EEES8_S8_EEENS6_IJNS7_ILi64EEESA_SA_EEELi512ENS_10bfloat16_tEfNS_4arch4Sm90ELb0ELb1ELb1ELb1ELb1ELb0ELb0ELb0ELb0ELb1ELb1ELb0EEENS1_21CollectiveEpilogueFwdINS6_IJSA_NS7_ILi512EEESA_EEES9_SC_SE_Li256ELb1ELb1ELb1ELb0EEENS1_36VarlenDynamicPersistentTileSchedulerILi64ELi64ELi256ELi128ELb1ELb1ELb1ELb1ELb0ELb1EEEEEEEEEvNT_6ParamsE,"ax",@progbits
	.align	128
.text._ZN7cutlass13device_kernelIN5flash11enable_sm90INS1_16FlashAttnFwdSm90INS1_25CollectiveMainloopFwdSm90ILi2EN4cute5tupleIJNS5_1CILi1EEES8_S8_EEENS6_IJNS7_ILi64EEESA_SA_EEELi512ENS_10bfloat16_tEfNS_4arch4Sm90ELb0ELb1ELb1ELb1ELb1ELb0ELb0ELb0ELb0ELb1ELb1ELb0EEENS1_21CollectiveEpilogueFwdINS6_IJSA_NS7_ILi512EEESA_EEES9_SC_SE_Li256ELb1ELb1ELb1ELb0EEENS1_36VarlenDynamicPersistentTileSchedulerILi64ELi64ELi256ELi128ELb1ELb1ELb1ELb1ELb0ELb1EEEEEEEEEvNT_6ParamsE:
        .type           _ZN7cutlass13device_kernelIN5flash11enable_sm90INS1_16FlashAttnFwdSm90INS1_25CollectiveMainloopFwdSm90ILi2EN4cute5tupleIJNS5_1CILi1EEES8_S8_EEENS6_IJNS7_ILi64EEESA_SA_EEELi512ENS_10bfloat16_tEfNS_4arch4Sm90ELb0ELb1ELb1ELb1ELb1ELb0ELb0ELb0ELb0ELb1ELb1ELb0EEENS1_21CollectiveEpilogueFwdINS6_IJSA_NS7_ILi512EEESA_EEES9_SC_SE_Li256ELb1ELb1ELb1ELb0EEENS1_36VarlenDynamicPersistentTileSchedulerILi64ELi64ELi256ELi128ELb1ELb1ELb1ELb1ELb0ELb1EEEEEEEEEvNT_6ParamsE,@function
        .size           _ZN7cutlass13device_kernelIN5flash11enable_sm90INS1_16FlashAttnFwdSm90INS1_25CollectiveMainloopFwdSm90ILi2EN4cute5tupleIJNS5_1CILi1EEES8_S8_EEENS6_IJNS7_ILi64EEESA_SA_EEELi512ENS_10bfloat16_tEfNS_4arch4Sm90ELb0ELb1ELb1ELb1ELb1ELb0ELb0ELb0ELb0ELb1ELb1ELb0EEENS1_21CollectiveEpilogueFwdINS6_IJSA_NS7_ILi512EEESA_EEES9_SC_SE_Li256ELb1ELb1ELb1ELb0EEENS1_36VarlenDynamicPersistentTileSchedulerILi64ELi64ELi256ELi128ELb1ELb1ELb1ELb1ELb0ELb1EEEEEEEEEvNT_6ParamsE,(.L_x_62 - _ZN7cutlass13device_kernelIN5flash11enable_sm90INS1_16FlashAttnFwdSm90INS1_25CollectiveMainloopFwdSm90ILi2EN4cute5tupleIJNS5_1CILi1EEES8_S8_EEENS6_IJNS7_ILi64EEESA_SA_EEELi512ENS_10bfloat16_tEfNS_4arch4Sm90ELb0ELb1ELb1ELb1ELb1ELb0ELb0ELb0ELb0ELb1ELb1ELb0EEENS1_21CollectiveEpilogueFwdINS6_IJSA_NS7_ILi512EEESA_EEES9_SC_SE_Li256ELb1ELb1ELb1ELb0EEENS1_36VarlenDynamicPersistentTileSchedulerILi64ELi64ELi256ELi128ELb1ELb1ELb1ELb1ELb0ELb1EEEEEEEEEvNT_6ParamsE)
        .other          _ZN7cutlass13device_kernelIN5flash11enable_sm90INS1_16FlashAttnFwdSm90INS1_25CollectiveMainloopFwdSm90ILi2EN4cute5tupleIJNS5_1CILi1EEES8_S8_EEENS6_IJNS7_ILi64EEESA_SA_EEELi512ENS_10bfloat16_tEfNS_4arch4Sm90ELb0ELb1ELb1ELb1ELb1ELb0ELb0ELb0ELb0ELb1ELb1ELb0EEENS1_21CollectiveEpilogueFwdINS6_IJSA_NS7_ILi512EEESA_EEES9_SC_SE_Li256ELb1ELb1ELb1ELb0EEENS1_36VarlenDynamicPersistentTileSchedulerILi64ELi64ELi256ELi128ELb1ELb1ELb1ELb1ELb0ELb1EEEEEEEEEvNT_6ParamsE,@"STO_CUDA_ENTRY STV_DEFAULT"
_ZN7cutlass13device_kernelIN5flash11enable_sm90INS1_16FlashAttnFwdSm90INS1_25CollectiveMainloopFwdSm90ILi2EN4cute5tupleIJNS5_1CILi1EEES8_S8_EEENS6_IJNS7_ILi64EEESA_SA_EEELi512ENS_10bfloat16_tEfNS_4arch4Sm90ELb0ELb1ELb1ELb1ELb1ELb0ELb0ELb0ELb0ELb1ELb1ELb0EEENS1_21CollectiveEpilogueFwdINS6_IJSA_NS7_ILi512EEESA_EEES9_SC_SE_Li256ELb1ELb1ELb1ELb0EEENS1_36VarlenDynamicPersistentTileSchedulerILi64ELi64ELi256ELi128ELb1ELb1ELb1ELb1ELb0ELb1EEEEEEEEEvNT_6ParamsE:
[----:B------:R-:W-:Y:S01]  /*0000*/  LDC R1, c[0x0][0x37c] ;  /* 0x0000df00ff017b82 */ /* 0x000fe20000000800 */
[----:B------:R-:W-:Y:S05]  /*0010*/  EXIT ;  /* 0x000000000000794d */ /* 0x000fea0003800000 */
.L_x_17:
        /* <DEDUP_REMOVED lines=14> */
.L_x_62:


//--------------------- .text._ZN7cutlass13device_kernelIN5flash11enable_sm90INS1_16FlashAttnFwdSm90INS1_25CollectiveMainloopFwdSm90ILi2EN4cute5tupleIJNS5_1CILi1EEES8_S8_EEENS6_IJNS7_ILi64EEESA_SA_EEELi512ENS_10bfloat16_tEfNS_4arch4Sm90ELb0ELb1ELb1ELb1ELb1ELb1ELb0ELb0ELb0ELb1ELb1ELb0EEENS1_21CollectiveEpilogueFwdINS6_IJSA_NS7_ILi512EEESA_EEES9_SC_SE_Li256ELb1ELb1ELb1ELb0EEENS1_36VarlenDynamicPersistentTileSchedulerILi64ELi64ELi256ELi128ELb1ELb1ELb1ELb1ELb0ELb1EEEEEEEEEvNT_6ParamsE --------------------------
	.section	.text._ZN7cutlass13device_kernelIN5flash11enable_sm90INS1_16FlashAttnFwdSm90INS1_25CollectiveMainloopFwdSm90ILi2EN4cute5tupleIJNS5_1CILi1EEES8_S8_EEENS6_IJNS7_ILi64EEESA_SA_EEELi512ENS_10bfloat16_tEfNS_4arch4Sm90ELb0ELb1ELb1ELb1ELb1ELb1ELb0ELb0ELb0ELb1ELb1ELb0EEENS1_21CollectiveEpilogueFwdINS6_IJSA_NS7_ILi512EEESA_EEES9_SC_SE_Li256ELb1ELb1ELb1ELb0EEENS1_36VarlenDynamicPersistentTileSchedulerILi64ELi64ELi256ELi128ELb1ELb1ELb1ELb1ELb0ELb1EEEEEEEEEvNT_6ParamsE,"ax",@progbits
	.align	128
.text._ZN7cutlass13device_kernelIN5flash11enable_sm90INS1_16FlashAttnFwdSm90INS1_25CollectiveMainloopFwdSm90ILi2EN4cute5tupleIJNS5_1CILi1EEES8_S8_EEENS6_IJNS7_ILi64EEESA_SA_EEELi512ENS_10bfloat16_tEfNS_4arch4Sm90ELb0ELb1ELb1ELb1ELb1ELb1ELb0ELb0ELb0ELb1ELb1ELb0EEENS1_21CollectiveEpilogueFwdINS6_IJSA_NS7_ILi512EEESA_EEES9_SC_SE_Li256ELb1ELb1ELb1ELb0EEENS1_36VarlenDynamicPersistentTileSchedulerILi64ELi64ELi256ELi128ELb1ELb1ELb1ELb1ELb0ELb1EEEEEEEEEvNT_6ParamsE:
        .type           _ZN7cutlass13device_kernelIN5flash11enable_sm90INS1_16FlashAttnFwdSm90INS1_25CollectiveMainloopFwdSm90ILi2EN4cute5tupleIJNS5_1CILi1EEES8_S8_EEENS6_IJNS7_ILi64EEESA_SA_EEELi512ENS_10bfloat16_tEfNS_4arch4Sm90ELb0ELb1ELb1ELb1ELb1ELb1ELb0ELb0ELb0ELb1ELb1ELb0EEENS1_21CollectiveEpilogueFwdINS6_IJSA_NS7_ILi512EEESA_EEES9_SC_SE_Li256ELb1ELb1ELb1ELb0EEENS1_36VarlenDynamicPersistentTileSchedulerILi64ELi64ELi256ELi128ELb1ELb1ELb1ELb1ELb0ELb1EEEEEEEEEvNT_6ParamsE,@function
        .size           _ZN7cutlass13device_kernelIN5flash11enable_sm90INS1_16FlashAttnFwdSm90INS1_25CollectiveMainloopFwdSm90ILi2EN4cute5tupleIJNS5_1CILi1EEES8_S8_EEENS6_IJNS7_ILi64EEESA_SA_EEELi512ENS_10bfloat16_tEfNS_4arch4Sm90ELb0ELb1ELb1ELb1ELb1ELb1ELb0ELb0ELb0ELb1ELb1ELb0EEENS1_21CollectiveEpilogueFwdINS6_IJSA_NS7_ILi512EEESA_EEES9_SC_SE_Li256ELb1ELb1ELb1ELb0EEENS1_36VarlenDynamicPersistentTileSchedulerILi64ELi64ELi256ELi128ELb1ELb1ELb1ELb1ELb0ELb1EEEEEEEEEvNT_6ParamsE,(.L_x_63 - _ZN7cutlass13device_kernelIN5flash11enable_sm90INS1_16FlashAttnFwdSm90INS1_25CollectiveMainloopFwdSm90ILi2EN4cute5tupleIJNS5_1CILi1EEES8_S8_EEENS6_IJNS7_ILi64EEESA_SA_EEELi512ENS_10bfloat16_tEfNS_4arch4Sm90ELb0ELb1ELb1ELb1ELb1ELb1ELb0ELb0ELb0ELb1ELb1ELb0EEENS1_21CollectiveEpilogueFwdINS6_IJSA_NS7_ILi512EEESA_EEES9_SC_SE_Li256ELb1ELb1ELb1ELb0EEENS1_36VarlenDynamicPersistentTileSchedulerILi64ELi64ELi256ELi128ELb1ELb1ELb1ELb1ELb0ELb1EEEEEEEEEvNT_6ParamsE)
        .other          _ZN7cutlass13device_kernelIN5flash11enable_sm90INS1_16FlashAttnFwdSm90INS1_25CollectiveMainloopFwdSm90ILi2EN4cute5tupleIJNS5_1CILi1EEES8_S8_EEENS6_IJNS7_ILi64EEESA_SA_EEELi512ENS_10bfloat16_tEfNS_4arch4Sm90ELb0ELb1ELb1ELb1ELb1ELb1ELb0ELb0ELb0ELb1ELb1ELb0EEENS1_21CollectiveEpilogueFwdINS6_IJSA_NS7_ILi512EEESA_EEES9_SC_SE_Li256ELb1ELb1ELb1ELb0EEENS1_36VarlenDynamicPersistentTileSchedulerILi64ELi64ELi256ELi128ELb1ELb1ELb1ELb1ELb0ELb1EEEEEEEEEvNT_6ParamsE,@"STO_CUDA_ENTRY STV_DEFAULT"
_ZN7cutlass13device_kernelIN5flash11enable_sm90INS1_16FlashAttnFwdSm90INS1_25CollectiveMainloopFwdSm90ILi2EN4cute5tupleIJNS5_1CILi1EEES8_S8_EEENS6_IJNS7_ILi64EEESA_SA_EEELi512ENS_10bfloat16_tEfNS_4arch4Sm90ELb0ELb1ELb1ELb1ELb1ELb1ELb0ELb0ELb0ELb1ELb1ELb0EEENS1_21CollectiveEpilogueFwdINS6_IJSA_NS7_ILi512EEESA_EEES9_SC_SE_Li256ELb1ELb1ELb1ELb0EEENS1_36VarlenDynamicPersistentTileSchedulerILi64ELi64ELi256ELi128ELb1ELb1ELb1ELb1ELb0ELb1EEEEEEEEEvNT_6ParamsE:
[----:B------:R-:W-:Y:S01]  /*0000*/  LDC R1, c[0x0][0x37c] ;  /* 0x0000df00ff017b82 */ /* 0x000fe20000000800 */
[----:B------:R-:W-:Y:S05]  /*0010*/  EXIT ;  /* 0x000000000000794d */ /* 0x000fea0003800000 */
.L_x_18:
        /* <DEDUP_REMOVED lines=14> */
.L_x_63:


//--------------------- .text._ZN7cutlass13device_kernelIN5flash11enable_sm90INS1_16FlashAttnFwdSm90INS1_25CollectiveMainloopFwdSm90ILi2EN4cute5tupleIJNS5_1CILi1EEES8_S8_EEENS6_IJNS7_ILi64EEESA_SA_EEELi512ENS_10bfloat16_tEfNS_4arch4Sm90ELb0ELb1ELb1ELb1ELb1ELb0ELb1ELb0ELb0ELb1ELb1ELb0EEENS1_21CollectiveEpilogueFwdINS6_IJSA_NS7_ILi512EEESA_EEES9_SC_SE_Li256ELb1ELb1ELb1ELb0EEENS1_36VarlenDynamicPersistentTileSchedulerILi64ELi64ELi256ELi128ELb1ELb1ELb1ELb1ELb0ELb1EEEEEEEEEvNT_6ParamsE --------------------------
	.section	.text._ZN7cutlass13device_kernelIN5flash11enable_sm90INS1_16FlashAttnFwdSm90INS1_25CollectiveMainloopFwdSm90ILi2EN4cute5tupleIJNS5_1CILi1EEES8_S8_EEENS6_IJNS7_ILi64EEESA_SA_EEELi512ENS_10bfloat16_tEfNS_4arch4Sm90ELb0ELb1ELb1ELb1ELb1ELb0ELb1ELb0ELb0ELb1ELb1ELb0EEENS1_21CollectiveEpilogueFwdINS6_IJSA_NS7_ILi512EEESA_EEES9_SC_SE_Li256ELb1ELb1ELb1ELb0EEENS1_36VarlenDynamicPersistentTileSchedulerILi64ELi64ELi256ELi128ELb1ELb1ELb1ELb1ELb0ELb1EEEEEEEEEvNT_6ParamsE,"ax",@progbits
	.align	128
.text._ZN7cutlass13device_kernelIN5flash11enable_sm90INS1_16FlashAttnFwdSm90INS1_25CollectiveMainloopFwdSm90ILi2EN4cute5tupleIJNS5_1CILi1EEES8_S8_EEENS6_IJNS7_ILi64EEESA_SA_EEELi512ENS_10bfloat16_tEfNS_4arch4Sm90ELb0ELb1ELb1ELb1ELb1ELb0ELb1ELb0ELb0ELb1ELb1ELb0EEENS1_21CollectiveEpilogueFwdINS6_IJSA_NS7_ILi512EEESA_EEES9_SC_SE_Li256ELb1ELb1ELb1ELb0EEENS1_36VarlenDynamicPersistentTileSchedulerILi64ELi64ELi256ELi128ELb1ELb1ELb1ELb1ELb0ELb1EEEEEEEEEvNT_6ParamsE:
        .type           _ZN7cutlass13device_kernelIN5flash11enable_sm90INS1_16FlashAttnFwdSm90INS1_25CollectiveMainloopFwdSm90ILi2EN4cute5tupleIJNS5_1CILi1EEES8_S8_EEENS6_IJNS7_ILi64EEESA_SA_EEELi512ENS_10bfloat16_tEfNS_4arch4Sm90ELb0ELb1ELb1ELb1ELb1ELb0ELb1ELb0ELb0ELb1ELb1ELb0EEENS1_21CollectiveEpilogueFwdINS6_IJSA_NS7_ILi512EEESA_EEES9_SC_SE_Li256ELb1ELb1ELb1ELb0EEENS1_36VarlenDynamicPersistentTileSchedulerILi64ELi64ELi256ELi128ELb1ELb1ELb1ELb1ELb0ELb1EEEEEEEEEvNT_6ParamsE,@function
        .size           _ZN7cutlass13device_kernelIN5flash11enable_sm90INS1_16FlashAttnFwdSm90INS1_25CollectiveMainloopFwdSm90ILi2EN4cute5tupleIJNS5_1CILi1EEES8_S8_EEENS6_IJNS7_ILi64EEESA_SA_EEELi512ENS_10bfloat16_tEfNS_4arch4Sm90ELb0ELb1ELb1ELb1ELb1ELb0ELb1ELb0ELb0ELb1ELb1ELb0EEENS1_21CollectiveEpilogueFwdINS6_IJSA_NS7_ILi512EEESA_EEES9_SC_SE_Li256ELb1ELb1ELb1ELb0EEENS1_36VarlenDynamicPersistentTileSchedulerILi64ELi64ELi256ELi128ELb1ELb1ELb1ELb1ELb0ELb1EEEEEEEEEvNT_6ParamsE,(.L_x_64 - _ZN7cutlass13device_kernelIN5flash11enable_sm90INS1_16FlashAttnFwdSm90INS1_25CollectiveMainloopFwdSm90ILi2EN4cute5tupleIJNS5_1CILi1EEES8_S8_EEENS6_IJNS7_ILi64EEESA_SA_EEELi512ENS_10bfloat16_tEfNS_4arch4Sm90ELb0ELb1ELb1ELb1ELb1ELb0ELb1ELb0ELb0ELb1ELb1ELb0EEENS1_21CollectiveEpilogueFwdINS6_IJSA_NS7_ILi512EEESA_EEES9_SC_SE_Li256ELb1ELb1ELb1ELb0EEENS1_36VarlenDynamicPersistentTileSchedulerILi64ELi64ELi256ELi128ELb1ELb1ELb1ELb1ELb0ELb1EEEEEEEEEvNT_6ParamsE)
        .other          _ZN7cutlass13device_kernelIN5flash11enable_sm90INS1_16FlashAttnFwdSm90INS1_25CollectiveMainloopFwdSm90ILi2EN4cute5tupleIJNS5_1CILi1EEES8_S8_EEENS6_IJNS7_ILi64EEESA_SA_EEELi512ENS_10bfloat16_tEfNS_4arch4Sm90ELb0ELb1ELb1ELb1ELb1ELb0ELb1ELb0ELb0ELb1ELb1ELb0EEENS1_21CollectiveEpilogueFwdINS6_IJSA_NS7_ILi512EEESA_EEES9_SC_SE_Li256ELb1ELb1ELb1ELb0EEENS1_36VarlenDynamicPersistentTileSchedulerILi64ELi64ELi256ELi128ELb1ELb1ELb1ELb1ELb0ELb1EEEEEEEEEvNT_6ParamsE,@"STO_CUDA_ENTRY STV_DEFAULT"
_ZN7cutlass13device_kernelIN5flash11enable_sm90INS1_16FlashAttnFwdSm90INS1_25CollectiveMainloopFwdSm90ILi2EN4cute5tupleIJNS5_1CILi1EEES8_S8_EEENS6_IJNS7_ILi64EEESA_SA_EEELi512ENS_10bfloat16_tEfNS_4arch4Sm90ELb0ELb1ELb1ELb1ELb1ELb0ELb1ELb0ELb0ELb1ELb1ELb0EEENS1_21CollectiveEpilogueFwdINS6_IJSA_NS7_ILi512EEESA_EEES9_SC_SE_Li256ELb1ELb1ELb1ELb0EEENS1_36VarlenDynamicPersistentTileSchedulerILi64ELi64ELi256ELi128ELb1ELb1ELb1ELb1ELb0ELb1EEEEEEEEEvNT_6ParamsE:
[----:B------:R-:W-:Y:S01]  /*0000*/  LDC R1, c[0x0][0x37c] ;  /* 0x0000df00ff017b82 */ /* 0x000fe20000000800 */
[----:B------:R-:W-:Y:S05]  /*0010*/  EXIT ;  /* 0x000000000000794d */ /* 0x000fea0003800000 */
.L_x_19:
        /* <DEDUP_REMOVED lines=14> */
.L_x_64:


//--------------------- .text._ZN7cutlass13device_kernelIN5flash11enable_sm90INS1_16FlashAttnFwdSm90INS1_25CollectiveMainloopFwdSm90ILi2EN4cute5tupleIJNS5_1CILi1EEES8_S8_EEENS6_IJNS7_ILi64EEESA_SA_EEELi512ENS_10bfloat16_tEfNS_4arch4Sm90ELb0ELb1ELb1ELb1ELb1ELb1ELb1ELb0ELb0ELb1ELb1ELb0EEENS1_21CollectiveEpilogueFwdINS6_IJSA_NS7_ILi512EEESA_EEES9_SC_SE_Li256ELb1ELb1ELb1ELb0EEENS1_36VarlenDynamicPersistentTileSchedulerILi64ELi64ELi256ELi128ELb1ELb1ELb1ELb1ELb0ELb1EEEEEEEEEvNT_6ParamsE --------------------------
	.section	.text._ZN7cutlass13device_kernelIN5flash11enable_sm90INS1_16FlashAttnFwdSm90INS1_25CollectiveMainloopFwdSm90ILi2EN4cute5tupleIJNS5_1CILi1EEES8_S8_EEENS6_IJNS7_ILi64EEESA_SA_EEELi512ENS_10bfloat16_tEfNS_4arch4Sm90ELb0ELb1ELb1ELb1ELb1ELb1ELb1ELb0ELb0ELb1ELb1ELb0EEENS1_21CollectiveEpilogueFwdINS6_IJSA_NS7_ILi512EEESA_EEES9_SC_SE_Li256ELb1ELb1ELb1ELb0EEENS1_36VarlenDynamicPersistentTileSchedulerILi64ELi64ELi256ELi128ELb1ELb1ELb1ELb1ELb0ELb1EEEEEEEEEvNT_6ParamsE,"ax",@progbits
	.align	128
.text._ZN7cutlass13device_kernelIN5flash11enable_sm90INS1_16FlashAttnFwdSm90INS1_25CollectiveMainloopFwdSm90ILi2EN4cute5tupleIJNS5_1CILi1EEES8_S8_EEENS6_IJNS7_ILi64EEESA_SA_EEELi512ENS_10bfloat16_tEfNS_4arch4Sm90ELb0ELb1ELb1ELb1ELb1ELb1ELb1ELb0ELb0ELb1ELb1ELb0EEENS1_21CollectiveEpilogueFwdINS6_IJSA_NS7_ILi512EEESA_EEES9_SC_SE_Li256ELb1ELb1ELb1ELb0EEENS1_36VarlenDynamicPersistentTileSchedulerILi64ELi64ELi256ELi128ELb1ELb1ELb1ELb1ELb0ELb1EEEEEEEEEvNT_6ParamsE:
        .type           _ZN7cutlass13device_kernelIN5flash11enable_sm90INS1_16FlashAttnFwdSm90INS1_25CollectiveMainloopFwdSm90ILi2EN4cute5tupleIJNS5_1CILi1EEES8_S8_EEENS6_IJNS7_ILi64EEESA_SA_EEELi512ENS_10bfloat16_tEfNS_4arch4Sm90ELb0ELb1ELb1ELb1ELb1ELb1ELb1ELb0ELb0ELb1ELb1ELb0EEENS1_21CollectiveEpilogueFwdINS6_IJSA_NS7_ILi512EEESA_EEES9_SC_SE_Li256ELb1ELb1ELb1ELb0EEENS1_36VarlenDynamicPersistentTileSchedulerILi64ELi64ELi256ELi128ELb1ELb1ELb1ELb1ELb0ELb1EEEEEEEEEvNT_6ParamsE,@function
        .size           _ZN7cutlass13device_kernelIN5flash11enable_sm90INS1_16FlashAttnFwdSm90INS1_25CollectiveMainloopFwdSm90ILi2EN4cute5tupleIJNS5_1CILi1EEES8_S8_EEENS6_IJNS7_ILi64EEESA_SA_EEELi512ENS_10bfloat16_tEfNS_4arch4Sm90ELb0ELb1ELb1ELb1ELb1ELb1ELb1ELb0ELb0ELb1ELb1ELb0EEENS1_21CollectiveEpilogueFwdINS6_IJSA_NS7_ILi512EEESA_EEES9_SC_SE_Li256ELb1ELb1ELb1ELb0EEENS1_36VarlenDynamicPersistentTileSchedulerILi64ELi64ELi256ELi128ELb1ELb1ELb1ELb1ELb0ELb1EEEEEEEEEvNT_6ParamsE,(.L_x_65 - _ZN7cutlass13device_kernelIN5flash11enable_sm90INS1_16FlashAttnFwdSm90INS1_25CollectiveMainloopFwdSm90ILi2EN4cute5tupleIJNS5_1CILi1EEES8_S8_EEENS6_IJNS7_ILi64EEESA_SA_EEELi512ENS_10bfloat16_tEfNS_4arch4Sm90ELb0ELb1ELb1ELb1ELb1ELb1ELb1ELb0ELb0ELb1ELb1ELb0EEENS1_21CollectiveEpilogueFwdINS6_IJSA_NS7_ILi512EEESA_EEES9_SC_SE_Li256ELb1ELb1ELb1ELb0EEENS1_36VarlenDynamicPersistentTileSchedulerILi64ELi64ELi256ELi128ELb1ELb1ELb1ELb1ELb0ELb1EEEEEEEEEvNT_6ParamsE)
        .other          _ZN7cutlass13device_kernelIN5flash11enable_sm90INS1_16FlashAttnFwdSm90INS1_25CollectiveMainloopFwdSm90ILi2EN4cute5tupleIJNS5_1CILi1EEES8_S8_EEENS6_IJNS7_ILi64EEESA_SA_EEELi512ENS_10bfloat16_tEfNS_4arch4Sm90ELb0ELb1ELb1ELb1ELb1ELb1ELb1ELb0ELb0ELb1ELb1ELb0EEENS1_21CollectiveEpilogueFwdINS6_IJSA_NS7_ILi512EEESA_EEES9_SC_SE_Li256ELb1ELb1ELb1ELb0EEENS1_36VarlenDynamicPersistentTileSchedulerILi64ELi64ELi256ELi128ELb1ELb1ELb1ELb1ELb0ELb1EEEEEEEEEvNT_6ParamsE,@"STO_CUDA_ENTRY STV_DEFAULT"
_ZN7cutlass13device_kernelIN5flash11enable_sm90INS1_16FlashAttnFwdSm90INS1_25CollectiveMainloopFwdSm90ILi2EN4cute5tupleIJNS5_1CILi1EEES8_S8_EEENS6_IJNS7_ILi64EEESA_SA_EEELi512ENS_10bfloat16_tEfNS_4arch4Sm90ELb0ELb1ELb1ELb1ELb1ELb1ELb1ELb0ELb0ELb1ELb1ELb0EEENS1_21CollectiveEpilogueFwdINS6_IJSA_NS7_ILi512EEESA_EEES9_SC_SE_Li256ELb1ELb1ELb1ELb0EEENS1_36VarlenDynamicPersistentTileSchedulerILi64ELi64ELi256ELi128ELb1ELb1ELb1ELb1ELb0ELb1EEEEEEEEEvNT_6ParamsE:
[----:B------:R-:W-:Y:S01]  /*0000*/  LDC R1, c[0x0][0x37c] ;  /* 0x0000df00ff017b82 */ /* 0x000fe20000000800 */
[----:B------:R-:W-:Y:S05]  /*0010*/  EXIT ;  /* 0x000000000000794d */ /* 0x000fea0003800000 */
.L_x_20:
        /* <DEDUP_REMOVED lines=14> */
.L_x_65:


//--------------------- .text._ZN7cutlass13device_kernelIN5flash11enable_sm90INS1_16FlashAttnFwdSm90INS1_25CollectiveMainloopFwdSm90ILi2EN4cute5tupleIJNS5_1CILi1EEES8_S8_EEENS6_IJNS7_ILi64EEESA_SA_EEELi512ENS_10bfloat16_tEfNS_4arch4Sm90ELb1ELb0ELb1ELb0ELb1ELb0ELb0ELb0ELb0ELb1ELb1ELb0EEENS1_21CollectiveEpilogueFwdINS6_IJSA_NS7_ILi512EEESA_EEES9_SC_SE_Li256ELb0ELb1ELb1ELb0EEENS1_19SingleTileSchedulerILb0ELb1ELb1ELi64EEEEEEEEEvNT_6ParamsE --------------------------
	.section	.text._ZN7cutlass13device_kernelIN5flash11enable_sm90INS1_16FlashAttnFwdSm90INS1_25CollectiveMainloopFwdSm90ILi2EN4cute5tupleIJNS5_1CILi1EEES8_S8_EEENS6_IJNS7_ILi64EEESA_SA_EEELi512ENS_10bfloat16_tEfNS_4arch4Sm90ELb1ELb0ELb1ELb0ELb1ELb0ELb0ELb0ELb0ELb1ELb1ELb0EEENS1_21CollectiveEpilogueFwdINS6_IJSA_NS7_ILi512EEESA_EEES9_SC_SE_Li256ELb0ELb1ELb1ELb0EEENS1_19SingleTileSchedulerILb0ELb1ELb1ELi64EEEEEEEEEvNT_6ParamsE,"ax",@progbits
	.align	128
.text._ZN7cutlass13device_kernelIN5flash11enable_sm90INS1_16FlashAttnFwdSm90INS1_25CollectiveMainloopFwdSm90ILi2EN4cute5tupleIJNS5_1CILi1EEES8_S8_EEENS6_IJNS7_ILi64EEESA_SA_EEELi512ENS_10bfloat16_tEfNS_4arch4Sm90ELb1ELb0ELb1ELb0ELb1ELb0ELb0ELb0ELb0ELb1ELb1ELb0EEENS1_21CollectiveEpilogueFwdINS6_IJSA_NS7_ILi512EEESA_EEES9_SC_SE_Li256ELb0ELb1ELb1ELb0EEENS1_19SingleTileSchedulerILb0ELb1ELb1ELi64EEEEEEEEEvNT_6ParamsE:
        .type           _ZN7cutlass13device_kernelIN5flash11enable_sm90INS1_16FlashAttnFwdSm90INS1_25CollectiveMainloopFwdSm90ILi2EN4cute5tupleIJNS5_1CILi1EEES8_S8_EEENS6_IJNS7_ILi64EEESA_SA_EEELi512ENS_10bfloat16_tEfNS_4arch4Sm90ELb1ELb0ELb1ELb0ELb1ELb0ELb0ELb0ELb0ELb1ELb1ELb0EEENS1_21CollectiveEpilogueFwdINS6_IJSA_NS7_ILi512EEESA_EEES9_SC_SE_Li256ELb0ELb1ELb1ELb0EEENS1_19SingleTileSchedulerILb0ELb1ELb1ELi64EEEEEEEEEvNT_6ParamsE,@function
        .size           _ZN7cutlass13device_kernelIN5flash11enable_sm90INS1_16FlashAttnFwdSm90INS1_25CollectiveMainloopFwdSm90ILi2EN4cute5tupleIJNS5_1CILi1EEES8_S8_EEENS6_IJNS7_ILi64EEESA_SA_EEELi512ENS_10bfloat16_tEfNS_4arch4Sm90ELb1ELb0ELb1ELb0ELb1ELb0ELb0ELb0ELb0ELb1ELb1ELb0EEENS1_21CollectiveEpilogueFwdINS6_IJSA_NS7_ILi512EEESA_EEES9_SC_SE_Li256ELb0ELb1ELb1ELb0EEENS1_19SingleTileSchedulerILb0ELb1ELb1ELi64EEEEEEEEEvNT_6ParamsE,(.L_x_66 - _ZN7cutlass13device_kernelIN5flash11enable_sm90INS1_16FlashAttnFwdSm90INS1_25CollectiveMainloopFwdSm90ILi2EN4cute5tupleIJNS5_1CILi1EEES8_S8_EEENS6_IJNS7_ILi64EEESA_SA_EEELi512ENS_10bfloat16_tEfNS_4arch4Sm90ELb1ELb0ELb1ELb0ELb1ELb0ELb0ELb0ELb0ELb1ELb1ELb0EEENS1_21CollectiveEpilogueFwdINS6_IJSA_NS7_ILi512EEESA_EEES9_SC_SE_Li256ELb0ELb1ELb1ELb0EEENS1_19SingleTileSchedulerILb0ELb1ELb1ELi64EEEEEEEEEvNT_6ParamsE)
        .other          _ZN7cutlass13device_kernelIN5flash11enable_sm90INS1_16FlashAttnFwdSm90INS1_25CollectiveMainloopFwdSm90ILi2EN4cute5tupleIJNS5_1CILi1EEES8_S8_EEENS6_IJNS7_ILi64EEESA_SA_EEELi512ENS_10bfloat16_tEfNS_4arch4Sm90ELb1ELb0ELb1ELb0ELb1ELb0ELb0ELb0ELb0ELb1ELb1ELb0EEENS1_21CollectiveEpilogueFwdINS6_IJSA_NS7_ILi512EEESA_EEES9_SC_SE_Li256ELb0ELb1ELb1ELb0EEENS1_19SingleTileSchedulerILb0ELb1ELb1ELi64EEEEEEEEEvNT_6ParamsE,@"STO_CUDA_ENTRY STV_DEFAULT"
_ZN7cutlass13device_kernelIN5flash11enable_sm90INS1_16FlashAttnFwdSm90INS1_25CollectiveMainloopFwdSm90ILi2EN4cute5tupleIJNS5_1CILi1EEES8_S8_EEENS6_IJNS7_ILi64EEESA_SA_EEELi512ENS_10bfloat16_tEfNS_4arch4Sm90ELb1ELb0ELb1ELb0ELb1ELb0ELb0ELb0ELb0ELb1ELb1ELb0EEENS1_21CollectiveEpilogueFwdINS6_IJSA_NS7_ILi512EEESA_EEES9_SC_SE_Li256ELb0ELb1ELb1ELb0EEENS1_19SingleTileSchedulerILb0ELb1ELb1ELi64EEEEEEEEEvNT_6ParamsE:
[----:B------:R-:W-:Y:S01]  /*0000*/  LDC R1, c[0x0][0x37c] ;  /* 0x0000df00ff017b82 */ /* 0x000fe20000000800 */
[----:B------:R-:W-:Y:S05]  /*0010*/  EXIT ;  /* 0x000000000000794d */ /* 0x000fea0003800000 */
.L_x_21:
        /* <DEDUP_REMOVED lines=14> */
.L_x_66:


//--------------------- .text._ZN7cutlass13device_kernelIN5flash11enable_sm90INS1_16FlashAttnFwdSm90INS1_25CollectiveMainloopFwdSm90ILi2EN4cute5tupleIJNS5_1CILi1EEES8_S8_EEENS6_IJNS7_ILi64EEESA_SA_EEELi512ENS_10bfloat16_tEfNS_4arch4Sm90ELb1ELb0ELb1ELb0ELb1ELb0ELb1ELb0ELb0ELb1ELb1ELb0EEENS1_21CollectiveEpilogueFwdINS6_IJSA_NS7_ILi512EEESA_EEES9_SC_SE_Li256ELb0ELb1ELb1ELb0EEENS1_19SingleTileSchedulerILb0ELb1ELb1ELi64EEEEEEEEEvNT_6ParamsE --------------------------
	.section	.text._ZN7cutlass13device_kernelIN5flash11enable_sm90INS1_16FlashAttnFwdSm90INS1_25CollectiveMainloopFwdSm90ILi2EN4cute5tupleIJNS5_1CILi1EEES8_S8_EEENS6_IJNS7_ILi64EEESA_SA_EEELi512ENS_10bfloat16_tEfNS_4arch4Sm90ELb1ELb0ELb1ELb0ELb1ELb0ELb1ELb0ELb0ELb1ELb1ELb0EEENS1_21CollectiveEpilogueFwdINS6_IJSA_NS7_ILi512EEESA_EEES9_SC_SE_Li256ELb0ELb1ELb1ELb0EEENS1_19SingleTileSchedulerILb0ELb1ELb1ELi64EEEEEEEEEvNT_6ParamsE,"ax",@progbits
	.align	128
.text._ZN7cutlass13device_kernelIN5flash11enable_sm90INS1_16FlashAttnFwdSm90INS1_25CollectiveMainloopFwdSm90ILi2EN4cute5tupleIJNS5_1CILi1EEES8_S8_EEENS6_IJNS7_ILi64EEESA_SA_EEELi512ENS_10bfloat16_tEfNS_4arch4Sm90ELb1ELb0ELb1ELb0ELb1ELb0ELb1ELb0ELb0ELb1ELb1ELb0EEENS1_21CollectiveEpilogueFwdINS6_IJSA_NS7_ILi512EEESA_EEES9_SC_SE_Li256ELb0ELb1ELb1ELb0EEENS1_19SingleTileSchedulerILb0ELb1ELb1ELi64EEEEEEEEEvNT_6ParamsE:
        .type           _ZN7cutlass13device_kernelIN5flash11enable_sm90INS1_16FlashAttnFwdSm90INS1_25CollectiveMainloopFwdSm90ILi2EN4cute5tupleIJNS5_1CILi1EEES8_S8_EEENS6_IJNS7_ILi64EEESA_SA_EEELi512ENS_10bfloat16_tEfNS_4arch4Sm90ELb1ELb0ELb1ELb0ELb1ELb0ELb1ELb0ELb0ELb1ELb1ELb0EEENS1_21CollectiveEpilogueFwdINS6_IJSA_NS7_ILi512EEESA_EEES9_SC_SE_Li256ELb0ELb1ELb1ELb0EEENS1_19SingleTileSchedulerILb0ELb1ELb1ELi64EEEEEEEEEvNT_6ParamsE,@function
        .size           _ZN7cutlass13device_kernelIN5flash11enable_sm90INS1_16FlashAttnFwdSm90INS1_25CollectiveMainloopFwdSm90ILi2EN4cute5tupleIJNS5_1CILi1EEES8_S8_EEENS6_IJNS7_ILi64EEESA_SA_EEELi512ENS_10bfloat16_tEfNS_4arch4Sm90ELb1ELb0ELb1ELb0ELb1ELb0ELb1ELb0ELb0ELb1ELb1ELb0EEENS1_21CollectiveEpilogueFwdINS6_IJSA_NS7_ILi512EEESA_EEES9_SC_SE_Li256ELb0ELb1ELb1ELb0EEENS1_19SingleTileSchedulerILb0ELb1ELb1ELi64EEEEEEEEEvNT_6ParamsE,(.L_x_67 - _ZN7cutlass13device_kernelIN5flash11enable_sm90INS1_16FlashAttnFwdSm90INS1_25CollectiveMainloopFwdSm90ILi2EN4cute5tupleIJNS5_1CILi1EEES8_S8_EEENS6_IJNS7_ILi64EEESA_SA_EEELi512ENS_10bfloat16_tEfNS_4arch4Sm90ELb1ELb0ELb1ELb0ELb1ELb0ELb1ELb0ELb0ELb1ELb1ELb0EEENS1_21CollectiveEpilogueFwdINS6_IJSA_NS7_ILi512EEESA_EEES9_SC_SE_Li256ELb0ELb1ELb1ELb0EEENS1_19SingleTileSchedulerILb0ELb1ELb1ELi64EEEEEEEEEvNT_6ParamsE)
        .other          _ZN7cutlass13device_kernelIN5flash11enable_sm90INS1_16FlashAttnFwdSm90INS1_25CollectiveMainloopFwdSm90ILi2EN4cute5tupleIJNS5_1CILi1EEES8_S8_EEENS6_IJNS7_ILi64EEESA_SA_EEELi512ENS_10bfloat16_tEfNS_4arch4Sm90ELb1ELb0ELb1ELb0ELb1ELb0ELb1ELb0ELb0ELb1ELb1ELb0EEENS1_21CollectiveEpilogueFwdINS6_IJSA_NS7_ILi512EEESA_EEES9_SC_SE_Li256ELb0ELb1ELb1ELb0EEENS1_19SingleTileSchedulerILb0ELb1ELb1ELi64EEEEEEEEEvNT_6ParamsE,@"STO_CUDA_ENTRY STV_DEFAULT"
_ZN7cutlass13device_kernelIN5flash11enable_sm90INS1_16FlashAttnFwdSm90INS1_25CollectiveMainloopFwdSm90ILi2EN4cute5tupleIJNS5_1CILi1EEES8_S8_EEENS6_IJNS7_ILi64EEESA_SA_EEELi512ENS_10bfloat16_tEfNS_4arch4Sm90ELb1ELb0ELb1ELb0ELb1ELb0ELb1ELb0ELb0ELb1ELb1ELb0EEENS1_21CollectiveEpilogueFwdINS6_IJSA_NS7_ILi512EEESA_EEES9_SC_SE_Li256ELb0ELb1ELb1ELb0EEENS1_19SingleTileSchedulerILb0ELb1ELb1ELi64EEEEEEEEEvNT_6ParamsE:
[----:B------:R-:W-:Y:S01]  /*0000*/  LDC R1, c[0x0][0x37c] ;  /* 0x0000df00ff017b82 */ /* 0x000fe20000000800 */
[----:B------:R-:W-:Y:S05]  /*0010*/  EXIT ;  /* 0x000000000000794d */ /* 0x000fea0003800000 */
.L_x_22:
        /* <DEDUP_REMOVED lines=14> */
.L_x_67:


//--------------------- .text._ZN7cutlass13device_kernelIN5flash11enable_sm90INS1_16FlashAttnFwdSm90INS1_25CollectiveMainloopFwdSm90ILi2EN4cute5tupleIJNS5_1CILi1EEES8_S8_EEENS6_IJNS7_ILi64EEESA_SA_EEELi512ENS_10bfloat16_tEfNS_4arch4Sm90ELb1ELb0ELb1ELb1ELb1ELb0ELb0ELb0ELb0ELb1ELb1ELb0EEENS1_21CollectiveEpilogueFwdINS6_IJSA_NS7_ILi512EEESA_EEES9_SC_SE_Li256ELb1ELb1ELb1ELb0EEENS1_36VarlenDynamicPersistentTileSchedulerILi64ELi64ELi256ELi128ELb1ELb1ELb1ELb1ELb1ELb1EEEEEEEEEvNT_6ParamsE --------------------------
	.section	.text._ZN7cutlass13device_kernelIN5flash11enable_sm90INS1_16FlashAttnFwdSm90INS1_25CollectiveMainloopFwdSm90ILi2EN4cute5tupleIJNS5_1CILi1EEES8_S8_EEENS6_IJNS7_ILi64EEESA_SA_EEELi512ENS_10bfloat16_tEfNS_4arch4Sm90ELb1ELb0ELb1ELb1ELb1ELb0ELb0ELb0ELb0ELb1ELb1ELb0EEENS1_21CollectiveEpilogueFwdINS6_IJSA_NS7_ILi512EEESA_EEES9_SC_SE_Li256ELb1ELb1ELb1ELb0EEENS1_36VarlenDynamicPersistentTileSchedulerILi64ELi64ELi256ELi128ELb1ELb1ELb1ELb1ELb1ELb1EEEEEEEEEvNT_6ParamsE,"ax",@progbits
	.align	128
.text._ZN7cutlass13device_kernelIN5flash11enable_sm90INS1_16FlashAttnFwdSm90INS1_25CollectiveMainloopFwdSm90ILi2EN4cute5tupleIJNS5_1CILi1EEES8_S8_EEENS6_IJNS7_ILi64EEESA_SA_EEELi512ENS_10bfloat16_tEfNS_4arch4Sm90ELb1ELb0ELb1ELb1ELb1ELb0ELb0ELb0ELb0ELb1ELb1ELb0EEENS1_21CollectiveEpilogueFwdINS6_IJSA_NS7_ILi512EEESA_EEES9_SC_SE_Li256ELb1ELb1ELb1ELb0EEENS1_36VarlenDynamicPersistentTileSchedulerILi64ELi64ELi256ELi128ELb1ELb1ELb1ELb1ELb1ELb1EEEEEEEEEvNT_6ParamsE:
        .type           _ZN7cutlass13device_kernelIN5flash11enable_sm90INS1_16FlashAttnFwdSm90INS1_25CollectiveMainloopFwdSm90ILi2EN4cute5tupleIJNS5_1CILi1EEES8_S8_EEENS6_IJNS7_ILi64EEESA_SA_EEELi512ENS_10bfloat16_tEfNS_4arch4Sm90ELb1ELb0ELb1ELb1ELb1ELb0ELb0ELb0ELb0ELb1ELb1ELb0EEENS1_21CollectiveEpilogueFwdINS6_IJSA_NS7_ILi512EEESA_EEES9_SC_SE_Li256ELb1ELb1ELb1ELb0EEENS1_36VarlenDynamicPersistentTileSchedulerILi64ELi64ELi256ELi128ELb1ELb1ELb1ELb1ELb1ELb1EEEEEEEEEvNT_6ParamsE,@function
        .size           _ZN7cutlass13device_kernelIN5flash11enable_sm90INS1_16FlashAttnFwdSm90INS1_25CollectiveMainloopFwdSm90ILi2EN4cute5tupleIJNS5_1CILi1EEES8_S8_EEENS6_IJNS7_ILi64EEESA_SA_EEELi512ENS_10bfloat16_tEfNS_4arch4Sm90ELb1ELb0ELb1ELb1ELb1ELb0ELb0ELb0ELb0ELb1ELb1ELb0EEENS1_21CollectiveEpilogueFwdINS6_IJSA_NS7_ILi512EEESA_EEES9_SC_SE_Li256ELb1ELb1ELb1ELb0EEENS1_36VarlenDynamicPersistentTileSchedulerILi64ELi64ELi256ELi128ELb1ELb1ELb1ELb1ELb1ELb1EEEEEEEEEvNT_6ParamsE,(.L_x_68 - _ZN7cutlass13device_kernelIN5flash11enable_sm90INS1_16FlashAttnFwdSm90INS1_25CollectiveMainloopFwdSm90ILi2EN4cute5tupleIJNS5_1CILi1EEES8_S8_EEENS6_IJNS7_ILi64EEESA_SA_EEELi512ENS_10bfloat16_tEfNS_4arch4Sm90ELb1ELb0ELb1ELb1ELb1ELb0ELb0ELb0ELb0ELb1ELb1ELb0EEENS1_21CollectiveEpilogueFwdINS6_IJSA_NS7_ILi512EEESA_EEES9_SC_SE_Li256ELb1ELb1ELb1ELb0EEENS1_36VarlenDynamicPersistentTileSchedulerILi64ELi64ELi256ELi128ELb1ELb1ELb1ELb1ELb1ELb1EEEEEEEEEvNT_6ParamsE)
        .other          _ZN7cutlass13device_kernelIN5flash11enable_sm90INS1_16FlashAttnFwdSm90INS1_25CollectiveMainloopFwdSm90ILi2EN4cute5tupleIJNS5_1CILi1EEES8_S8_EEENS6_IJNS7_ILi64EEESA_SA_EEELi512ENS_10bfloat16_tEfNS_4arch4Sm90ELb1ELb0ELb1ELb1ELb1ELb0ELb0ELb0ELb0ELb1ELb1ELb0EEENS1_21CollectiveEpilogueFwdINS6_IJSA_NS7_ILi512EEESA_EEES9_SC_SE_Li256ELb1ELb1ELb1ELb0EEENS1_36VarlenDynamicPersistentTileSchedulerILi64ELi64ELi256ELi128ELb1ELb1ELb1ELb1ELb1ELb1EEEEEEEEEvNT_6ParamsE,@"STO_CUDA_ENTRY STV_DEFAULT"
_ZN7cutlass13device_kernelIN5flash11enable_sm90INS1_16FlashAttnFwdSm90INS1_25CollectiveMainloopFwdSm90ILi2EN4cute5tupleIJNS5_1CILi1EEES8_S8_EEENS6_IJNS7_ILi64EEESA_SA_EEELi512ENS_10bfloat16_tEfNS_4arch4Sm90ELb1ELb0ELb1ELb1ELb1ELb0ELb0ELb0ELb0ELb1ELb1ELb0EEENS1_21CollectiveEpilogueFwdINS6_IJSA_NS7_ILi512EEESA_EEES9_SC_SE_Li256ELb1ELb1ELb1ELb0EEENS1_36VarlenDynamicPersistentTileSchedulerILi64ELi64ELi256ELi128ELb1ELb1ELb1ELb1ELb1ELb1EEEEEEEEEvNT_6ParamsE:
[----:B------:R-:W-:Y:S01]  /*0000*/  LDC R1, c[0x0][0x37c] ;  /* 0x0000df00ff017b82 */ /* 0x000fe20000000800 */
[----:B------:R-:W-:Y:S05]  /*0010*/  EXIT ;  /* 0x000000000000794d */ /* 0x000fea0003800000 */
.L_x_23:
        /* <DEDUP_REMOVED lines=14> */
.L_x_68:


//--------------------- .text._ZN7cutlass13device_kernelIN5flash11enable_sm90INS1_16FlashAttnFwdSm90INS1_25CollectiveMainloopFwdSm90ILi2EN4cute5tupleIJNS5_1CILi1EEES8_S8_EEENS6_IJNS7_ILi64EEESA_SA_EEELi512ENS_10bfloat16_tEfNS_4arch4Sm90ELb1ELb0ELb1ELb1ELb1ELb1ELb0ELb0ELb0ELb1ELb1ELb0EEENS1_21CollectiveEpilogueFwdINS6_IJSA_NS7_ILi512EEESA_EEES9_SC_SE_Li256ELb1ELb1ELb1ELb0EEENS1_36VarlenDynamicPersistentTileSchedulerILi64ELi64ELi256ELi128ELb1ELb1ELb1ELb1ELb1ELb1EEEEEEEEEvNT_6ParamsE --------------------------
	.section	.text._ZN7cutlass13device_kernelIN5flash11enable_sm90INS1_16FlashAttnFwdSm90INS1_25CollectiveMainloopFwdSm90ILi2EN4cute5tupleIJNS5_1CILi1EEES8_S8_EEENS6_IJNS7_ILi64EEESA_SA_EEELi512ENS_10bfloat16_tEfNS_4arch4Sm90ELb1ELb0ELb1ELb1ELb1ELb1ELb0ELb0ELb0ELb1ELb1ELb0EEENS1_21CollectiveEpilogueFwdINS6_IJSA_NS7_ILi512EEESA_EEES9_SC_SE_Li256ELb1ELb1ELb1ELb0EEENS1_36VarlenDynamicPersistentTileSchedulerILi64ELi64ELi256ELi128ELb1ELb1ELb1ELb1ELb1ELb1EEEEEEEEEvNT_6ParamsE,"ax",@progbits
	.align	128
.text._ZN7cutlass13device_kernelIN5flash11enable_sm90INS1_16FlashAttnFwdSm90INS1_25CollectiveMainloopFwdSm90ILi2EN4cute5tupleIJNS5_1CILi1EEES8_S8_EEENS6_IJNS7_ILi64EEESA_SA_EEELi512ENS_10bfloat16_tEfNS_4arch4Sm90ELb1ELb0ELb1ELb1ELb1ELb1ELb0ELb0ELb0ELb1ELb1ELb0EEENS1_21CollectiveEpilogueFwdINS6_IJSA_NS7_ILi512EEESA_EEES9_SC_SE_Li256ELb1ELb1ELb1ELb0EEENS1_36VarlenDynamicPersistentTileSchedulerILi64ELi64ELi256ELi128ELb1ELb1ELb1ELb1ELb1ELb1EEEEEEEEEvNT_6ParamsE:
        .type           _ZN7cutlass13device_kernelIN5flash11enable_sm90INS1_16FlashAttnFwdSm90INS1_25CollectiveMainloopFwdSm90ILi2EN4cute5tupleIJNS5_1CILi1EEES8_S8_EEENS6_IJNS7_ILi64EEESA_SA_EEELi512ENS_10bfloat16_tEfNS_4arch4Sm90ELb1ELb0ELb1ELb1ELb1ELb1ELb0ELb0ELb0ELb1ELb1ELb0EEENS1_21CollectiveEpilogueFwdINS6_IJSA_NS7_ILi512EEESA_EEES9_SC_SE_Li256ELb1ELb1ELb1ELb0EEENS1_36VarlenDynamicPersistentTileSchedulerILi64ELi64ELi256ELi128ELb1ELb1ELb1ELb1ELb1ELb1EEEEEEEEEvNT_6ParamsE,@function
        .size           _ZN7cutlass13device_kernelIN5flash11enable_sm90INS1_16FlashAttnFwdSm90INS1_25CollectiveMainloopFwdSm90ILi2EN4cute5tupleIJNS5_1CILi1EEES8_S8_EEENS6_IJNS7_ILi64EEESA_SA_EEELi512ENS_10bfloat16_tEfNS_4arch4Sm90ELb1ELb0ELb1ELb1ELb1ELb1ELb0ELb0ELb0ELb1ELb1ELb0EEENS1_21CollectiveEpilogueFwdINS6_IJSA_NS7_ILi512EEESA_EEES9_SC_SE_Li256ELb1ELb1ELb1ELb0EEENS1_36VarlenDynamicPersistentTileSchedulerILi64ELi64ELi256ELi128ELb1ELb1ELb1ELb1ELb1ELb1EEEEEEEEEvNT_6ParamsE,(.L_x_69 - _ZN7cutlass13device_kernelIN5flash11enable_sm90INS1_16FlashAttnFwdSm90INS1_25CollectiveMainloopFwdSm90ILi2EN4cute5tupleIJNS5_1CILi1EEES8_S8_EEENS6_IJNS7_ILi64EEESA_SA_EEELi512ENS_10bfloat16_tEfNS_4arch4Sm90ELb1ELb0ELb1ELb1ELb1ELb1ELb0ELb0ELb0ELb1ELb1ELb0EEENS1_21CollectiveEpilogueFwdINS6_IJSA_NS7_ILi512EEESA_EEES9_SC_SE_Li256ELb1ELb1ELb1ELb0EEENS1_36VarlenDynamicPersistentTileSchedulerILi64ELi64ELi256ELi128ELb1ELb1ELb1ELb1ELb1ELb1EEEEEEEEEvNT_6ParamsE)
        .other          _ZN7cutlass13device_kernelIN5flash11enable_sm90INS1_16FlashAttnFwdSm90INS1_25CollectiveMainloopFwdSm90ILi2EN4cute5tupleIJNS5_1CILi1EEES8_S8_EEENS6_IJNS7_ILi64EEESA_SA_EEELi512ENS_10bfloat16_tEfNS_4arch4Sm90ELb1ELb0ELb1ELb1ELb1ELb1ELb0ELb0ELb0ELb1ELb1ELb0EEENS1_21CollectiveEpilogueFwdINS6_IJSA_NS7_ILi512EEESA_EEES9_SC_SE_Li256ELb1ELb1ELb1ELb0EEENS1_36VarlenDynamicPersistentTileSchedulerILi64ELi64ELi256ELi128ELb1ELb1ELb1ELb1ELb1ELb1EEEEEEEEEvNT_6ParamsE,@"STO_CUDA_ENTRY STV_DEFAULT"
_ZN7cutlass13device_kernelIN5flash11enable_sm90INS1_16FlashAttnFwdSm90INS1_25CollectiveMainloopFwdSm90ILi2EN4cute5tupleIJNS5_1CILi1EEES8_S8_EEENS6_IJNS7_ILi64EEESA_SA_EEELi512ENS_10bfloat16_tEfNS_4arch4Sm90ELb1ELb0ELb1ELb1ELb1ELb1ELb0ELb0ELb0ELb1ELb1ELb0EEENS1_21CollectiveEpilogueFwdINS6_IJSA_NS7_ILi512EEESA_EEES9_SC_SE_Li256ELb1ELb1ELb1ELb0EEENS1_36VarlenDynamicPersistentTileSchedulerILi64ELi64ELi256ELi128ELb1ELb1ELb1ELb1ELb1ELb1EEEEEEEEEvNT_6ParamsE:
[----:B------:R-:W-:Y:S01]  /*0000*/  LDC R1, c[0x0][0x37c] ;  /* 0x0000df00ff017b82 */ /* 0x000fe20000000800 */
[----:B------:R-:W-:Y:S05]  /*0010*/  EXIT ;  /* 0x000000000000794d */ /* 0x000fea0003800000 */
.L_x_24:
        /* <DEDUP_REMOVED lines=14> */
.L_x_69:


//--------------------- .text._ZN7cutlass13device_kernelIN5flash11enable_sm90INS1_16FlashAttnFwdSm90INS1_25CollectiveMainloopFwdSm90ILi2EN4cute5tupleIJNS5_1CILi1EEES8_S8_EEENS6_IJNS7_ILi64EEESA_SA_EEELi512ENS_10bfloat16_tEfNS_4arch4Sm90ELb1ELb0ELb1ELb1ELb1ELb0ELb1ELb0ELb0ELb1ELb1ELb0EEENS1_21CollectiveEpilogueFwdINS6_IJSA_NS7_ILi512EEESA_EEES9_SC_SE_Li256ELb1ELb1ELb1ELb0EEENS1_36VarlenDynamicPersistentTileSchedulerILi64ELi64ELi256ELi128ELb1ELb1ELb1ELb1ELb1ELb1EEEEEEEEEvNT_6ParamsE --------------------------
	.section	.text._ZN7cutlass13device_kernelIN5flash11enable_sm90INS1_16FlashAttnFwdSm90INS1_25CollectiveMainloopFwdSm90ILi2EN4cute5tupleIJNS5_1CILi1EEES8_S8_EEENS6_IJNS7_ILi64EEESA_SA_EEELi512ENS_10bfloat16_tEfNS_4arch4Sm90ELb1ELb0ELb1ELb1ELb1ELb0ELb1ELb0ELb0ELb1ELb1ELb0EEENS1_21CollectiveEpilogueFwdINS6_IJSA_NS7_ILi512EEESA_EEES9_SC_SE_Li256ELb1ELb1ELb1ELb0EEENS1_36VarlenDynamicPersistentTileSchedulerILi64ELi64ELi256ELi128ELb1ELb1ELb1ELb1ELb1ELb1EEEEEEEEEvNT_6ParamsE,"ax",@progbits
	.align	128
.text._ZN7cutlass13device_kernelIN5flash11enable_sm90INS1_16FlashAttnFwdSm90INS1_25CollectiveMainloopFwdSm90ILi2EN4cute5tupleIJNS5_1CILi1EEES8_S8_EEENS6_IJNS7_ILi64EEESA_SA_EEELi512ENS_10bfloat16_tEfNS_4arch4Sm90ELb1ELb0ELb1ELb1ELb1ELb0ELb1ELb0ELb0ELb1ELb1ELb0EEENS1_21CollectiveEpilogueFwdINS6_IJSA_NS7_ILi512EEESA_EEES9_SC_SE_Li256ELb1ELb1ELb1ELb0EEENS1_36VarlenDynamicPersistentTileSchedulerILi64ELi64ELi256ELi128ELb1ELb1ELb1ELb1ELb1ELb1EEEEEEEEEvNT_6ParamsE:
        .type           _ZN7cutlass13device_kernelIN5flash11enable_sm90INS1_16FlashAttnFwdSm90INS1_25CollectiveMainloopFwdSm90ILi2EN4cute5tupleIJNS5_1CILi1EEES8_S8_EEENS6_IJNS7_ILi64EEESA_SA_EEELi512ENS_10bfloat16_tEfNS_4arch4Sm90ELb1ELb0ELb1ELb1ELb1ELb0ELb1ELb0ELb0ELb1ELb1ELb0EEENS1_21CollectiveEpilogueFwdINS6_IJSA_NS7_ILi512EEESA_EEES9_SC_SE_Li256ELb1ELb1ELb1ELb0EEENS1_36VarlenDynamicPersistentTileSchedulerILi64ELi64ELi256ELi128ELb1ELb1ELb1ELb1ELb1ELb1EEEEEEEEEvNT_6ParamsE,@function
        .size           _ZN7cutlass13device_kernelIN5flash11enable_sm90INS1_16FlashAttnFwdSm90INS1_25CollectiveMainloopFwdSm90ILi2EN4cute5tupleIJNS5_1CILi1EEES8_S8_EEENS6_IJNS7_ILi64EEESA_SA_EEELi512ENS_10bfloat16_tEfNS_4arch4Sm90ELb1ELb0ELb1ELb1ELb1ELb0ELb1ELb0ELb0ELb1ELb1ELb0EEENS1_21CollectiveEpilogueFwdINS6_IJSA_NS7_ILi512EEESA_EEES9_SC_SE_Li256ELb1ELb1ELb1ELb0EEENS1_36VarlenDynamicPersistentTileSchedulerILi64ELi64ELi256ELi128ELb1ELb1ELb1ELb1ELb1ELb1EEEEEEEEEvNT_6ParamsE,(.L_x_70 - _ZN7cutlass13device_kernelIN5flash11enable_sm90INS1_16FlashAttnFwdSm90INS1_25CollectiveMainloopFwdSm90ILi2EN4cute5tupleIJNS5_1CILi1EEES8_S8_EEENS6_IJNS7_ILi64EEESA_SA_EEELi512ENS_10bfloat16_tEfNS_4arch4Sm90ELb1ELb0ELb1ELb1ELb1ELb0ELb1ELb0ELb0ELb1ELb1ELb0EEENS1_21CollectiveEpilogueFwdINS6_IJSA_NS7_ILi512EEESA_EEES9_SC_SE_Li256ELb1ELb1ELb1ELb0EEENS1_36VarlenDynamicPersistentTileSchedulerILi64ELi64ELi256ELi128ELb1ELb1ELb1ELb1ELb1ELb1EEEEEEEEEvNT_6ParamsE)
        .other          _ZN7cutlass13device_kernelIN5flash11enable_sm90INS1_16FlashAttnFwdSm90INS1_25CollectiveMainloopFwdSm90ILi2EN4cute5tupleIJNS5_1CILi1EEES8_S8_EEENS6_IJNS7_ILi64EEESA_SA_EEELi512ENS_10bfloat16_tEfNS_4arch4Sm90ELb1ELb0ELb1ELb1ELb1ELb0ELb1ELb0ELb0ELb1ELb1ELb0EEENS1_21CollectiveEpilogueFwdINS6_IJSA_NS7_ILi512EEESA_EEES9_SC_SE_Li256ELb1ELb1ELb1ELb0EEENS1_36VarlenDynamicPersistentTileSchedulerILi64ELi64ELi256ELi128ELb1ELb1ELb1ELb1ELb1ELb1EEEEEEEEEvNT_6ParamsE,@"STO_CUDA_ENTRY STV_DEFAULT"
_ZN7cutlass13device_kernelIN5flash11enable_sm90INS1_16FlashAttnFwdSm90INS1_25CollectiveMainloopFwdSm90ILi2EN4cute5tupleIJNS5_1CILi1EEES8_S8_EEENS6_IJNS7_ILi64EEESA_SA_EEELi512ENS_10bfloat16_tEfNS_4arch4Sm90ELb1ELb0ELb1ELb1ELb1ELb0ELb1ELb0ELb0ELb1ELb1ELb0EEENS1_21CollectiveEpilogueFwdINS6_IJSA_NS7_ILi512EEESA_EEES9_SC_SE_Li256ELb1ELb1ELb1ELb0EEENS1_36VarlenDynamicPersistentTileSchedulerILi64ELi64ELi256ELi128ELb1ELb1ELb1ELb1ELb1ELb1EEEEEEEEEvNT_6ParamsE:
[----:B------:R-:W-:Y:S01]  /*0000*/  LDC R1, c[0x0][0x37c] ;  /* 0x0000df00ff017b82 */ /* 0x000fe20000000800 */
[----:B------:R-:W-:Y:S05]  /*0010*/  EXIT ;  /* 0x000000000000794d */ /* 0x000fea0003800000 */
.L_x_25:
        /* <DEDUP_REMOVED lines=14> */
.L_x_70:


//--------------------- .text._ZN7cutlass13device_kernelIN5flash11enable_sm90INS1_16FlashAttnFwdSm90INS1_25CollectiveMainloopFwdSm90ILi2EN4cute5tupleIJNS5_1CILi1EEES8_S8_EEENS6_IJNS7_ILi64EEESA_SA_EEELi512ENS_10bfloat16_tEfNS_4arch4Sm90ELb1ELb0ELb1ELb1ELb1ELb1ELb1ELb0ELb0ELb1ELb1ELb0EEENS1_21CollectiveEpilogueFwdINS6_IJSA_NS7_ILi512EEESA_EEES9_SC_SE_Li256ELb1ELb1ELb1ELb0EEENS1_36VarlenDynamicPersistentTileSchedulerILi64ELi64ELi256ELi128ELb1ELb1ELb1ELb1ELb1ELb1EEEEEEEEEvNT_6ParamsE --------------------------
	.section	.text._ZN7cutlass13device_kernelIN5flash11enable_sm90INS1_16FlashAttnFwdSm90INS1_25CollectiveMainloopFwdSm90ILi2EN4cute5tupleIJNS5_1CILi1EEES8_S8_EEENS6_IJNS7_ILi64EEESA_SA_EEELi512ENS_10bfloat16_tEfNS_4arch4Sm90ELb1ELb0ELb1ELb1ELb1ELb1ELb1ELb0ELb0ELb1ELb1ELb0EEENS1_21CollectiveEpilogueFwdINS6_IJSA_NS7_ILi512EEESA_EEES9_SC_SE_Li256ELb1ELb1ELb1ELb0EEENS1_36VarlenDynamicPersistentTileSchedulerILi64ELi64ELi256ELi128ELb1ELb1ELb1ELb1ELb1ELb1EEEEEEEEEvNT_6ParamsE,"ax",@progbits
	.align	128
.text._ZN7cutlass13device_kernelIN5flash11enable_sm90INS1_16FlashAttnFwdSm90INS1_25CollectiveMainloopFwdSm90ILi2EN4cute5tupleIJNS5_1CILi1EEES8_S8_EEENS6_IJNS7_ILi64EEESA_SA_EEELi512ENS_10bfloat16_tEfNS_4arch4Sm90ELb1ELb0ELb1ELb1ELb1ELb1ELb1ELb0ELb0ELb1ELb1ELb0EEENS1_21CollectiveEpilogueFwdINS6_IJSA_NS7_ILi512EEESA_EEES9_SC_SE_Li256ELb1ELb1ELb1ELb0EEENS1_36VarlenDynamicPersistentTileSchedulerILi64ELi64ELi256ELi128ELb1ELb1ELb1ELb1ELb1ELb1EEEEEEEEEvNT_6ParamsE:
        .type           _ZN7cutlass13device_kernelIN5flash11enable_sm90INS1_16FlashAttnFwdSm90INS1_25CollectiveMainloopFwdSm90ILi2EN4cute5tupleIJNS5_1CILi1EEES8_S8_EEENS6_IJNS7_ILi64EEESA_SA_EEELi512ENS_10bfloat16_tEfNS_4arch4Sm90ELb1ELb0ELb1ELb1ELb1ELb1ELb1ELb0ELb0ELb1ELb1ELb0EEENS1_21CollectiveEpilogueFwdINS6_IJSA_NS7_ILi512EEESA_EEES9_SC_SE_Li256ELb1ELb1ELb1ELb0EEENS1_36VarlenDynamicPersistentTileSchedulerILi64ELi64ELi256ELi128ELb1ELb1ELb1ELb1ELb1ELb1EEEEEEEEEvNT_6ParamsE,@function
        .size           _ZN7cutlass13device_kernelIN5flash11enable_sm90INS1_16FlashAttnFwdSm90INS1_25CollectiveMainloopFwdSm90ILi2EN4cute5tupleIJNS5_1CILi1EEES8_S8_EEENS6_IJNS7_ILi64EEESA_SA_EEELi512ENS_10bfloat16_tEfNS_4arch4Sm90ELb1ELb0ELb1ELb1ELb1ELb1ELb1ELb0ELb0ELb1ELb1ELb0EEENS1_21CollectiveEpilogueFwdINS6_IJSA_NS7_ILi512EEESA_EEES9_SC_SE_Li256ELb1ELb1ELb1ELb0EEENS1_36VarlenDynamicPersistentTileSchedulerILi64ELi64ELi256ELi128ELb1ELb1ELb1ELb1ELb1ELb1EEEEEEEEEvNT_6ParamsE,(.L_x_71 - _ZN7cutlass13device_kernelIN5flash11enable_sm90INS1_16FlashAttnFwdSm90INS1_25CollectiveMainloopFwdSm90ILi2EN4cute5tupleIJNS5_1CILi1EEES8_S8_EEENS6_IJNS7_ILi64EEESA_SA_EEELi512ENS_10bfloat16_tEfNS_4arch4Sm90ELb1ELb0ELb1ELb1ELb1ELb1ELb1ELb0ELb0ELb1ELb1ELb0EEENS1_21CollectiveEpilogueFwdINS6_IJSA_NS7_ILi512EEESA_EEES9_SC_SE_Li256ELb1ELb1ELb1ELb0EEENS1_36VarlenDynamicPersistentTileSchedulerILi64ELi64ELi256ELi128ELb1ELb1ELb1ELb1ELb1ELb1EEEEEEEEEvNT_6ParamsE)
        .other          _ZN7cutlass13device_kernelIN5flash11enable_sm90INS1_16FlashAttnFwdSm90INS1_25CollectiveMainloopFwdSm90ILi2EN4cute5tupleIJNS5_1CILi1EEES8_S8_EEENS6_IJNS7_ILi64EEESA_SA_EEELi512ENS_10bfloat16_tEfNS_4arch4Sm90ELb1ELb0ELb1ELb1ELb1ELb1ELb1ELb0ELb0ELb1ELb1ELb0EEENS1_21CollectiveEpilogueFwdINS6_IJSA_NS7_ILi512EEESA_EEES9_SC_SE_Li256ELb1ELb1ELb1ELb0EEENS1_36VarlenDynamicPersistentTileSchedulerILi64ELi64ELi256ELi128ELb1ELb1ELb1ELb1ELb1ELb1EEEEEEEEEvNT_6ParamsE,@"STO_CUDA_ENTRY STV_DEFAULT"
_ZN7cutlass13device_kernelIN5flash11enable_sm90INS1_16FlashAttnFwdSm90INS1_25CollectiveMainloopFwdSm90ILi2EN4cute5tupleIJNS5_1CILi1EEES8_S8_EEENS6_IJNS7_ILi64EEESA_SA_EEELi512ENS_10bfloat16_tEfNS_4arch4Sm90ELb1ELb0ELb1ELb1ELb1ELb1ELb1ELb0ELb0ELb1ELb1ELb0EEENS1_21CollectiveEpilogueFwdINS6_IJSA_NS7_ILi512EEESA_EEES9_SC_SE_Li256ELb1ELb1ELb1ELb0EEENS1_36VarlenDynamicPersistentTileSchedulerILi64ELi64ELi256ELi128ELb1ELb1ELb1ELb1ELb1ELb1EEEEEEEEEvNT_6ParamsE:
[----:B------:R-:W-:Y:S01]  /*0000*/  LDC R1, c[0x0][0x37c] ;  /* 0x0000df00ff017b82 */ /* 0x000fe20000000800 */
[----:B------:R-:W-:Y:S05]  /*0010*/  EXIT ;  /* 0x000000000000794d */ /* 0x000fea0003800000 */
.L_x_26:
        /* <DEDUP_REMOVED lines=14> */
.L_x_71:


//--------------------- .text._ZN7cutlass13device_kernelIN5flash11enable_sm90INS1_16FlashAttnFwdSm90INS1_25CollectiveMainloopFwdSm90ILi2EN4cute5tupleIJNS5_1CILi1EEES8_S8_EEENS6_IJNS7_ILi128EEENS7_ILi96EEENS7_ILi64EEEEEELi256ENS_10bfloat16_tEfNS_4arch4Sm90ELb0ELb0ELb1ELb0ELb1ELb0ELb0ELb1ELb0ELb1ELb1ELb0EEENS1_21CollectiveEpilogueFwdINS6_IJSA_NS7_ILi256EEESB_EEES9_SE_SG_Li256ELb0ELb1ELb1ELb0EEENS1_19SingleTileSchedulerILb0ELb1ELb1ELi128EEEEEEEEEvNT_6ParamsE --------------------------
	.section	.text._ZN7cutlass13device_kernelIN5flash11enable_sm90INS1_16FlashAttnFwdSm90INS1_25CollectiveMainloopFwdSm90ILi2EN4cute5tupleIJNS5_1CILi1EEES8_S8_EEENS6_IJNS7_ILi128EEENS7_ILi96EEENS7_ILi64EEEEEELi256ENS_10bfloat16_tEfNS_4arch4Sm90ELb0ELb0ELb1ELb0ELb1ELb0ELb0ELb1ELb0ELb1ELb1ELb0EEENS1_21CollectiveEpilogueFwdINS6_IJSA_NS7_ILi256EEESB_EEES9_SE_SG_Li256ELb0ELb1ELb1ELb0EEENS1_19SingleTileSchedulerILb0ELb1ELb1ELi128EEEEEEEEEvNT_6ParamsE,"ax",@progbits
	.align	128
.text._ZN7cutlass13device_kernelIN5flash11enable_sm90INS1_16FlashAttnFwdSm90INS1_25CollectiveMainloopFwdSm90ILi2EN4cute5tupleIJNS5_1CILi1EEES8_S8_EEENS6_IJNS7_ILi128EEENS7_ILi96EEENS7_ILi64EEEEEELi256ENS_10bfloat16_tEfNS_4arch4Sm90ELb0ELb0ELb1ELb0ELb1ELb0ELb0ELb1ELb0ELb1ELb1ELb0EEENS1_21CollectiveEpilogueFwdINS6_IJSA_NS7_ILi256EEESB_EEES9_SE_SG_Li256ELb0ELb1ELb1ELb0EEENS1_19SingleTileSchedulerILb0ELb1ELb1ELi128EEEEEEEEEvNT_6ParamsE:
        .type           _ZN7cutlass13device_kernelIN5flash11enable_sm90INS1_16FlashAttnFwdSm90INS1_25CollectiveMainloopFwdSm90ILi2EN4cute5tupleIJNS5_1CILi1EEES8_S8_EEENS6_IJNS7_ILi128EEENS7_ILi96EEENS7_ILi64EEEEEELi256ENS_10bfloat16_tEfNS_4arch4Sm90ELb0ELb0ELb1ELb0ELb1ELb0ELb0ELb1ELb0ELb1ELb1ELb0EEENS1_21CollectiveEpilogueFwdINS6_IJSA_NS7_ILi256EEESB_EEES9_SE_SG_Li256ELb0ELb1ELb1ELb0EEENS1_19SingleTileSchedulerILb0ELb1ELb1ELi128EEEEEEEEEvNT_6ParamsE,@function
        .size           _ZN7cutlass13device_kernelIN5flash11enable_sm90INS1_16FlashAttnFwdSm90INS1_25CollectiveMainloopFwdSm90ILi2EN4cute5tupleIJNS5_1CILi1EEES8_S8_EEENS6_IJNS7_ILi128EEENS7_ILi96EEENS7_ILi64EEEEEELi256ENS_10bfloat16_tEfNS_4arch4Sm90ELb0ELb0ELb1ELb0ELb1ELb0ELb0ELb1ELb0ELb1ELb1ELb0EEENS1_21CollectiveEpilogueFwdINS6_IJSA_NS7_ILi256EEESB_EEES9_SE_SG_Li256ELb0ELb1ELb1ELb0EEENS1_19SingleTileSchedulerILb0ELb1ELb1ELi128EEEEEEEEEvNT_6ParamsE,(.L_x_72 - _ZN7cutlass13device_kernelIN5flash11enable_sm90INS1_16FlashAttnFwdSm90INS1_25CollectiveMainloopFwdSm90ILi2EN4cute5tupleIJNS5_1CILi1EEES8_S8_EEENS6_IJNS7_ILi128EEENS7_ILi96EEENS7_ILi64EEEEEELi256ENS_10bfloat16_tEfNS_4arch4Sm90ELb0ELb0ELb1ELb0ELb1ELb0ELb0ELb1ELb0ELb1ELb1ELb0EEENS1_21CollectiveEpilogueFwdINS6_IJSA_NS7_ILi256EEESB_EEES9_SE_SG_Li256ELb0ELb1ELb1ELb0EEENS1_19SingleTileSchedulerILb0ELb1ELb1ELi128EEEEEEEEEvNT_6ParamsE)
        .other          _ZN7cutlass13device_kernelIN5flash11enable_sm90INS1_16FlashAttnFwdSm90INS1_25CollectiveMainloopFwdSm90ILi2EN4cute5tupleIJNS5_1CILi1EEES8_S8_EEENS6_IJNS7_ILi128EEENS7_ILi96EEENS7_ILi64EEEEEELi256ENS_10bfloat16_tEfNS_4arch4Sm90ELb0ELb0ELb1ELb0ELb1ELb0ELb0ELb1ELb0ELb1ELb1ELb0EEENS1_21CollectiveEpilogueFwdINS6_IJSA_NS7_ILi256EEESB_EEES9_SE_SG_Li256ELb0ELb1ELb1ELb0EEENS1_19SingleTileSchedulerILb0ELb1ELb1ELi128EEEEEEEEEvNT_6ParamsE,@"STO_CUDA_ENTRY STV_DEFAULT"
_ZN7cutlass13device_kernelIN5flash11enable_sm90INS1_16FlashAttnFwdSm90INS1_25CollectiveMainloopFwdSm90ILi2EN4cute5tupleIJNS5_1CILi1EEES8_S8_EEENS6_IJNS7_ILi128EEENS7_ILi96EEENS7_ILi64EEEEEELi256ENS_10bfloat16_tEfNS_4arch4Sm90ELb0ELb0ELb1ELb0ELb1ELb0ELb0ELb1ELb0ELb1ELb1ELb0EEENS1_21CollectiveEpilogueFwdINS6_IJSA_NS7_ILi256EEESB_EEES9_SE_SG_Li256ELb0ELb1ELb1ELb0EEENS1_19SingleTileSchedulerILb0ELb1ELb1ELi128EEEEEEEEEvNT_6ParamsE:
[----:B------:R-:W-:Y:S01]  /*0000*/  LDC R1, c[0x0][0x37c] ;  /* 0x0000df00ff017b82 */ /* 0x000fe20000000800 */
[----:B------:R-:W-:Y:S05]  /*0010*/  EXIT ;  /* 0x000000000000794d */ /* 0x000fea0003800000 */
.L_x_27:
        /* <DEDUP_REMOVED lines=14> */
.L_x_72:


//--------------------- .text._ZN7cutlass13device_kernelIN5flash11enable_sm90INS1_16FlashAttnFwdSm90INS1_25CollectiveMainloopFwdSm90ILi2EN4cute5tupleIJNS5_1CILi1EEES8_S8_EEENS6_IJNS7_ILi128EEENS7_ILi96EEENS7_ILi64EEEEEELi256ENS_10bfloat16_tEfNS_4arch4Sm90ELb0ELb0ELb1ELb0ELb1ELb0ELb1ELb1ELb0ELb1ELb1ELb0EEENS1_21CollectiveEpilogueFwdINS6_IJSA_NS7_ILi256EEESB_EEES9_SE_SG_Li256ELb0ELb1ELb1ELb0EEENS1_19SingleTileSchedulerILb0ELb1ELb1ELi128EEEEEEEEEvNT_6ParamsE --------------------------
	.section	.text._ZN7cutlass13device_kernelIN5flash11enable_sm90INS1_16FlashAttnFwdSm90INS1_25CollectiveMainloopFwdSm90ILi2EN4cute5tupleIJNS5_1CILi1EEES8_S8_EEENS6_IJNS7_ILi128EEENS7_ILi96EEENS7_ILi64EEEEEELi256ENS_10bfloat16_tEfNS_4arch4Sm90ELb0ELb0ELb1ELb0ELb1ELb0ELb1ELb1ELb0ELb1ELb1ELb0EEENS1_21CollectiveEpilogueFwdINS6_IJSA_NS7_ILi256EEESB_EEES9_SE_SG_Li256ELb0ELb1ELb1ELb0EEENS1_19SingleTileSchedulerILb0ELb1ELb1ELi128EEEEEEEEEvNT_6ParamsE,"ax",@progbits
	.align	128
.text._ZN7cutlass13device_kernelIN5flash11enable_sm90INS1_16FlashAttnFwdSm90INS1_25CollectiveMainloopFwdSm90ILi2EN4cute5tupleIJNS5_1CILi1EEES8_S8_EEENS6_IJNS7_ILi128EEENS7_ILi96EEENS7_ILi64EEEEEELi256ENS_10bfloat16_tEfNS_4arch4Sm90ELb0ELb0ELb1ELb0ELb1ELb0ELb1ELb1ELb0ELb1ELb1ELb0EEENS1_21CollectiveEpilogueFwdINS6_IJSA_NS7_ILi256EEESB_EEES9_SE_SG_Li256ELb0ELb1ELb1ELb0EEENS1_19SingleTileSchedulerILb0ELb1ELb1ELi128EEEEEEEEEvNT_6ParamsE:
        .type           _ZN7cutlass13device_kernelIN5flash11enable_sm90INS1_16FlashAttnFwdSm90INS1_25CollectiveMainloopFwdSm90ILi2EN4cute5tupleIJNS5_1CILi1EEES8_S8_EEENS6_IJNS7_ILi128EEENS7_ILi96EEENS7_ILi64EEEEEELi256ENS_10bfloat16_tEfNS_4arch4Sm90ELb0ELb0ELb1ELb0ELb1ELb0ELb1ELb1ELb0ELb1ELb1ELb0EEENS1_21CollectiveEpilogueFwdINS6_IJSA_NS7_ILi256EEESB_EEES9_SE_SG_Li256ELb0ELb1ELb1ELb0EEENS1_19SingleTileSchedulerILb0ELb1ELb1ELi128EEEEEEEEEvNT_6ParamsE,@function
        .size           _ZN7cutlass13device_kernelIN5flash11enable_sm90INS1_16FlashAttnFwdSm90INS1_25CollectiveMainloopFwdSm90ILi2EN4cute5tupleIJNS5_1CILi1EEES8_S8_EEENS6_IJNS7_ILi128EEENS7_ILi96EEENS7_ILi64EEEEEELi256ENS_10bfloat16_tEfNS_4arch4Sm90ELb0ELb0ELb1ELb0ELb1ELb0ELb1ELb1ELb0ELb1ELb1ELb0EEENS1_21CollectiveEpilogueFwdINS6_IJSA_NS7_ILi256EEESB_EEES9_SE_SG_Li256ELb0ELb1ELb1ELb0EEENS1_19SingleTileSchedulerILb0ELb1ELb1ELi128EEEEEEEEEvNT_6ParamsE,(.L_x_73 - _ZN7cutlass13device_kernelIN5flash11enable_sm90INS1_16FlashAttnFwdSm90INS1_25CollectiveMainloopFwdSm90ILi2EN4cute5tupleIJNS5_1CILi1EEES8_S8_EEENS6_IJNS7_ILi128EEENS7_ILi96EEENS7_ILi64EEEEEELi256ENS_10bfloat16_tEfNS_4arch4Sm90ELb0ELb0ELb1ELb0ELb1ELb0ELb1ELb1ELb0ELb1ELb1ELb0EEENS1_21CollectiveEpilogueFwdINS6_IJSA_NS7_ILi256EEESB_EEES9_SE_SG_Li256ELb0ELb1ELb1ELb0EEENS1_19SingleTileSchedulerILb0ELb1ELb1ELi128EEEEEEEEEvNT_6ParamsE)
        .other          _ZN7cutlass13device_kernelIN5flash11enable_sm90INS1_16FlashAttnFwdSm90INS1_25CollectiveMainloopFwdSm90ILi2EN4cute5tupleIJNS5_1CILi1EEES8_S8_EEENS6_IJNS7_ILi128EEENS7_ILi96EEENS7_ILi64EEEEEELi256ENS_10bfloat16_tEfNS_4arch4Sm90ELb0ELb0ELb1ELb0ELb1ELb0ELb1ELb1ELb0ELb1ELb1ELb0EEENS1_21CollectiveEpilogueFwdINS6_IJSA_NS7_ILi256EEESB_EEES9_SE_SG_Li256ELb0ELb1ELb1ELb0EEENS1_19SingleTileSchedulerILb0ELb1ELb1ELi128EEEEEEEEEvNT_6ParamsE,@"STO_CUDA_ENTRY STV_DEFAULT"
_ZN7cutlass13device_kernelIN5flash11enable_sm90INS1_16FlashAttnFwdSm90INS1_25CollectiveMainloopFwdSm90ILi2EN4cute5tupleIJNS5_1CILi1EEES8_S8_EEENS6_IJNS7_ILi128EEENS7_ILi96EEENS7_ILi64EEEEEELi256ENS_10bfloat16_tEfNS_4arch4Sm90ELb0ELb0ELb1ELb0ELb1ELb0ELb1ELb1ELb0ELb1ELb1ELb0EEENS1_21CollectiveEpilogueFwdINS6_IJSA_NS7_ILi256EEESB_EEES9_SE_SG_Li256ELb0ELb1ELb1ELb0EEENS1_19SingleTileSchedulerILb0ELb1ELb1ELi128EEEEEEEEEvNT_6ParamsE:
[----:B------:R-:W-:Y:S01]  /*0000*/  LDC R1, c[0x0][0x37c] ;  /* 0x0000df00ff017b82 */ /* 0x000fe20000000800 */
[----:B------:R-:W-:Y:S05]  /*0010*/  EXIT ;  /* 0x000000000000794d */ /* 0x000fea0003800000 */
.L_x_28:
        /* <DEDUP_REMOVED lines=14> */
.L_x_73:


//--------------------- .text._ZN7cutlass13device_kernelIN5flash11enable_sm90INS1_16FlashAttnFwdSm90INS1_25CollectiveMainloopFwdSm90ILi2EN4cute5tupleIJNS5_1CILi1EEES8_S8_EEENS6_IJNS7_ILi128EEENS7_ILi96EEENS7_ILi64EEEEEELi256ENS_10bfloat16_tEfNS_4arch4Sm90ELb0ELb0ELb1ELb1ELb1ELb0ELb0ELb1ELb0ELb1ELb1ELb0EEENS1_21CollectiveEpilogueFwdINS6_IJSA_NS7_ILi256EEESB_EEES9_SE_SG_Li256ELb1ELb1ELb1ELb0EEENS1_36VarlenDynamicPersistentTileSchedulerILi128ELi96ELi256ELi128ELb1ELb1ELb1ELb0ELb1ELb1EEEEEEEEEvNT_6ParamsE --------------------------
	.section	.text._ZN7cutlass13device_kernelIN5flash11enable_sm90INS1_16FlashAttnFwdSm90INS1_25CollectiveMainloopFwdSm90ILi2EN4cute5tupleIJNS5_1CILi1EEES8_S8_EEENS6_IJNS7_ILi128EEENS7_ILi96EEENS7_ILi64EEEEEELi256ENS_10bfloat16_tEfNS_4arch4Sm90ELb0ELb0ELb1ELb1ELb1ELb0ELb0ELb1ELb0ELb1ELb1ELb0EEENS1_21CollectiveEpilogueFwdINS6_IJSA_NS7_ILi256EEESB_EEES9_SE_SG_Li256ELb1ELb1ELb1ELb0EEENS1_36VarlenDynamicPersistentTileSchedulerILi128ELi96ELi256ELi128ELb1ELb1ELb1ELb0ELb1ELb1EEEEEEEEEvNT_6ParamsE,"ax",@progbits
	.align	128
.text._ZN7cutlass13device_kernelIN5flash11enable_sm90INS1_16FlashAttnFwdSm90INS1_25CollectiveMainloopFwdSm90ILi2EN4cute5tupleIJNS5_1CILi1EEES8_S8_EEENS6_IJNS7_ILi128EEENS7_ILi96EEENS7_ILi64EEEEEELi256ENS_10bfloat16_tEfNS_4arch4Sm90ELb0ELb0ELb1ELb1ELb1ELb0ELb0ELb1ELb0ELb1ELb1ELb0EEENS1_21CollectiveEpilogueFwdINS6_IJSA_NS7_ILi256EEESB_EEES9_SE_SG_Li256ELb1ELb1ELb1ELb0EEENS1_36VarlenDynamicPersistentTileSchedulerILi128ELi96ELi256ELi128ELb1ELb1ELb1ELb0ELb1ELb1EEEEEEEEEvNT_6ParamsE:
        .type           _ZN7cutlass13device_kernelIN5flash11enable_sm90INS1_16FlashAttnFwdSm90INS1_25CollectiveMainloopFwdSm90ILi2EN4cute5tupleIJNS5_1CILi1EEES8_S8_EEENS6_IJNS7_ILi128EEENS7_ILi96EEENS7_ILi64EEEEEELi256ENS_10bfloat16_tEfNS_4arch4Sm90ELb0ELb0ELb1ELb1ELb1ELb0ELb0ELb1ELb0ELb1ELb1ELb0EEENS1_21CollectiveEpilogueFwdINS6_IJSA_NS7_ILi256EEESB_EEES9_SE_SG_Li256ELb1ELb1ELb1ELb0EEENS1_36VarlenDynamicPersistentTileSchedulerILi128ELi96ELi256ELi128ELb1ELb1ELb1ELb0ELb1ELb1EEEEEEEEEvNT_6ParamsE,@function
        .size           _ZN7cutlass13device_kernelIN5flash11enable_sm90INS1_16FlashAttnFwdSm90INS1_25CollectiveMainloopFwdSm90ILi2EN4cute5tupleIJNS5_1CILi1EEES8_S8_EEENS6_IJNS7_ILi128EEENS7_ILi96EEENS7_ILi64EEEEEELi256ENS_10bfloat16_tEfNS_4arch4Sm90ELb0ELb0ELb1ELb1ELb1ELb0ELb0ELb1ELb0ELb1ELb1ELb0EEENS1_21CollectiveEpilogueFwdINS6_IJSA_NS7_ILi256EEESB_EEES9_SE_SG_Li256ELb1ELb1ELb1ELb0EEENS1_36VarlenDynamicPersistentTileSchedulerILi128ELi96ELi256ELi128ELb1ELb1ELb1ELb0ELb1ELb1EEEEEEEEEvNT_6ParamsE,(.L_x_74 - _ZN7cutlass13device_kernelIN5flash11enable_sm90INS1_16FlashAttnFwdSm90INS1_25CollectiveMainloopFwdSm90ILi2EN4cute5tupleIJNS5_1CILi1EEES8_S8_EEENS6_IJNS7_ILi128EEENS7_ILi96EEENS7_ILi64EEEEEELi256ENS_10bfloat16_tEfNS_4arch4Sm90ELb0ELb0ELb1ELb1ELb1ELb0ELb0ELb1ELb0ELb1ELb1ELb0EEENS1_21CollectiveEpilogueFwdINS6_IJSA_NS7_ILi256EEESB_EEES9_SE_SG_Li256ELb1ELb1ELb1ELb0EEENS1_36VarlenDynamicPersistentTileSchedulerILi128ELi96ELi256ELi128ELb1ELb1ELb1ELb0ELb1ELb1EEEEEEEEEvNT_6ParamsE)
        .other          _ZN7cutlass13device_kernelIN5flash11enable_sm90INS1_16FlashAttnFwdSm90INS1_25CollectiveMainloopFwdSm90ILi2EN4cute5tupleIJNS5_1CILi1EEES8_S8_EEENS6_IJNS7_ILi128EEENS7_ILi96EEENS7_ILi64EEEEEELi256ENS_10bfloat16_tEfNS_4arch4Sm90ELb0ELb0ELb1ELb1ELb1ELb0ELb0ELb1ELb0ELb1ELb1ELb0EEENS1_21CollectiveEpilogueFwdINS6_IJSA_NS7_ILi256EEESB_EEES9_SE_SG_Li256ELb1ELb1ELb1ELb0EEENS1_36VarlenDynamicPersistentTileSchedulerILi128ELi96ELi256ELi128ELb1ELb1ELb1ELb0ELb1ELb1EEEEEEEEEvNT_6ParamsE,@"STO_CUDA_ENTRY STV_DEFAULT"
_ZN7cutlass13device_kernelIN5flash11enable_sm90INS1_16FlashAttnFwdSm90INS1_25CollectiveMainloopFwdSm90ILi2EN4cute5tupleIJNS5_1CILi1EEES8_S8_EEENS6_IJNS7_ILi128EEENS7_ILi96EEENS7_ILi64EEEEEELi256ENS_10bfloat16_tEfNS_4arch4Sm90ELb0ELb0ELb1ELb1ELb1ELb0ELb0ELb1ELb0ELb1ELb1ELb0EEENS1_21CollectiveEpilogueFwdINS6_IJSA_NS7_ILi256EEESB_EEES9_SE_SG_Li256ELb1ELb1ELb1ELb0EEENS1_36VarlenDynamicPersistentTileSchedulerILi128ELi96ELi256ELi128ELb1ELb1ELb1ELb0ELb1ELb1EEEEEEEEEvNT_6ParamsE:
[----:B------:R-:W-:Y:S01]  /*0000*/  LDC R1, c[0x0][0x37c] ;  /* 0x0000df00ff017b82 */ /* 0x000fe20000000800 */
[----:B------:R-:W-:Y:S05]  /*0010*/  EXIT ;  /* 0x000000000000794d */ /* 0x000fea0003800000 */
.L_x_29:
        /* <DEDUP_REMOVED lines=14> */
.L_x_74:


//--------------------- .text._ZN7cutlass13device_kernelIN5flash11enable_sm90INS1_16FlashAttnFwdSm90INS1_25CollectiveMainloopFwdSm90ILi2EN4cute5tupleIJNS5_1CILi1EEES8_S8_EEENS6_IJNS7_ILi128EEENS7_ILi96EEENS7_ILi64EEEEEELi256ENS_10bfloat16_tEfNS_4arch4Sm90ELb0ELb0ELb1ELb1ELb1ELb1ELb0ELb1ELb0ELb1ELb1ELb0EEENS1_21CollectiveEpilogueFwdINS6_IJSA_NS7_ILi256EEESB_EEES9_SE_SG_Li256ELb1ELb1ELb1ELb0EEENS1_36VarlenDynamicPersistentTileSchedulerILi128ELi96ELi256ELi128ELb1ELb1ELb1ELb0ELb1ELb1EEEEEEEEEvNT_6ParamsE --------------------------
	.section	.text._ZN7cutlass13device_kernelIN5flash11enable_sm90INS1_16FlashAttnFwdSm90INS1_25CollectiveMainloopFwdSm90ILi2EN4cute5tupleIJNS5_1CILi1EEES8_S8_EEENS6_IJNS7_ILi128EEENS7_ILi96EEENS7_ILi64EEEEEELi256ENS_10bfloat16_tEfNS_4arch4Sm90ELb0ELb0ELb1ELb1ELb1ELb1ELb0ELb1ELb0ELb1ELb1ELb0EEENS1_21CollectiveEpilogueFwdINS6_IJSA_NS7_ILi256EEESB_EEES9_SE_SG_Li256ELb1ELb1ELb1ELb0EEENS1_36VarlenDynamicPersistentTileSchedulerILi128ELi96ELi256ELi128ELb1ELb1ELb1ELb0ELb1ELb1EEEEEEEEEvNT_6ParamsE,"ax",@progbits
	.align	128
.text._ZN7cutlass13device_kernelIN5flash11enable_sm90INS1_16FlashAttnFwdSm90INS1_25CollectiveMainloopFwdSm90ILi2EN4cute5tupleIJNS5_1CILi1EEES8_S8_EEENS6_IJNS7_ILi128EEENS7_ILi96EEENS7_ILi64EEEEEELi256ENS_10bfloat16_tEfNS_4arch4Sm90ELb0ELb0ELb1ELb1ELb1ELb1ELb0ELb1ELb0ELb1ELb1ELb0EEENS1_21CollectiveEpilogueFwdINS6_IJSA_NS7_ILi256EEESB_EEES9_SE_SG_Li256ELb1ELb1ELb1ELb0EEENS1_36VarlenDynamicPersistentTileSchedulerILi128ELi96ELi256ELi128ELb1ELb1ELb1ELb0ELb1ELb1EEEEEEEEEvNT_6ParamsE:
        .type           _ZN7cutlass13device_kernelIN5flash11enable_sm90INS1_16FlashAttnFwdSm90INS1_25CollectiveMainloopFwdSm90ILi2EN4cute5tupleIJNS5_1CILi1EEES8_S8_EEENS6_IJNS7_ILi128EEENS7_ILi96EEENS7_ILi64EEEEEELi256ENS_10bfloat16_tEfNS_4arch4Sm90ELb0ELb0ELb1ELb1ELb1ELb1ELb0ELb1ELb0ELb1ELb1ELb0EEENS1_21CollectiveEpilogueFwdINS6_IJSA_NS7_ILi256EEESB_EEES9_SE_SG_Li256ELb1ELb1ELb1ELb0EEENS1_36VarlenDynamicPersistentTileSchedulerILi128ELi96ELi256ELi128ELb1ELb1ELb1ELb0ELb1ELb1EEEEEEEEEvNT_6ParamsE,@function
        .size           _ZN7cutlass13device_kernelIN5flash11enable_sm90INS1_16FlashAttnFwdSm90INS1_25CollectiveMainloopFwdSm90ILi2EN4cute5tupleIJNS5_1CILi1EEES8_S8_EEENS6_IJNS7_ILi128EEENS7_ILi96EEENS7_ILi64EEEEEELi256ENS_10bfloat16_tEfNS_4arch4Sm90ELb0ELb0ELb1ELb1ELb1ELb1ELb0ELb1ELb0ELb1ELb1ELb0EEENS1_21CollectiveEpilogueFwdINS6_IJSA_NS7_ILi256EEESB_EEES9_SE_SG_Li256ELb1ELb1ELb1ELb0EEENS1_36VarlenDynamicPersistentTileSchedulerILi128ELi96ELi256ELi128ELb1ELb1ELb1ELb0ELb1ELb1EEEEEEEEEvNT_6ParamsE,(.L_x_75 - _ZN7cutlass13device_kernelIN5flash11enable_sm90INS1_16FlashAttnFwdSm90INS1_25CollectiveMainloopFwdSm90ILi2EN4cute5tupleIJNS5_1CILi1EEES8_S8_EEENS6_IJNS7_ILi128EEENS7_ILi96EEENS7_ILi64EEEEEELi256ENS_10bfloat16_tEfNS_4arch4Sm90ELb0ELb0ELb1ELb1ELb1ELb1ELb0ELb1ELb0ELb1ELb1ELb0EEENS1_21CollectiveEpilogueFwdINS6_IJSA_NS7_ILi256EEESB_EEES9_SE_SG_Li256ELb1ELb1ELb1ELb0EEENS1_36VarlenDynamicPersistentTileSchedulerILi128ELi96ELi256ELi128ELb1ELb1ELb1ELb0ELb1ELb1EEEEEEEEEvNT_6ParamsE)
        .other          _ZN7cutlass13device_kernelIN5flash11enable_sm90INS1_16FlashAttnFwdSm90INS1_25CollectiveMainloopFwdSm90ILi2EN4cute5tupleIJNS5_1CILi1EEES8_S8_EEENS6_IJNS7_ILi128EEENS7_ILi96EEENS7_ILi64EEEEEELi256ENS_10bfloat16_tEfNS_4arch4Sm90ELb0ELb0ELb1ELb1ELb1ELb1ELb0ELb1ELb0ELb1ELb1ELb0EEENS1_21CollectiveEpilogueFwdINS6_IJSA_NS7_ILi256EEESB_EEES9_SE_SG_Li256ELb1ELb1ELb1ELb0EEENS1_36VarlenDynamicPersistentTileSchedulerILi128ELi96ELi256ELi128ELb1ELb1ELb1ELb0ELb1ELb1EEEEEEEEEvNT_6ParamsE,@"STO_CUDA_ENTRY STV_DEFAULT"
_ZN7cutlass13device_kernelIN5flash11enable_sm90INS1_16FlashAttnFwdSm90INS1_25CollectiveMainloopFwdSm90ILi2EN4cute5tupleIJNS5_1CILi1EEES8_S8_EEENS6_IJNS7_ILi128EEENS7_ILi96EEENS7_ILi64EEEEEELi256ENS_10bfloat16_tEfNS_4arch4Sm90ELb0ELb0ELb1ELb1ELb1ELb1ELb0ELb1ELb0ELb1ELb1ELb0EEENS1_21CollectiveEpilogueFwdINS6_IJSA_NS7_ILi256EEESB_EEES9_SE_SG_Li256ELb1ELb1ELb1ELb0EEENS1_36VarlenDynamicPersistentTileSchedulerILi128ELi96ELi256ELi128ELb1ELb1ELb1ELb0ELb1ELb1EEEEEEEEEvNT_6ParamsE:
[----:B------:R-:W-:Y:S01]  /*0000*/  LDC R1, c[0x0][0x37c] ;  /* 0x0000df00ff017b82 */ /* 0x000fe20000000800 */
[----:B------:R-:W-:Y:S05]  /*0010*/  EXIT ;  /* 0x000000000000794d */ /* 0x000fea0003800000 */
.L_x_30:
        /* <DEDUP_REMOVED lines=14> */
.L_x_75:


//--------------------- .text._ZN7cutlass13device_kernelIN5flash11enable_sm90INS1_16FlashAttnFwdSm90INS1_25CollectiveMainloopFwdSm90ILi2EN4cute5tupleIJNS5_1CILi1EEES8_S8_EEENS6_IJNS7_ILi128EEENS7_ILi96EEENS7_ILi64EEEEEELi256ENS_10bfloat16_tEfNS_4arch4Sm90ELb0ELb0ELb1ELb1ELb1ELb0ELb1ELb1ELb0ELb1ELb1ELb0EEENS1_21CollectiveEpilogueFwdINS6_IJSA_NS7_ILi256EEESB_EEES9_SE_SG_Li256ELb1ELb1ELb1ELb0EEENS1_36VarlenDynamicPersistentTileSchedulerILi128ELi96ELi256ELi128ELb1ELb1ELb1ELb0ELb1ELb1EEEEEEEEEvNT_6ParamsE --------------------------
	.section	.text._ZN7cutlass13device_kernelIN5flash11enable_sm90INS1_16FlashAttnFwdSm90INS1_25CollectiveMainloopFwdSm90ILi2EN4cute5tupleIJNS5_1CILi1EEES8_S8_EEENS6_IJNS7_ILi128EEENS7_ILi96EEENS7_ILi64EEEEEELi256ENS_10bfloat16_tEfNS_4arch4Sm90ELb0ELb0ELb1ELb1ELb1ELb0ELb1ELb1ELb0ELb1ELb1ELb0EEENS1_21CollectiveEpilogueFwdINS6_IJSA_NS7_ILi256EEESB_EEES9_SE_SG_Li256ELb1ELb1ELb1ELb0EEENS1_36VarlenDynamicPersistentTileSchedulerILi128ELi96ELi256ELi128ELb1ELb1ELb1ELb0ELb1ELb1EEEEEEEEEvNT_6ParamsE,"ax",@progbits
	.align	128
.text._ZN7cutlass13device_kernelIN5flash11enable_sm90INS1_16FlashAttnFwdSm90INS1_25CollectiveMainloopFwdSm90ILi2EN4cute5tupleIJNS5_1CILi1EEES8_S8_EEENS6_IJNS7_ILi128EEENS7_ILi96EEENS7_ILi64EEEEEELi256ENS_10bfloat16_tEfNS_4arch4Sm90ELb0ELb0ELb1ELb1ELb1ELb0ELb1ELb1ELb0ELb1ELb1ELb0EEENS1_21CollectiveEpilogueFwdINS6_IJSA_NS7_ILi256EEESB_EEES9_SE_SG_Li256ELb1ELb1ELb1ELb0EEENS1_36VarlenDynamicPersistentTileSchedulerILi128ELi96ELi256ELi128ELb1ELb1ELb1ELb0ELb1ELb1EEEEEEEEEvNT_6ParamsE:
        .type           _ZN7cutlass13device_kernelIN5flash11enable_sm90INS1_16FlashAttnFwdSm90INS1_25CollectiveMainloopFwdSm90ILi2EN4cute5tupleIJNS5_1CILi1EEES8_S8_EEENS6_IJNS7_ILi128EEENS7_ILi96EEENS7_ILi64EEEEEELi256ENS_10bfloat16_tEfNS_4arch4Sm90ELb0ELb0ELb1ELb1ELb1ELb0ELb1ELb1ELb0ELb1ELb1ELb0EEENS1_21CollectiveEpilogueFwdINS6_IJSA_NS7_ILi256EEESB_EEES9_SE_SG_Li256ELb1ELb1ELb1ELb0EEENS1_36VarlenDynamicPersistentTileSchedulerILi128ELi96ELi256ELi128ELb1ELb1ELb1ELb0ELb1ELb1EEEEEEEEEvNT_6ParamsE,@function
        .size           _ZN7cutlass13device_kernelIN5flash11enable_sm90INS1_16FlashAttnFwdSm90INS1_25CollectiveMainloopFwdSm90ILi2EN4cute5tupleIJNS5_1CILi1EEES8_S8_EEENS6_IJNS7_ILi128EEENS7_ILi96EEENS7_ILi64EEEEEELi256ENS_10bfloat16_tEfNS_4arch4Sm90ELb0ELb0ELb1ELb1ELb1ELb0ELb1ELb1ELb0ELb1ELb1ELb0EEENS1_21CollectiveEpilogueFwdINS6_IJSA_NS7_ILi256EEESB_EEES9_SE_SG_Li256ELb1ELb1ELb1ELb0EEENS1_36VarlenDynamicPersistentTileSchedulerILi128ELi96ELi256ELi128ELb1ELb1ELb1ELb0ELb1ELb1EEEEEEEEEvNT_6ParamsE,(.L_x_76 - _ZN7cutlass13device_kernelIN5flash11enable_sm90INS1_16FlashAttnFwdSm90INS1_25CollectiveMainloopFwdSm90ILi2EN4cute5tupleIJNS5_1CILi1EEES8_S8_EEENS6_IJNS7_ILi128EEENS7_ILi96EEENS7_ILi64EEEEEELi256ENS_10bfloat16_tEfNS_4arch4Sm90ELb0ELb0ELb1ELb1ELb1ELb0ELb1ELb1ELb0ELb1ELb1ELb0EEENS1_21CollectiveEpilogueFwdINS6_IJSA_NS7_ILi256EEESB_EEES9_SE_SG_Li256ELb1ELb1ELb1ELb0EEENS1_36VarlenDynamicPersistentTileSchedulerILi128ELi96ELi256ELi128ELb1ELb1ELb1ELb0ELb1ELb1EEEEEEEEEvNT_6ParamsE)
        .other          _ZN7cutlass13device_kernelIN5flash11enable_sm90INS1_16FlashAttnFwdSm90INS1_25CollectiveMainloopFwdSm90ILi2EN4cute5tupleIJNS5_1CILi1EEES8_S8_EEENS6_IJNS7_ILi128EEENS7_ILi96EEENS7_ILi64EEEEEELi256ENS_10bfloat16_tEfNS_4arch4Sm90ELb0ELb0ELb1ELb1ELb1ELb0ELb1ELb1ELb0ELb1ELb1ELb0EEENS1_21CollectiveEpilogueFwdINS6_IJSA_NS7_ILi256EEESB_EEES9_SE_SG_Li256ELb1ELb1ELb1ELb0EEENS1_36VarlenDynamicPersistentTileSchedulerILi128ELi96ELi256ELi128ELb1ELb1ELb1ELb0ELb1ELb1EEEEEEEEEvNT_6ParamsE,@"STO_CUDA_ENTRY STV_DEFAULT"
_ZN7cutlass13device_kernelIN5flash11enable_sm90INS1_16FlashAttnFwdSm90INS1_25CollectiveMainloopFwdSm90ILi2EN4cute5tupleIJNS5_1CILi1EEES8_S8_EEENS6_IJNS7_ILi128EEENS7_ILi96EEENS7_ILi64EEEEEELi256ENS_10bfloat16_tEfNS_4arch4Sm90ELb0ELb0ELb1ELb1ELb1ELb0ELb1ELb1ELb0ELb1ELb1ELb0EEENS1_21CollectiveEpilogueFwdINS6_IJSA_NS7_ILi256EEESB_EEES9_SE_SG_Li256ELb1ELb1ELb1ELb0EEENS1_36VarlenDynamicPersistentTileSchedulerILi128ELi96ELi256ELi128ELb1ELb1ELb1ELb0ELb1ELb1EEEEEEEEEvNT_6ParamsE:
[----:B------:R-:W-:Y:S01]  /*0000*/  LDC R1, c[0x0][0x37c] ;  /* 0x0000df00ff017b82 */ /* 0x000fe20000000800 */
[----:B------:R-:W-:Y:S05]  /*0010*/  EXIT ;  /* 0x000000000000794d */ /* 0x000fea0003800000 */
.L_x_31:
        /* <DEDUP_REMOVED lines=14> */
.L_x_76:


//--------------------- .text._ZN7cutlass13device_kernelIN5flash11enable_sm90INS1_16FlashAttnFwdSm90INS1_25CollectiveMainloopFwdSm90ILi2EN4cute5tupleIJNS5_1CILi1EEES8_S8_EEENS6_IJNS7_ILi128EEENS7_ILi96EEENS7_ILi64EEEEEELi256ENS_10bfloat16_tEfNS_4arch4Sm90ELb0ELb0ELb1ELb1ELb1ELb1ELb1ELb1ELb0ELb1ELb1ELb0EEENS1_21CollectiveEpilogueFwdINS6_IJSA_NS7_ILi256EEESB_EEES9_SE_SG_Li256ELb1ELb1ELb1ELb0EEENS1_36VarlenDynamicPersistentTileSchedulerILi128ELi96ELi256ELi128ELb1ELb1ELb1ELb0ELb1ELb1EEEEEEEEEvNT_6ParamsE --------------------------
	.section	.text._ZN7cutlass13device_kernelIN5flash11enable_sm90INS1_16FlashAttnFwdSm90INS1_25CollectiveMainloopFwdSm90ILi2EN4cute5tupleIJNS5_1CILi1EEES8_S8_EEENS6_IJNS7_ILi128EEENS7_ILi96EEENS7_ILi64EEEEEELi256ENS_10bfloat16_tEfNS_4arch4Sm90ELb0ELb0ELb1ELb1ELb1ELb1ELb1ELb1ELb0ELb1ELb1ELb0EEENS1_21CollectiveEpilogueFwdINS6_IJSA_NS7_ILi256EEESB_EEES9_SE_SG_Li256ELb1ELb1ELb1ELb0EEENS1_36VarlenDynamicPersistentTileSchedulerILi128ELi96ELi256ELi128ELb1ELb1ELb1ELb0ELb1ELb1EEEEEEEEEvNT_6ParamsE,"ax",@progbits
	.align	128
.text._ZN7cutlass13device_kernelIN5flash11enable_sm90INS1_16FlashAttnFwdSm90INS1_25CollectiveMainloopFwdSm90ILi2EN4cute5tupleIJNS5_1CILi1EEES8_S8_EEENS6_IJNS7_ILi128EEENS7_ILi96EEENS7_ILi64EEEEEELi256ENS_10bfloat16_tEfNS_4arch4Sm90ELb0ELb0ELb1ELb1ELb1ELb1ELb1ELb1ELb0ELb1ELb1ELb0EEENS1_21CollectiveEpilogueFwdINS6_IJSA_NS7_ILi256EEESB_EEES9_SE_SG_Li256ELb1ELb1ELb1ELb0EEENS1_36VarlenDynamicPersistentTileSchedulerILi128ELi96ELi256ELi128ELb1ELb1ELb1ELb0ELb1ELb1EEEEEEEEEvNT_6ParamsE:
        .type           _ZN7cutlass13device_kernelIN5flash11enable_sm90INS1_16FlashAttnFwdSm90INS1_25CollectiveMainloopFwdSm90ILi2EN4cute5tupleIJNS5_1CILi1EEES8_S8_EEENS6_IJNS7_ILi128EEENS7_ILi96EEENS7_ILi64EEEEEELi256ENS_10bfloat16_tEfNS_4arch4Sm90ELb0ELb0ELb1ELb1ELb1ELb1ELb1ELb1ELb0ELb1ELb1ELb0EEENS1_21CollectiveEpilogueFwdINS6_IJSA_NS7_ILi256EEESB_EEES9_SE_SG_Li256ELb1ELb1ELb1ELb0EEENS1_36VarlenDynamicPersistentTileSchedulerILi128ELi96ELi256ELi128ELb1ELb1ELb1ELb0ELb1ELb1EEEEEEEEEvNT_6ParamsE,@function
        .size           _ZN7cutlass13device_kernelIN5flash11enable_sm90INS1_16FlashAttnFwdSm90INS1_25CollectiveMainloopFwdSm90ILi2EN4cute5tupleIJNS5_1CILi1EEES8_S8_EEENS6_IJNS7_ILi128EEENS7_ILi96EEENS7_ILi64EEEEEELi256ENS_10bfloat16_tEfNS_4arch4Sm90ELb0ELb0ELb1ELb1ELb1ELb1ELb1ELb1ELb0ELb1ELb1ELb0EEENS1_21CollectiveEpilogueFwdINS6_IJSA_NS7_ILi256EEESB_EEES9_SE_SG_Li256ELb1ELb1ELb1ELb0EEENS1_36VarlenDynamicPersistentTileSchedulerILi128ELi96ELi256ELi128ELb1ELb1ELb1ELb0ELb1ELb1EEEEEEEEEvNT_6ParamsE,(.L_x_77 - _ZN7cutlass13device_kernelIN5flash11enable_sm90INS1_16FlashAttnFwdSm90INS1_25CollectiveMainloopFwdSm90ILi2EN4cute5tupleIJNS5_1CILi1EEES8_S8_EEENS6_IJNS7_ILi128EEENS7_ILi96EEENS7_ILi64EEEEEELi256ENS_10bfloat16_tEfNS_4arch4Sm90ELb0ELb0ELb1ELb1ELb1ELb1ELb1ELb1ELb0ELb1ELb1ELb0EEENS1_21CollectiveEpilogueFwdINS6_IJSA_NS7_ILi256EEESB_EEES9_SE_SG_Li256ELb1ELb1ELb1ELb0EEENS1_36VarlenDynamicPersistentTileSchedulerILi128ELi96ELi256ELi128ELb1ELb1ELb1ELb0ELb1ELb1EEEEEEEEEvNT_6ParamsE)
        .other          _ZN7cutlass13device_kernelIN5flash11enable_sm90INS1_16FlashAttnFwdSm90INS1_25CollectiveMainloopFwdSm90ILi2EN4cute5tupleIJNS5_1CILi1EEES8_S8_EEENS6_IJNS7_ILi128EEENS7_ILi96EEENS7_ILi64EEEEEELi256ENS_10bfloat16_tEfNS_4arch4Sm90ELb0ELb0ELb1ELb1ELb1ELb1ELb1ELb1ELb0ELb1ELb1ELb0EEENS1_21CollectiveEpilogueFwdINS6_IJSA_NS7_ILi256EEESB_EEES9_SE_SG_Li256ELb1ELb1ELb1ELb0EEENS1_36VarlenDynamicPersistentTileSchedulerILi128ELi96ELi256ELi128ELb1ELb1ELb1ELb0ELb1ELb1EEEEEEEEEvNT_6ParamsE,@"STO_CUDA_ENTRY STV_DEFAULT"
_ZN7cutlass13device_kernelIN5flash11enable_sm90INS1_16FlashAttnFwdSm90INS1_25CollectiveMainloopFwdSm90ILi2EN4cute5tupleIJNS5_1CILi1EEES8_S8_EEENS6_IJNS7_ILi128EEENS7_ILi96EEENS7_ILi64EEEEEELi256ENS_10bfloat16_tEfNS_4arch4Sm90ELb0ELb0ELb1ELb1ELb1ELb1ELb1ELb1ELb0ELb1ELb1ELb0EEENS1_21CollectiveEpilogueFwdINS6_IJSA_NS7_ILi256EEESB_EEES9_SE_SG_Li256ELb1ELb1ELb1ELb0EEENS1_36VarlenDynamicPersistentTileSchedulerILi128ELi96ELi256ELi128ELb1ELb1ELb1ELb0ELb1ELb1EEEEEEEEEvNT_6ParamsE:
[----:B------:R-:W-:Y:S01]  /*0000*/  LDC R1, c[0x0][0x37c] ;  /* 0x0000df00ff017b82 */ /* 0x000fe20000000800 */
[----:B------:R-:W-:Y:S05]  /*0010*/  EXIT ;  /* 0x000000000000794d */ /* 0x000fea0003800000 */
.L_x_32:
        /* <DEDUP_REMOVED lines=14> */
.L_x_77:


//--------------------- .text._ZN7cutlass13device_kernelIN5flash11enable_sm90INS1_16FlashAttnFwdSm90INS1_25CollectiveMainloopFwdSm90ILi2EN4cute5tupleIJNS5_1CILi1EEES8_S8_EEENS6_IJNS7_ILi128EEENS7_ILi96EEENS7_ILi64EEEEEELi256ENS_10bfloat16_tEfNS_4arch4Sm90ELb0ELb1ELb1ELb0ELb1ELb0ELb0ELb1ELb0ELb1ELb1ELb0EEENS1_21CollectiveEpilogueFwdINS6_IJSA_NS7_ILi256EEESB_EEES9_SE_SG_Li256ELb0ELb1ELb1ELb0EEENS1_19SingleTileSchedulerILb0ELb1ELb1ELi128EEEEEEEEEvNT_6ParamsE --------------------------
	.section	.text._ZN7cutlass13device_kernelIN5flash11enable_sm90INS1_16FlashAttnFwdSm90INS1_25CollectiveMainloopFwdSm90ILi2EN4cute5tupleIJNS5_1CILi1EEES8_S8_EEENS6_IJNS7_ILi128EEENS7_ILi96EEENS7_ILi64EEEEEELi256ENS_10bfloat16_tEfNS_4arch4Sm90ELb0ELb1ELb1ELb0ELb1ELb0ELb0ELb1ELb0ELb1ELb1ELb0EEENS1_21CollectiveEpilogueFwdINS6_IJSA_NS7_ILi256EEESB_EEES9_SE_SG_Li256ELb0ELb1ELb1ELb0EEENS1_19SingleTileSchedulerILb0ELb1ELb1ELi128EEEEEEEEEvNT_6ParamsE,"ax",@progbits
	.align	128
.text._ZN7cutlass13device_kernelIN5flash11enable_sm90INS1_16FlashAttnFwdSm90INS1_25CollectiveMainloopFwdSm90ILi2EN4cute5tupleIJNS5_1CILi1EEES8_S8_EEENS6_IJNS7_ILi128EEENS7_ILi96EEENS7_ILi64EEEEEELi256ENS_10bfloat16_tEfNS_4arch4Sm90ELb0ELb1ELb1ELb0ELb1ELb0ELb0ELb1ELb0ELb1ELb1ELb0EEENS1_21CollectiveEpilogueFwdINS6_IJSA_NS7_ILi256EEESB_EEES9_SE_SG_Li256ELb0ELb1ELb1ELb0EEENS1_19SingleTileSchedulerILb0ELb1ELb1ELi128EEEEEEEEEvNT_6ParamsE:
        .type           _ZN7cutlass13device_kernelIN5flash11enable_sm90INS1_16FlashAttnFwdSm90INS1_25CollectiveMainloopFwdSm90ILi2EN4cute5tupleIJNS5_1CILi1EEES8_S8_EEENS6_IJNS7_ILi128EEENS7_ILi96EEENS7_ILi64EEEEEELi256ENS_10bfloat16_tEfNS_4arch4Sm90ELb0ELb1ELb1ELb0ELb1ELb0ELb0ELb1ELb0ELb1ELb1ELb0EEENS1_21CollectiveEpilogueFwdINS6_IJSA_NS7_ILi256EEESB_EEES9_SE_SG_Li256ELb0ELb1ELb1ELb0EEENS1_19SingleTileSchedulerILb0ELb1ELb1ELi128EEEEEEEEEvNT_6ParamsE,@function
        .size           _ZN7cutlass13device_kernelIN5flash11enable_sm90INS1_16FlashAttnFwdSm90INS1_25CollectiveMainloopFwdSm90ILi2EN4cute5tupleIJNS5_1CILi1EEES8_S8_EEENS6_IJNS7_ILi128EEENS7_ILi96EEENS7_ILi64EEEEEELi256ENS_10bfloat16_tEfNS_4arch4Sm90ELb0ELb1ELb1ELb0ELb1ELb0ELb0ELb1ELb0ELb1ELb1ELb0EEENS1_21CollectiveEpilogueFwdINS6_IJSA_NS7_ILi256EEESB_EEES9_SE_SG_Li256ELb0ELb1ELb1ELb0EEENS1_19SingleTileSchedulerILb0ELb1ELb1ELi128EEEEEEEEEvNT_6ParamsE,(.L_x_78 - _ZN7cutlass13device_kernelIN5flash11enable_sm90INS1_16FlashAttnFwdSm90INS1_25CollectiveMainloopFwdSm90ILi2EN4cute5tupleIJNS5_1CILi1EEES8_S8_EEENS6_IJNS7_ILi128EEENS7_ILi96EEENS7_ILi64EEEEEELi256ENS_10bfloat16_tEfNS_4arch4Sm90ELb0ELb1ELb1ELb0ELb1ELb0ELb0ELb1ELb0ELb1ELb1ELb0EEENS1_21CollectiveEpilogueFwdINS6_IJSA_NS7_ILi256EEESB_EEES9_SE_SG_Li256ELb0ELb1ELb1ELb0EEENS1_19SingleTileSchedulerILb0ELb1ELb1ELi128EEEEEEEEEvNT_6ParamsE)
        .other          _ZN7cutlass13device_kernelIN5flash11enable_sm90INS1_16FlashAttnFwdSm90INS1_25CollectiveMainloopFwdSm90ILi2EN4cute5tupleIJNS5_1CILi1EEES8_S8_EEENS6_IJNS7_ILi128EEENS7_ILi96EEENS7_ILi64EEEEEELi256ENS_10bfloat16_tEfNS_4arch4Sm90ELb0ELb1ELb1ELb0ELb1ELb0ELb0ELb1ELb0ELb1ELb1ELb0EEENS1_21CollectiveEpilogueFwdINS6_IJSA_NS7_ILi256EEESB_EEES9_SE_SG_Li256ELb0ELb1ELb1ELb0EEENS1_19SingleTileSchedulerILb0ELb1ELb1ELi128EEEEEEEEEvNT_6ParamsE,@"STO_CUDA_ENTRY STV_DEFAULT"
_ZN7cutlass13device_kernelIN5flash11enable_sm90INS1_16FlashAttnFwdSm90INS1_25CollectiveMainloopFwdSm90ILi2EN4cute5tupleIJNS5_1CILi1EEES8_S8_EEENS6_IJNS7_ILi128EEENS7_ILi96EEENS7_ILi64EEEEEELi256ENS_10bfloat16_tEfNS_4arch4Sm90ELb0ELb1ELb1ELb0ELb1ELb0ELb0ELb1ELb0ELb1ELb1ELb0EEENS1_21CollectiveEpilogueFwdINS6_IJSA_NS7_ILi256EEESB_EEES9_SE_SG_Li256ELb0ELb1ELb1ELb0EEENS1_19SingleTileSchedulerILb0ELb1ELb1ELi128EEEEEEEEEvNT_6ParamsE:
[----:B------:R-:W-:Y:S01]  /*0000*/  LDC R1, c[0x0][0x37c] ;  /* 0x0000df00ff017b82 */ /* 0x000fe20000000800 */
[----:B------:R-:W-:Y:S05]  /*0010*/  EXIT ;  /* 0x000000000000794d */ /* 0x000fea0003800000 */
.L_x_33:
        /* <DEDUP_REMOVED lines=14> */
.L_x_78:


//--------------------- .text._ZN7cutlass13device_kernelIN5flash11enable_sm90INS1_16FlashAttnFwdSm90INS1_25CollectiveMainloopFwdSm90ILi2EN4cute5tupleIJNS5_1CILi1EEES8_S8_EEENS6_IJNS7_ILi128EEENS7_ILi96EEENS7_ILi64EEEEEELi256ENS_10bfloat16_tEfNS_4arch4Sm90ELb0ELb1ELb1ELb0ELb1ELb0ELb1ELb1ELb0ELb1ELb1ELb0EEENS1_21CollectiveEpilogueFwdINS6_IJSA_NS7_ILi256EEESB_EEES9_SE_SG_Li256ELb0ELb1ELb1ELb0EEENS1_19SingleTileSchedulerILb0ELb1ELb1ELi128EEEEEEEEEvNT_6ParamsE --------------------------
	.section	.text._ZN7cutlass13device_kernelIN5flash11enable_sm90INS1_16FlashAttnFwdSm90INS1_25CollectiveMainloopFwdSm90ILi2EN4cute5tupleIJNS5_1CILi1EEES8_S8_EEENS6_IJNS7_ILi128EEENS7_ILi96EEENS7_ILi64EEEEEELi256ENS_10bfloat16_tEfNS_4arch4Sm90ELb0ELb1ELb1ELb0ELb1ELb0ELb1ELb1ELb0ELb1ELb1ELb0EEENS1_21CollectiveEpilogueFwdINS6_IJSA_NS7_ILi256EEESB_EEES9_SE_SG_Li256ELb0ELb1ELb1ELb0EEENS1_19SingleTileSchedulerILb0ELb1ELb1ELi128EEEEEEEEEvNT_6ParamsE,"ax",@progbits
	.align	128
.text._ZN7cutlass13device_kernelIN5flash11enable_sm90INS1_16FlashAttnFwdSm90INS1_25CollectiveMainloopFwdSm90ILi2EN4cute5tupleIJNS5_1CILi1EEES8_S8_EEENS6_IJNS7_ILi128EEENS7_ILi96EEENS7_ILi64EEEEEELi256ENS_10bfloat16_tEfNS_4arch4Sm90ELb0ELb1ELb1ELb0ELb1ELb0ELb1ELb1ELb0ELb1ELb1ELb0EEENS1_21CollectiveEpilogueFwdINS6_IJSA_NS7_ILi256EEESB_EEES9_SE_SG_Li256ELb0ELb1ELb1ELb0EEENS1_19SingleTileSchedulerILb0ELb1ELb1ELi128EEEEEEEEEvNT_6ParamsE:
        .type           _ZN7cutlass13device_kernelIN5flash11enable_sm90INS1_16FlashAttnFwdSm90INS1_25CollectiveMainloopFwdSm90ILi2EN4cute5tupleIJNS5_1CILi1EEES8_S8_EEENS6_IJNS7_ILi128EEENS7_ILi96EEENS7_ILi64EEEEEELi256ENS_10bfloat16_tEfNS_4arch4Sm90ELb0ELb1ELb1ELb0ELb1ELb0ELb1ELb1ELb0ELb1ELb1ELb0EEENS1_21CollectiveEpilogueFwdINS6_IJSA_NS7_ILi256EEESB_EEES9_SE_SG_Li256ELb0ELb1ELb1ELb0EEENS1_19SingleTileSchedulerILb0ELb1ELb1ELi128EEEEEEEEEvNT_6ParamsE,@function
        .size           _ZN7cutlass13device_kernelIN5flash11enable_sm90INS1_16FlashAttnFwdSm90INS1_25CollectiveMainloopFwdSm90ILi2EN4cute5tupleIJNS5_1CILi1EEES8_S8_EEENS6_IJNS7_ILi128EEENS7_ILi96EEENS7_ILi64EEEEEELi256ENS_10bfloat16_tEfNS_4arch4Sm90ELb0ELb1ELb1ELb0ELb1ELb0ELb1ELb1ELb0ELb1ELb1ELb0EEENS1_21CollectiveEpilogueFwdINS6_IJSA_NS7_ILi256EEESB_EEES9_SE_SG_Li256ELb0ELb1ELb1ELb0EEENS1_19SingleTileSchedulerILb0ELb1ELb1ELi128EEEEEEEEEvNT_6ParamsE,(.L_x_79 - _ZN7cutlass13device_kernelIN5flash11enable_sm90INS1_16FlashAttnFwdSm90INS1_25CollectiveMainloopFwdSm90ILi2EN4cute5tupleIJNS5_1CILi1EEES8_S8_EEENS6_IJNS7_ILi128EEENS7_ILi96EEENS7_ILi64EEEEEELi256ENS_10bfloat16_tEfNS_4arch4Sm90ELb0ELb1ELb1ELb0ELb1ELb0ELb1ELb1ELb0ELb1ELb1ELb0EEENS1_21CollectiveEpilogueFwdINS6_IJSA_NS7_ILi256EEESB_EEES9_SE_SG_Li256ELb0ELb1ELb1ELb0EEENS1_19SingleTileSchedulerILb0ELb1ELb1ELi128EEEEEEEEEvNT_6ParamsE)
        .other          _ZN7cutlass13device_kernelIN5flash11enable_sm90INS1_16FlashAttnFwdSm90INS1_25CollectiveMainloopFwdSm90ILi2EN4cute5tupleIJNS5_1CILi1EEES8_S8_EEENS6_IJNS7_ILi128EEENS7_ILi96EEENS7_ILi64EEEEEELi256ENS_10bfloat16_tEfNS_4arch4Sm90ELb0ELb1ELb1ELb0ELb1ELb0ELb1ELb1ELb0ELb1ELb1ELb0EEENS1_21CollectiveEpilogueFwdINS6_IJSA_NS7_ILi256EEESB_EEES9_SE_SG_Li256ELb0ELb1ELb1ELb0EEENS1_19SingleTileSchedulerILb0ELb1ELb1ELi128EEEEEEEEEvNT_6ParamsE,@"STO_CUDA_ENTRY STV_DEFAULT"
_ZN7cutlass13device_kernelIN5flash11enable_sm90INS1_16FlashAttnFwdSm90INS1_25CollectiveMainloopFwdSm90ILi2EN4cute5tupleIJNS5_1CILi1EEES8_S8_EEENS6_IJNS7_ILi128EEENS7_ILi96EEENS7_ILi64EEEEEELi256ENS_10bfloat16_tEfNS_4arch4Sm90ELb0ELb1ELb1ELb0ELb1ELb0ELb1ELb1ELb0ELb1ELb1ELb0EEENS1_21CollectiveEpilogueFwdINS6_IJSA_NS7_ILi256EEESB_EEES9_SE_SG_Li256ELb0ELb1ELb1ELb0EEENS1_19SingleTileSchedulerILb0ELb1ELb1ELi128EEEEEEEEEvNT_6ParamsE:
[----:B------:R-:W-:Y:S01]  /*0000*/  LDC R1, c[0x0][0x37c] ;  /* 0x0000df00ff017b82 */ /* 0x000fe20000000800 */
[----:B------:R-:W-:Y:S05]  /*0010*/  EXIT ;  /* 0x000000000000794d */ /* 0x000fea0003800000 */
.L_x_34:
        /* <DEDUP_REMOVED lines=14> */
.L_x_79:


//--------------------- .text._ZN7cutlass13device_kernelIN5flash11enable_sm90INS1_16FlashAttnFwdSm90INS1_25CollectiveMainloopFwdSm90ILi2EN4cute5tupleIJNS5_1CILi1EEES8_S8_EEENS6_IJNS7_ILi128EEENS7_ILi96EEENS7_ILi64EEEEEELi256ENS_10bfloat16_tEfNS_4arch4Sm90ELb0ELb1ELb1ELb1ELb1ELb0ELb0ELb1ELb0ELb1ELb1ELb0EEENS1_21CollectiveEpilogueFwdINS6_IJSA_NS7_ILi256EEESB_EEES9_SE_SG_Li256ELb1ELb1ELb1ELb0EEENS1_36VarlenDynamicPersistentTileSchedulerILi128ELi96ELi256ELi128ELb1ELb1ELb1ELb1ELb0ELb1EEEEEEEEEvNT_6ParamsE --------------------------
	.section	.text._ZN7cutlass13device_kernelIN5flash11enable_sm90INS1_16FlashAttnFwdSm90INS1_25CollectiveMainloopFwdSm90ILi2EN4cute5tupleIJNS5_1CILi1EEES8_S8_EEENS6_IJNS7_ILi128EEENS7_ILi96EEENS7_ILi64EEEEEELi256ENS_10bfloat16_tEfNS_4arch4Sm90ELb0ELb1ELb1ELb1ELb1ELb0ELb0ELb1ELb0ELb1ELb1ELb0EEENS1_21CollectiveEpilogueFwdINS6_IJSA_NS7_ILi256EEESB_EEES9_SE_SG_Li256ELb1ELb1ELb1ELb0EEENS1_36VarlenDynamicPersistentTileSchedulerILi128ELi96ELi256ELi128ELb1ELb1ELb1ELb1ELb0ELb1EEEEEEEEEvNT_6ParamsE,"ax",@progbits
	.align	128
.text._ZN7cutlass13device_kernelIN5flash11enable_sm90INS1_16FlashAttnFwdSm90INS1_25CollectiveMainloopFwdSm90ILi2EN4cute5tupleIJNS5_1CILi1EEES8_S8_EEENS6_IJNS7_ILi128EEENS7_ILi96EEENS7_ILi64EEEEEELi256ENS_10bfloat16_tEfNS_4arch4Sm90ELb0ELb1ELb1ELb1ELb1ELb0ELb0ELb1ELb0ELb1ELb1ELb0EEENS1_21CollectiveEpilogueFwdINS6_IJSA_NS7_ILi256EEESB_EEES9_SE_SG_Li256ELb1ELb1ELb1ELb0EEENS1_36VarlenDynamicPersistentTileSchedulerILi128ELi96ELi256ELi128ELb1ELb1ELb1ELb1ELb0ELb1EEEEEEEEEvNT_6ParamsE:
        .type           _ZN7cutlass13device_kernelIN5flash11enable_sm90INS1_16FlashAttnFwdSm90INS1_25CollectiveMainloopFwdSm90ILi2EN4cute5tupleIJNS5_1CILi1EEES8_S8_EEENS6_IJNS7_ILi128EEENS7_ILi96EEENS7_ILi64EEEEEELi256ENS_10bfloat16_tEfNS_4arch4Sm90ELb0ELb1ELb1ELb1ELb1ELb0ELb0ELb1ELb0ELb1ELb1ELb0EEENS1_21CollectiveEpilogueFwdINS6_IJSA_NS7_ILi256EEESB_EEES9_SE_SG_Li256ELb1ELb1ELb1ELb0EEENS1_36VarlenDynamicPersistentTileSchedulerILi128ELi96ELi256ELi128ELb1ELb1ELb1ELb1ELb0ELb1EEEEEEEEEvNT_6ParamsE,@function
        .size           _ZN7cutlass13device_kernelIN5flash11enable_sm90INS1_16FlashAttnFwdSm90INS1_25CollectiveMainloopFwdSm90ILi2EN4cute5tupleIJNS5_1CILi1EEES8_S8_EEENS6_IJNS7_ILi128EEENS7_ILi96EEENS7_ILi64EEEEEELi256ENS_10bfloat16_tEfNS_4arch4Sm90ELb0ELb1ELb1ELb1ELb1ELb0ELb0ELb1ELb0ELb1ELb1ELb0EEENS1_21CollectiveEpilogueFwdINS6_IJSA_NS7_ILi256EEESB_EEES9_SE_SG_Li256ELb1ELb1ELb1ELb0EEENS1_36VarlenDynamicPersistentTileSchedulerILi128ELi96ELi256ELi128ELb1ELb1ELb1ELb1ELb0ELb1EEEEEEEEEvNT_6ParamsE,(.L_x_80 - _ZN7cutlass13device_kernelIN5flash11enable_sm90INS1_16FlashAttnFwdSm90INS1_25CollectiveMainloopFwdSm90ILi2EN4cute5tupleIJNS5_1CILi1EEES8_S8_EEENS6_IJNS7_ILi128EEENS7_ILi96EEENS7_ILi64EEEEEELi256ENS_10bfloat16_tEfNS_4arch4Sm90ELb0ELb1ELb1ELb1ELb1ELb0ELb0ELb1ELb0ELb1ELb1ELb0EEENS1_21CollectiveEpilogueFwdINS6_IJSA_NS7_ILi256EEESB_EEES9_SE_SG_Li256ELb1ELb1ELb1ELb0EEENS1_36VarlenDynamicPersistentTileSchedulerILi128ELi96ELi256ELi128ELb1ELb1ELb1ELb1ELb0ELb1EEEEEEEEEvNT_6ParamsE)
        .other          _ZN7cutlass13device_kernelIN5flash11enable_sm90INS1_16FlashAttnFwdSm90INS1_25CollectiveMainloopFwdSm90ILi2EN4cute5tupleIJNS5_1CILi1EEES8_S8_EEENS6_IJNS7_ILi128EEENS7_ILi96EEENS7_ILi64EEEEEELi256ENS_10bfloat16_tEfNS_4arch4Sm90ELb0ELb1ELb1ELb1ELb1ELb0ELb0ELb1ELb0ELb1ELb1ELb0EEENS1_21CollectiveEpilogueFwdINS6_IJSA_NS7_ILi256EEESB_EEES9_SE_SG_Li256ELb1ELb1ELb1ELb0EEENS1_36VarlenDynamicPersistentTileSchedulerILi128ELi96ELi256ELi128ELb1ELb1ELb1ELb1ELb0ELb1EEEEEEEEEvNT_6ParamsE,@"STO_CUDA_ENTRY STV_DEFAULT"
_ZN7cutlass13device_kernelIN5flash11enable_sm90INS1_16FlashAttnFwdSm90INS1_25CollectiveMainloopFwdSm90ILi2EN4cute5tupleIJNS5_1CILi1EEES8_S8_EEENS6_IJNS7_ILi128EEENS7_ILi96EEENS7_ILi64EEEEEELi256ENS_10bfloat16_tEfNS_4arch4Sm90ELb0ELb1ELb1ELb1ELb1ELb0ELb0ELb1ELb0ELb1ELb1ELb0EEENS1_21CollectiveEpilogueFwdINS6_IJSA_NS7_ILi256EEESB_EEES9_SE_SG_Li256ELb1ELb1ELb1ELb0EEENS1_36VarlenDynamicPersistentTileSchedulerILi128ELi96ELi256ELi128ELb1ELb1ELb1ELb1ELb0ELb1EEEEEEEEEvNT_6ParamsE:
[----:B------:R-:W-:Y:S01]  /*0000*/  LDC R1, c[0x0][0x37c] ;  /* 0x0000df00ff017b82 */ /* 0x000fe20000000800 */
[----:B------:R-:W-:Y:S05]  /*0010*/  EXIT ;  /* 0x000000000000794d */ /* 0x000fea0003800000 */
.L_x_35:
        /* <DEDUP_REMOVED lines=14> */
.L_x_80:


//--------------------- .text._ZN7cutlass13device_kernelIN5flash11enable_sm90INS1_16FlashAttnFwdSm90INS1_25CollectiveMainloopFwdSm90ILi2EN4cute5tupleIJNS5_1CILi1EEES8_S8_EEENS6_IJNS7_ILi128EEENS7_ILi96EEENS7_ILi64EEEEEELi256ENS_10bfloat16_tEfNS_4arch4Sm90ELb0ELb1ELb1ELb1ELb1ELb1ELb0ELb1ELb0ELb1ELb1ELb0EEENS1_21CollectiveEpilogueFwdINS6_IJSA_NS7_ILi256EEESB_EEES9_SE_SG_Li256ELb1ELb1ELb1ELb0EEENS1_36VarlenDynamicPersistentTileSchedulerILi128ELi96ELi256ELi128ELb1ELb1ELb1ELb1ELb0ELb1EEEEEEEEEvNT_6ParamsE --------------------------
	.section	.text._ZN7cutlass13device_kernelIN5flash11enable_sm90INS1_16FlashAttnFwdSm90INS1_25CollectiveMainloopFwdSm90ILi2EN4cute5tupleIJNS5_1CILi1EEES8_S8_EEENS6_IJNS7_ILi128EEENS7_ILi96EEENS7_ILi64EEEEEELi256ENS_10bfloat16_tEfNS_4arch4Sm90ELb0ELb1ELb1ELb1ELb1ELb1ELb0ELb1ELb0ELb1ELb1ELb0EEENS1_21CollectiveEpilogueFwdINS6_IJSA_NS7_ILi256EEESB_EEES9_SE_SG_Li256ELb1ELb1ELb1ELb0EEENS1_36VarlenDynamicPersistentTileSchedulerILi128ELi96ELi256ELi128ELb1ELb1ELb1ELb1ELb0ELb1EEEEEEEEEvNT_6ParamsE,"ax",@progbits
	.align	128
.text._ZN7cutlass13device_kernelIN5flash11enable_sm90INS1_16FlashAttnFwdSm90INS1_25CollectiveMainloopFwdSm90ILi2EN4cute5tupleIJNS5_1CILi1EEES8_S8_EEENS6_IJNS7_ILi128EEENS7_ILi96EEENS7_ILi64EEEEEELi256ENS_10bfloat16_tEfNS_4arch4Sm90ELb0ELb1ELb1ELb1ELb1ELb1ELb0ELb1ELb0ELb1ELb1ELb0EEENS1_21CollectiveEpilogueFwdINS6_IJSA_NS7_ILi256EEESB_EEES9_SE_SG_Li256ELb1ELb1ELb1ELb0EEENS1_36VarlenDynamicPersistentTileSchedulerILi128ELi96ELi256ELi128ELb1ELb1ELb1ELb1ELb0ELb1EEEEEEEEEvNT_6ParamsE:
        .type           _ZN7cutlass13device_kernelIN5flash11enable_sm90INS1_16FlashAttnFwdSm90INS1_25CollectiveMainloopFwdSm90ILi2EN4cute5tupleIJNS5_1CILi1EEES8_S8_EEENS6_IJNS7_ILi128EEENS7_ILi96EEENS7_ILi64EEEEEELi256ENS_10bfloat16_tEfNS_4arch4Sm90ELb0ELb1ELb1ELb1ELb1ELb1ELb0ELb1ELb0ELb1ELb1ELb0EEENS1_21CollectiveEpilogueFwdINS6_IJSA_NS7_ILi256EEESB_EEES9_SE_SG_Li256ELb1ELb1ELb1ELb0EEENS1_36VarlenDynamicPersistentTileSchedulerILi128ELi96ELi256ELi128ELb1ELb1ELb1ELb1ELb0ELb1EEEEEEEEEvNT_6ParamsE,@function
        .size           _ZN7cutlass13device_kernelIN5flash11enable_sm90INS1_16FlashAttnFwdSm90INS1_25CollectiveMainloopFwdSm90ILi2EN4cute5tupleIJNS5_1CILi1EEES8_S8_EEENS6_IJNS7_ILi128EEENS7_ILi96EEENS7_ILi64EEEEEELi256ENS_10bfloat16_tEfNS_4arch4Sm90ELb0ELb1ELb1ELb1ELb1ELb1ELb0ELb1ELb0ELb1ELb1ELb0EEENS1_21CollectiveEpilogueFwdINS6_IJSA_NS7_ILi256EEESB_EEES9_SE_SG_Li256ELb1ELb1ELb1ELb0EEENS1_36VarlenDynamicPersistentTileSchedulerILi128ELi96ELi256ELi128ELb1ELb1ELb1ELb1ELb0ELb1EEEEEEEEEvNT_6ParamsE,(.L_x_81 - _ZN7cutlass13device_kernelIN5flash11enable_sm90INS1_16FlashAttnFwdSm90INS1_25CollectiveMainloopFwdSm90ILi2EN4cute5tupleIJNS5_1CILi1EEES8_S8_EEENS6_IJNS7_ILi128EEENS7_ILi96EEENS7_ILi64EEEEEELi256ENS_10bfloat16_tEfNS_4arch4Sm90ELb0ELb1ELb1ELb1ELb1ELb1ELb0ELb1ELb0ELb1ELb1ELb0EEENS1_21CollectiveEpilogueFwdINS6_IJSA_NS7_ILi256EEESB_EEES9_SE_SG_Li256ELb1ELb1ELb1ELb0EEENS1_36VarlenDynamicPersistentTileSchedulerILi128ELi96ELi256ELi128ELb1ELb1ELb1ELb1ELb0ELb1EEEEEEEEEvNT_6ParamsE)
        .other          _ZN7cutlass13device_kernelIN5flash11enable_sm90INS1_16FlashAttnFwdSm90INS1_25CollectiveMainloopFwdSm90ILi2EN4cute5tupleIJNS5_1CILi1EEES8_S8_EEENS6_IJNS7_ILi128EEENS7_ILi96EEENS7_ILi64EEEEEELi256ENS_10bfloat16_tEfNS_4arch4Sm90ELb0ELb1ELb1ELb1ELb1ELb1ELb0ELb1ELb0ELb1ELb1ELb0EEENS1_21CollectiveEpilogueFwdINS6_IJSA_NS7_ILi256EEESB_EEES9_SE_SG_Li256ELb1ELb1ELb1ELb0EEENS1_36VarlenDynamicPersistentTileSchedulerILi128ELi96ELi256ELi128ELb1ELb1ELb1ELb1ELb0ELb1EEEEEEEEEvNT_6ParamsE,@"STO_CUDA_ENTRY STV_DEFAULT"
_ZN7cutlass13device_kernelIN5flash11enable_sm90INS1_16FlashAttnFwdSm90INS1_25CollectiveMainloopFwdSm90ILi2EN4cute5tupleIJNS5_1CILi1EEES8_S8_EEENS6_IJNS7_ILi128EEENS7_ILi96EEENS7_ILi64EEEEEELi256ENS_10bfloat16_tEfNS_4arch4Sm90ELb0ELb1ELb1ELb1ELb1ELb1ELb0ELb1ELb0ELb1ELb1ELb0EEENS1_21CollectiveEpilogueFwdINS6_IJSA_NS7_ILi256EEESB_EEES9_SE_SG_Li256ELb1ELb1ELb1ELb0EEENS1_36VarlenDynamicPersistentTileSchedulerILi128ELi96ELi256ELi128ELb1ELb1ELb1ELb1ELb0ELb1EEEEEEEEEvNT_6ParamsE:
[----:B------:R-:W-:Y:S01]  /*0000*/  LDC R1, c[0x0][0x37c] ;  /* 0x0000df00ff017b82 */ /* 0x000fe20000000800 */
[----:B------:R-:W-:Y:S05]  /*0010*/  EXIT ;  /* 0x000000000000794d */ /* 0x000fea0003800000 */
.L_x_36:
        /* <DEDUP_REMOVED lines=14> */
.L_x_81:


//--------------------- .text._ZN7cutlass13device_kernelIN5flash11enable_sm90INS1_16FlashAttnFwdSm90INS1_25CollectiveMainloopFwdSm90ILi2EN4cute5tupleIJNS5_1CILi1EEES8_S8_EEENS6_IJNS7_ILi128EEENS7_ILi96EEENS7_ILi64EEEEEELi256ENS_10bfloat16_tEfNS_4arch4Sm90ELb0ELb1ELb1ELb1ELb1ELb0ELb1ELb1ELb0ELb1ELb1ELb0EEENS1_21CollectiveEpilogueFwdINS6_IJSA_NS7_ILi256EEESB_EEES9_SE_SG_Li256ELb1ELb1ELb1ELb0EEENS1_36VarlenDynamicPersistentTileSchedulerILi128ELi96ELi256ELi128ELb1ELb1ELb1ELb1ELb0ELb1EEEEEEEEEvNT_6ParamsE --------------------------
	.section	.text._ZN7cutlass13device_kernelIN5flash11enable_sm90INS1_16FlashAttnFwdSm90INS1_25CollectiveMainloopFwdSm90ILi2EN4cute5tupleIJNS5_1CILi1EEES8_S8_EEENS6_IJNS7_ILi128EEENS7_ILi96EEENS7_ILi64EEEEEELi256ENS_10bfloat16_tEfNS_4arch4Sm90ELb0ELb1ELb1ELb1ELb1ELb0ELb1ELb1ELb0ELb1ELb1ELb0EEENS1_21CollectiveEpilogueFwdINS6_IJSA_NS7_ILi256EEESB_EEES9_SE_SG_Li256ELb1ELb1ELb1ELb0EEENS1_36VarlenDynamicPersistentTileSchedulerILi128ELi96ELi256ELi128ELb1ELb1ELb1ELb1ELb0ELb1EEEEEEEEEvNT_6ParamsE,"ax",@progbits
	.align	128
.text._ZN7cutlass13device_kernelIN5flash11enable_sm90INS1_16FlashAttnFwdSm90INS1_25CollectiveMainloopFwdSm90ILi2EN4cute5tupleIJNS5_1CILi1EEES8_S8_EEENS6_IJNS7_ILi128EEENS7_ILi96EEENS7_ILi64EEEEEELi256ENS_10bfloat16_tEfNS_4arch4Sm90ELb0ELb1ELb1ELb1ELb1ELb0ELb1ELb1ELb0ELb1ELb1ELb0EEENS1_21CollectiveEpilogueFwdINS6_IJSA_NS7_ILi256EEESB_EEES9_SE_SG_Li256ELb1ELb1ELb1ELb0EEENS1_36VarlenDynamicPersistentTileSchedulerILi128ELi96ELi256ELi128ELb1ELb1ELb1ELb1ELb0ELb1EEEEEEEEEvNT_6ParamsE:
        .type           _ZN7cutlass13device_kernelIN5flash11enable_sm90INS1_16FlashAttnFwdSm90INS1_25CollectiveMainloopFwdSm90ILi2EN4cute5tupleIJNS5_1CILi1EEES8_S8_EEENS6_IJNS7_ILi128EEENS7_ILi96EEENS7_ILi64EEEEEELi256ENS_10bfloat16_tEfNS_4arch4Sm90ELb0ELb1ELb1ELb1ELb1ELb0ELb1ELb1ELb0ELb1ELb1ELb0EEENS1_21CollectiveEpilogueFwdINS6_IJSA_NS7_ILi256EEESB_EEES9_SE_SG_Li256ELb1ELb1ELb1ELb0EEENS1_36VarlenDynamicPersistentTileSchedulerILi128ELi96ELi256ELi128ELb1ELb1ELb1ELb1ELb0ELb1EEEEEEEEEvNT_6ParamsE,@function
        .size           _ZN7cutlass13device_kernelIN5flash11enable_sm90INS1_16FlashAttnFwdSm90INS1_25CollectiveMainloopFwdSm90ILi2EN4cute5tupleIJNS5_1CILi1EEES8_S8_EEENS6_IJNS7_ILi128EEENS7_ILi96EEENS7_ILi64EEEEEELi256ENS_10bfloat16_tEfNS_4arch4Sm90ELb0ELb1ELb1ELb1ELb1ELb0ELb1ELb1ELb0ELb1ELb1ELb0EEENS1_21CollectiveEpilogueFwdINS6_IJSA_NS7_ILi256EEESB_EEES9_SE_SG_Li256ELb1ELb1ELb1ELb0EEENS1_36VarlenDynamicPersistentTileSchedulerILi128ELi96ELi256ELi128ELb1ELb1ELb1ELb1ELb0ELb1EEEEEEEEEvNT_6ParamsE,(.L_x_82 - _ZN7cutlass13device_kernelIN5flash11enable_sm90INS1_16FlashAttnFwdSm90INS1_25CollectiveMainloopFwdSm90ILi2EN4cute5tupleIJNS5_1CILi1EEES8_S8_EEENS6_IJNS7_ILi128EEENS7_ILi96EEENS7_ILi64EEEEEELi256ENS_10bfloat16_tEfNS_4arch4Sm90ELb0ELb1ELb1ELb1ELb1ELb0ELb1ELb1ELb0ELb1ELb1ELb0EEENS1_21CollectiveEpilogueFwdINS6_IJSA_NS7_ILi256EEESB_EEES9_SE_SG_Li256ELb1ELb1ELb1ELb0EEENS1_36VarlenDynamicPersistentTileSchedulerILi128ELi96ELi256ELi128ELb1ELb1ELb1ELb1ELb0ELb1EEEEEEEEEvNT_6ParamsE)
        .other          _ZN7cutlass13device_kernelIN5flash11enable_sm90INS1_16FlashAttnFwdSm90INS1_25CollectiveMainloopFwdSm90ILi2EN4cute5tupleIJNS5_1CILi1EEES8_S8_EEENS6_IJNS7_ILi128EEENS7_ILi96EEENS7_ILi64EEEEEELi256ENS_10bfloat16_tEfNS_4arch4Sm90ELb0ELb1ELb1ELb1ELb1ELb0ELb1ELb1ELb0ELb1ELb1ELb0EEENS1_21CollectiveEpilogueFwdINS6_IJSA_NS7_ILi256EEESB_EEES9_SE_SG_Li256ELb1ELb1ELb1ELb0EEENS1_36VarlenDynamicPersistentTileSchedulerILi128ELi96ELi256ELi128ELb1ELb1ELb1ELb1ELb0ELb1EEEEEEEEEvNT_6ParamsE,@"STO_CUDA_ENTRY STV_DEFAULT"
_ZN7cutlass13device_kernelIN5flash11enable_sm90INS1_16FlashAttnFwdSm90INS1_25CollectiveMainloopFwdSm90ILi2EN4cute5tupleIJNS5_1CILi1EEES8_S8_EEENS6_IJNS7_ILi128EEENS7_ILi96EEENS7_ILi64EEEEEELi256ENS_10bfloat16_tEfNS_4arch4Sm90ELb0ELb1ELb1ELb1ELb1ELb0ELb1ELb1ELb0ELb1ELb1ELb0EEENS1_21CollectiveEpilogueFwdINS6_IJSA_NS7_ILi256EEESB_EEES9_SE_SG_Li256ELb1ELb1ELb1ELb0EEENS1_36VarlenDynamicPersistentTileSchedulerILi128ELi96ELi256ELi128ELb1ELb1ELb1ELb1ELb0ELb1EEEEEEEEEvNT_6ParamsE:
[----:B------:R-:W-:Y:S01]  /*0000*/  LDC R1, c[0x0][0x37c] ;  /* 0x0000df00ff017b82 */ /* 0x000fe20000000800 */
[----:B------:R-:W-:Y:S05]  /*0010*/  EXIT ;  /* 0x000000000000794d */ /* 0x000fea0003800000 */
.L_x_37:
        /* <DEDUP_REMOVED lines=14> */
.L_x_82:


//--------------------- .text._ZN7cutlass13device_kernelIN5flash11enable_sm90INS1_16FlashAttnFwdSm90INS1_25CollectiveMainloopFwdSm90ILi2EN4cute5tupleIJNS5_1CILi1EEES8_S8_EEENS6_IJNS7_ILi128EEENS7_ILi96EEENS7_ILi64EEEEEELi256ENS_10bfloat16_tEfNS_4arch4Sm90ELb0ELb1ELb1ELb1ELb1ELb1ELb1ELb1ELb0ELb1ELb1ELb0EEENS1_21CollectiveEpilogueFwdINS6_IJSA_NS7_ILi256EEESB_EEES9_SE_SG_Li256ELb1ELb1ELb1ELb0EEENS1_36VarlenDynamicPersistentTileSchedulerILi128ELi96ELi256ELi128ELb1ELb1ELb1ELb1ELb0ELb1EEEEEEEEEvNT_6ParamsE --------------------------
	.section	.text._ZN7cutlass13device_kernelIN5flash11enable_sm90INS1_16FlashAttnFwdSm90INS1_25CollectiveMainloopFwdSm90ILi2EN4cute5tupleIJNS5_1CILi1EEES8_S8_EEENS6_IJNS7_ILi128EEENS7_ILi96EEENS7_ILi64EEEEEELi256ENS_10bfloat16_tEfNS_4arch4Sm90ELb0ELb1ELb1ELb1ELb1ELb1ELb1ELb1ELb0ELb1ELb1ELb0EEENS1_21CollectiveEpilogueFwdINS6_IJSA_NS7_ILi256EEESB_EEES9_SE_SG_Li256ELb1ELb1ELb1ELb0EEENS1_36VarlenDynamicPersistentTileSchedulerILi128ELi96ELi256ELi128ELb1ELb1ELb1ELb1ELb0ELb1EEEEEEEEEvNT_6ParamsE,"ax",@progbits
	.align	128
.text._ZN7cutlass13device_kernelIN5flash11enable_sm90INS1_16FlashAttnFwdSm90INS1_25CollectiveMainloopFwdSm90ILi2EN4cute5tupleIJNS5_1CILi1EEES8_S8_EEENS6_IJNS7_ILi128EEENS7_ILi96EEENS7_ILi64EEEEEELi256ENS_10bfloat16_tEfNS_4arch4Sm90ELb0ELb1ELb1ELb1ELb1ELb1ELb1ELb1ELb0ELb1ELb1ELb0EEENS1_21CollectiveEpilogueFwdINS6_IJSA_NS7_ILi256EEESB_EEES9_SE_SG_Li256ELb1ELb1ELb1ELb0EEENS1_36VarlenDynamicPersistentTileSchedulerILi128ELi96ELi256ELi128ELb1ELb1ELb1ELb1ELb0ELb1EEEEEEEEEvNT_6ParamsE:
        .type           _ZN7cutlass13device_kernelIN5flash11enable_sm90INS1_16FlashAttnFwdSm90INS1_25CollectiveMainloopFwdSm90ILi2EN4cute5tupleIJNS5_1CILi1EEES8_S8_EEENS6_IJNS7_ILi128EEENS7_ILi96EEENS7_ILi64EEEEEELi256ENS_10bfloat16_tEfNS_4arch4Sm90ELb0ELb1ELb1ELb1ELb1ELb1ELb1ELb1ELb0ELb1ELb1ELb0EEENS1_21CollectiveEpilogueFwdINS6_IJSA_NS7_ILi256EEESB_EEES9_SE_SG_Li256ELb1ELb1ELb1ELb0EEENS1_36VarlenDynamicPersistentTileSchedulerILi128ELi96ELi256ELi128ELb1ELb1ELb1ELb1ELb0ELb1EEEEEEEEEvNT_6ParamsE,@function
        .size           _ZN7cutlass13device_kernelIN5flash11enable_sm90INS1_16FlashAttnFwdSm90INS1_25CollectiveMainloopFwdSm90ILi2EN4cute5tupleIJNS5_1CILi1EEES8_S8_EEENS6_IJNS7_ILi128EEENS7_ILi96EEENS7_ILi64EEEEEELi256ENS_10bfloat16_tEfNS_4arch4Sm90ELb0ELb1ELb1ELb1ELb1ELb1ELb1ELb1ELb0ELb1ELb1ELb0EEENS1_21CollectiveEpilogueFwdINS6_IJSA_NS7_ILi256EEESB_EEES9_SE_SG_Li256ELb1ELb1ELb1ELb0EEENS1_36VarlenDynamicPersistentTileSchedulerILi128ELi96ELi256ELi128ELb1ELb1ELb1ELb1ELb0ELb1EEEEEEEEEvNT_6ParamsE,(.L_x_83 - _ZN7cutlass13device_kernelIN5flash11enable_sm90INS1_16FlashAttnFwdSm90INS1_25CollectiveMainloopFwdSm90ILi2EN4cute5tupleIJNS5_1CILi1EEES8_S8_EEENS6_IJNS7_ILi128EEENS7_ILi96EEENS7_ILi64EEEEEELi256ENS_10bfloat16_tEfNS_4arch4Sm90ELb0ELb1ELb1ELb1ELb1ELb1ELb1ELb1ELb0ELb1ELb1ELb0EEENS1_21CollectiveEpilogueFwdINS6_IJSA_NS7_ILi256EEESB_EEES9_SE_SG_Li256ELb1ELb1ELb1ELb0EEENS1_36VarlenDynamicPersistentTileSchedulerILi128ELi96ELi256ELi128ELb1ELb1ELb1ELb1ELb0ELb1EEEEEEEEEvNT_6ParamsE)
        .other          _ZN7cutlass13device_kernelIN5flash11enable_sm90INS1_16FlashAttnFwdSm90INS1_25CollectiveMainloopFwdSm90ILi2EN4cute5tupleIJNS5_1CILi1EEES8_S8_EEENS6_IJNS7_ILi128EEENS7_ILi96EEENS7_ILi64EEEEEELi256ENS_10bfloat16_tEfNS_4arch4Sm90ELb0ELb1ELb1ELb1ELb1ELb1ELb1ELb1ELb0ELb1ELb1ELb0EEENS1_21CollectiveEpilogueFwdINS6_IJSA_NS7_ILi256EEESB_EEES9_SE_SG_Li256ELb1ELb1ELb1ELb0EEENS1_36VarlenDynamicPersistentTileSchedulerILi128ELi96ELi256ELi128ELb1ELb1ELb1ELb1ELb0ELb1EEEEEEEEEvNT_6ParamsE,@"STO_CUDA_ENTRY STV_DEFAULT"
_ZN7cutlass13device_kernelIN5flash11enable_sm90INS1_16FlashAttnFwdSm90INS1_25CollectiveMainloopFwdSm90ILi2EN4cute5tupleIJNS5_1CILi1EEES8_S8_EEENS6_IJNS7_ILi128EEENS7_ILi96EEENS7_ILi64EEEEEELi256ENS_10bfloat16_tEfNS_4arch4Sm90ELb0ELb1ELb1ELb1ELb1ELb1ELb1ELb1ELb0ELb1ELb1ELb0EEENS1_21CollectiveEpilogueFwdINS6_IJSA_NS7_ILi256EEESB_EEES9_SE_SG_Li256ELb1ELb1ELb1ELb0EEENS1_36VarlenDynamicPersistentTileSchedulerILi128ELi96ELi256ELi128ELb1ELb1ELb1ELb1ELb0ELb1EEEEEEEEEvNT_6ParamsE:
[----:B------:R-:W-:Y:S01]  /*0000*/  LDC R1, c[0x0][0x37c] ;  /* 0x0000df00ff017b82 */ /* 0x000fe20000000800 */
[----:B------:R-:W-:Y:S05]  /*0010*/  EXIT ;  /* 0x000000000000794d */ /* 0x000fea0003800000 */
.L_x_38:
        /* <DEDUP_REMOVED lines=14> */
.L_x_83:


//--------------------- .text._ZN7cutlass13device_kernelIN5flash11enable_sm90INS1_16FlashAttnFwdSm90INS1_25CollectiveMainloopFwdSm90ILi2EN4cute5tupleIJNS5_1CILi1EEES8_S8_EEENS6_IJNS7_ILi128EEENS7_ILi96EEENS7_ILi64EEEEEELi256ENS_10bfloat16_tEfNS_4arch4Sm90ELb1ELb0ELb1ELb0ELb1ELb0ELb0ELb1ELb0ELb1ELb1ELb0EEENS1_21CollectiveEpilogueFwdINS6_IJSA_NS7_ILi256EEESB_EEES9_SE_SG_Li256ELb0ELb1ELb1ELb0EEENS1_19SingleTileSchedulerILb0ELb1ELb1ELi128EEEEEEEEEvNT_6ParamsE --------------------------
	.section	.text._ZN7cutlass13device_kernelIN5flash11enable_sm90INS1_16FlashAttnFwdSm90INS1_25CollectiveMainloopFwdSm90ILi2EN4cute5tupleIJNS5_1CILi1EEES8_S8_EEENS6_IJNS7_ILi128EEENS7_ILi96EEENS7_ILi64EEEEEELi256ENS_10bfloat16_tEfNS_4arch4Sm90ELb1ELb0ELb1ELb0ELb1ELb0ELb0ELb1ELb0ELb1ELb1ELb0EEENS1_21CollectiveEpilogueFwdINS6_IJSA_NS7_ILi256EEESB_EEES9_SE_SG_Li256ELb0ELb1ELb1ELb0EEENS1_19SingleTileSchedulerILb0ELb1ELb1ELi128EEEEEEEEEvNT_6ParamsE,"ax",@progbits
	.align	128
.text._ZN7cutlass13device_kernelIN5flash11enable_sm90INS1_16FlashAttnFwdSm90INS1_25CollectiveMainloopFwdSm90ILi2EN4cute5tupleIJNS5_1CILi1EEES8_S8_EEENS6_IJNS7_ILi128EEENS7_ILi96EEENS7_ILi64EEEEEELi256ENS_10bfloat16_tEfNS_4arch4Sm90ELb1ELb0ELb1ELb0ELb1ELb0ELb0ELb1ELb0ELb1ELb1ELb0EEENS1_21CollectiveEpilogueFwdINS6_IJSA_NS7_ILi256EEESB_EEES9_SE_SG_Li256ELb0ELb1ELb1ELb0EEENS1_19SingleTileSchedulerILb0ELb1ELb1ELi128EEEEEEEEEvNT_6ParamsE:
        .type           _ZN7cutlass13device_kernelIN5flash11enable_sm90INS1_16FlashAttnFwdSm90INS1_25CollectiveMainloopFwdSm90ILi2EN4cute5tupleIJNS5_1CILi1EEES8_S8_EEENS6_IJNS7_ILi128EEENS7_ILi96EEENS7_ILi64EEEEEELi256ENS_10bfloat16_tEfNS_4arch4Sm90ELb1ELb0ELb1ELb0ELb1ELb0ELb0ELb1ELb0ELb1ELb1ELb0EEENS1_21CollectiveEpilogueFwdINS6_IJSA_NS7_ILi256EEESB_EEES9_SE_SG_Li256ELb0ELb1ELb1ELb0EEENS1_19SingleTileSchedulerILb0ELb1ELb1ELi128EEEEEEEEEvNT_6ParamsE,@function
        .size           _ZN7cutlass13device_kernelIN5flash11enable_sm90INS1_16FlashAttnFwdSm90INS1_25CollectiveMainloopFwdSm90ILi2EN4cute5tupleIJNS5_1CILi1EEES8_S8_EEENS6_IJNS7_ILi128EEENS7_ILi96EEENS7_ILi64EEEEEELi256ENS_10bfloat16_tEfNS_4arch4Sm90ELb1ELb0ELb1ELb0ELb1ELb0ELb0ELb1ELb0ELb1ELb1ELb0EEENS1_21CollectiveEpilogueFwdINS6_IJSA_NS7_ILi256EEESB_EEES9_SE_SG_Li256ELb0ELb1ELb1ELb0EEENS1_19SingleTileSchedulerILb0ELb1ELb1ELi128EEEEEEEEEvNT_6ParamsE,(.L_x_84 - _ZN7cutlass13device_kernelIN5flash11enable_sm90INS1_16FlashAttnFwdSm90INS1_25CollectiveMainloopFwdSm90ILi2EN4cute5tupleIJNS5_1CILi1EEES8_S8_EEENS6_IJNS7_ILi128EEENS7_ILi96EEENS7_ILi64EEEEEELi256ENS_10bfloat16_tEfNS_4arch4Sm90ELb1ELb0ELb1ELb0ELb1ELb0ELb0ELb1ELb0ELb1ELb1ELb0EEENS1_21CollectiveEpilogueFwdINS6_IJSA_NS7_ILi256EEESB_EEES9_SE_SG_Li256ELb0ELb1ELb1ELb0EEENS1_19SingleTileSchedulerILb0ELb1ELb1ELi128EEEEEEEEEvNT_6ParamsE)
        .other          _ZN7cutlass13device_kernelIN5flash11enable_sm90INS1_16FlashAttnFwdSm90INS1_25CollectiveMainloopFwdSm90ILi2EN4cute5tupleIJNS5_1CILi1EEES8_S8_EEENS6_IJNS7_ILi128EEENS7_ILi96EEENS7_ILi64EEEEEELi256ENS_10bfloat16_tEfNS_4arch4Sm90ELb1ELb0ELb1ELb0ELb1ELb0ELb0ELb1ELb0ELb1ELb1ELb0EEENS1_21CollectiveEpilogueFwdINS6_IJSA_NS7_ILi256EEESB_EEES9_SE_SG_Li256ELb0ELb1ELb1ELb0EEENS1_19SingleTileSchedulerILb0ELb1ELb1ELi128EEEEEEEEEvNT_6ParamsE,@"STO_CUDA_ENTRY STV_DEFAULT"
_ZN7cutlass13device_kernelIN5flash11enable_sm90INS1_16FlashAttnFwdSm90INS1_25CollectiveMainloopFwdSm90ILi2EN4cute5tupleIJNS5_1CILi1EEES8_S8_EEENS6_IJNS7_ILi128EEENS7_ILi96EEENS7_ILi64EEEEEELi256ENS_10bfloat16_tEfNS_4arch4Sm90ELb1ELb0ELb1ELb0ELb1ELb0ELb0ELb1ELb0ELb1ELb1ELb0EEENS1_21CollectiveEpilogueFwdINS6_IJSA_NS7_ILi256EEESB_EEES9_SE_SG_Li256ELb0ELb1ELb1ELb0EEENS1_19SingleTileSchedulerILb0ELb1ELb1ELi128EEEEEEEEEvNT_6ParamsE:
[----:B------:R-:W-:Y:S01]  /*0000*/  LDC R1, c[0x0][0x37c] ;  /* 0x0000df00ff017b82 */ /* 0x000fe20000000800 */
[----:B------:R-:W-:Y:S05]  /*0010*/  EXIT ;  /* 0x000000000000794d */ /* 0x000fea0003800000 */
.L_x_39:
        /* <DEDUP_REMOVED lines=14> */
.L_x_84:


//--------------------- .text._ZN7cutlass13device_kernelIN5flash11enable_sm90INS1_16FlashAttnFwdSm90INS1_25CollectiveMainloopFwdSm90ILi2EN4cute5tupleIJNS5_1CILi1EEES8_S8_EEENS6_IJNS7_ILi128EEENS7_ILi96EEENS7_ILi64EEEEEELi256ENS_10bfloat16_tEfNS_4arch4Sm90ELb1ELb0ELb1ELb0ELb1ELb0ELb1ELb1ELb0ELb1ELb1ELb0EEENS1_21CollectiveEpilogueFwdINS6_IJSA_NS7_ILi256EEESB_EEES9_SE_SG_Li256ELb0ELb1ELb1ELb0EEENS1_19SingleTileSchedulerILb0ELb1ELb1ELi128EEEEEEEEEvNT_6ParamsE --------------------------
	.section	.text._ZN7cutlass13device_kernelIN5flash11enable_sm90INS1_16FlashAttnFwdSm90INS1_25CollectiveMainloopFwdSm90ILi2EN4cute5tupleIJNS5_1CILi1EEES8_S8_EEENS6_IJNS7_ILi128EEENS7_ILi96EEENS7_ILi64EEEEEELi256ENS_10bfloat16_tEfNS_4arch4Sm90ELb1ELb0ELb1ELb0ELb1ELb0ELb1ELb1ELb0ELb1ELb1ELb0EEENS1_21CollectiveEpilogueFwdINS6_IJSA_NS7_ILi256EEESB_EEES9_SE_SG_Li256ELb0ELb1ELb1ELb0EEENS1_19SingleTileSchedulerILb0ELb1ELb1ELi128EEEEEEEEEvNT_6ParamsE,"ax",@progbits
	.align	128
.text._ZN7cutlass13device_kernelIN5flash11enable_sm90INS1_16FlashAttnFwdSm90INS1_25CollectiveMainloopFwdSm90ILi2EN4cute5tupleIJNS5_1CILi1EEES8_S8_EEENS6_IJNS7_ILi128EEENS7_ILi96EEENS7_ILi64EEEEEELi256ENS_10bfloat16_tEfNS_4arch4Sm90ELb1ELb0ELb1ELb0ELb1ELb0ELb1ELb1ELb0ELb1ELb1ELb0EEENS1_21CollectiveEpilogueFwdINS6_IJSA_NS7_ILi256EEESB_EEES9_SE_SG_Li256ELb0ELb1ELb1ELb0EEENS1_19SingleTileSchedulerILb0ELb1ELb1ELi128EEEEEEEEEvNT_6ParamsE:
        .type           _ZN7cutlass13device_kernelIN5flash11enable_sm90INS1_16FlashAttnFwdSm90INS1_25CollectiveMainloopFwdSm90ILi2EN4cute5tupleIJNS5_1CILi1EEES8_S8_EEENS6_IJNS7_ILi128EEENS7_ILi96EEENS7_ILi64EEEEEELi256ENS_10bfloat16_tEfNS_4arch4Sm90ELb1ELb0ELb1ELb0ELb1ELb0ELb1ELb1ELb0ELb1ELb1ELb0EEENS1_21CollectiveEpilogueFwdINS6_IJSA_NS7_ILi256EEESB_EEES9_SE_SG_Li256ELb0ELb1ELb1ELb0EEENS1_19SingleTileSchedulerILb0ELb1ELb1ELi128EEEEEEEEEvNT_6ParamsE,@function
        .size           _ZN7cutlass13device_kernelIN5flash11enable_sm90INS1_16FlashAttnFwdSm90INS1_25CollectiveMainloopFwdSm90ILi2EN4cute5tupleIJNS5_1CILi1EEES8_S8_EEENS6_IJNS7_ILi128EEENS7_ILi96EEENS7_ILi64EEEEEELi256ENS_10bfloat16_tEfNS_4arch4Sm90ELb1ELb0ELb1ELb0ELb1ELb0ELb1ELb1ELb0ELb1ELb1ELb0EEENS1_21CollectiveEpilogueFwdINS6_IJSA_NS7_ILi256EEESB_EEES9_SE_SG_Li256ELb0ELb1ELb1ELb0EEENS1_19SingleTileSchedulerILb0ELb1ELb1ELi128EEEEEEEEEvNT_6ParamsE,(.L_x_85 - _ZN7cutlass13device_kernelIN5flash11enable_sm90INS1_16FlashAttnFwdSm90INS1_25CollectiveMainloopFwdSm90ILi2EN4cute5tupleIJNS5_1CILi1EEES8_S8_EEENS6_IJNS7_ILi128EEENS7_ILi96EEENS7_ILi64EEEEEELi256ENS_10bfloat16_tEfNS_4arch4Sm90ELb1ELb0ELb1ELb0ELb1ELb0ELb1ELb1ELb0ELb1ELb1ELb0EEENS1_21CollectiveEpilogueFwdINS6_IJSA_NS7_ILi256EEESB_EEES9_SE_SG_Li256ELb0ELb1ELb1ELb0EEENS1_19SingleTileSchedulerILb0ELb1ELb1ELi128EEEEEEEEEvNT_6ParamsE)
        .other          _ZN7cutlass13device_kernelIN5flash11enable_sm90INS1_16FlashAttnFwdSm90INS1_25CollectiveMainloopFwdSm90ILi2EN4cute5tupleIJNS5_1CILi1EEES8_S8_EEENS6_IJNS7_ILi128EEENS7_ILi96EEENS7_ILi64EEEEEELi256ENS_10bfloat16_tEfNS_4arch4Sm90ELb1ELb0ELb1ELb0ELb1ELb0ELb1ELb1ELb0ELb1ELb1ELb0EEENS1_21CollectiveEpilogueFwdINS6_IJSA_NS7_ILi256EEESB_EEES9_SE_SG_Li256ELb0ELb1ELb1ELb0EEENS1_19SingleTileSchedulerILb0ELb1ELb1ELi128EEEEEEEEEvNT_6ParamsE,@"STO_CUDA_ENTRY STV_DEFAULT"
_ZN7cutlass13device_kernelIN5flash11enable_sm90INS1_16FlashAttnFwdSm90INS1_25CollectiveMainloopFwdSm90ILi2EN4cute5tupleIJNS5_1CILi1EEES8_S8_EEENS6_IJNS7_ILi128EEENS7_ILi96EEENS7_ILi64EEEEEELi256ENS_10bfloat16_tEfNS_4arch4Sm90ELb1ELb0ELb1ELb0ELb1ELb0ELb1ELb1ELb0ELb1ELb1ELb0EEENS1_21CollectiveEpilogueFwdINS6_IJSA_NS7_ILi256EEESB_EEES9_SE_SG_Li256ELb0ELb1ELb1ELb0EEENS1_19SingleTileSchedulerILb0ELb1ELb1ELi128EEEEEEEEEvNT_6ParamsE:
[----:B------:R-:W-:Y:S01]  /*0000*/  LDC R1, c[0x0][0x37c] ;  /* 0x0000df00ff017b82 */ /* 0x000fe20000000800 */
[----:B------:R-:W-:Y:S05]  /*0010*/  EXIT ;  /* 0x000000000000794d */ /* 0x000fea0003800000 */
.L_x_40:
        /* <DEDUP_REMOVED lines=14> */
.L_x_85:


//--------------------- .text._ZN7cutlass13device_kernelIN5flash11enable_sm90INS1_16FlashAttnFwdSm90INS1_25CollectiveMainloopFwdSm90ILi2EN4cute5tupleIJNS5_1CILi1EEES8_S8_EEENS6_IJNS7_ILi128EEENS7_ILi96EEENS7_ILi64EEEEEELi256ENS_10bfloat16_tEfNS_4arch4Sm90ELb1ELb0ELb1ELb1ELb1ELb0ELb0ELb1ELb0ELb1ELb1ELb0EEENS1_21CollectiveEpilogueFwdINS6_IJSA_NS7_ILi256EEESB_EEES9_SE_SG_Li256ELb1ELb1ELb1ELb0EEENS1_36VarlenDynamicPersistentTileSchedulerILi128ELi96ELi256ELi128ELb1ELb1ELb1ELb1ELb1ELb1EEEEEEEEEvNT_6ParamsE --------------------------
	.section	.text._ZN7cutlass13device_kernelIN5flash11enable_sm90INS1_16FlashAttnFwdSm90INS1_25CollectiveMainloopFwdSm90ILi2EN4cute5tupleIJNS5_1CILi1EEES8_S8_EEENS6_IJNS7_ILi128EEENS7_ILi96EEENS7_ILi64EEEEEELi256ENS_10bfloat16_tEfNS_4arch4Sm90ELb1ELb0ELb1ELb1ELb1ELb0ELb0ELb1ELb0ELb1ELb1ELb0EEENS1_21CollectiveEpilogueFwdINS6_IJSA_NS7_ILi256EEESB_EEES9_SE_SG_Li256ELb1ELb1ELb1ELb0EEENS1_36VarlenDynamicPersistentTileSchedulerILi128ELi96ELi256ELi128ELb1ELb1ELb1ELb1ELb1ELb1EEEEEEEEEvNT_6ParamsE,"ax",@progbits
	.align	128
.text._ZN7cutlass13device_kernelIN5flash11enable_sm90INS1_16FlashAttnFwdSm90INS1_25CollectiveMainloopFwdSm90ILi2EN4cute5tupleIJNS5_1CILi1EEES8_S8_EEENS6_IJNS7_ILi128EEENS7_ILi96EEENS7_ILi64EEEEEELi256ENS_10bfloat16_tEfNS_4arch4Sm90ELb1ELb0ELb1ELb1ELb1ELb0ELb0ELb1ELb0ELb1ELb1ELb0EEENS1_21CollectiveEpilogueFwdINS6_IJSA_NS7_ILi256EEESB_EEES9_SE_SG_Li256ELb1ELb1ELb1ELb0EEENS1_36VarlenDynamicPersistentTileSchedulerILi128ELi96ELi256ELi128ELb1ELb1ELb1ELb1ELb1ELb1EEEEEEEEEvNT_6ParamsE:
        .type           _ZN7cutlass13device_kernelIN5flash11enable_sm90INS1_16FlashAttnFwdSm90INS1_25CollectiveMainloopFwdSm90ILi2EN4cute5tupleIJNS5_1CILi1EEES8_S8_EEENS6_IJNS7_ILi128EEENS7_ILi96EEENS7_ILi64EEEEEELi256ENS_10bfloat16_tEfNS_4arch4Sm90ELb1ELb0ELb1ELb1ELb1ELb0ELb0ELb1ELb0ELb1ELb1ELb0EEENS1_21CollectiveEpilogueFwdINS6_IJSA_NS7_ILi256EEESB_EEES9_SE_SG_Li256ELb1ELb1ELb1ELb0EEENS1_36VarlenDynamicPersistentTileSchedulerILi128ELi96ELi256ELi128ELb1ELb1ELb1ELb1ELb1ELb1EEEEEEEEEvNT_6ParamsE,@function
        .size           _ZN7cutlass13device_kernelIN5flash11enable_sm90INS1_16FlashAttnFwdSm90INS1_25CollectiveMainloopFwdSm90ILi2EN4cute5tupleIJNS5_1CILi1EEES8_S8_EEENS6_IJNS7_ILi128EEENS7_ILi96EEENS7_ILi64EEEEEELi256ENS_10bfloat16_tEfNS_4arch4Sm90ELb1ELb0ELb1ELb1ELb1ELb0ELb0ELb1ELb0ELb1ELb1ELb0EEENS1_21CollectiveEpilogueFwdINS6_IJSA_NS7_ILi256EEESB_EEES9_SE_SG_Li256ELb1ELb1ELb1ELb0EEENS1_36VarlenDynamicPersistentTileSchedulerILi128ELi96ELi256ELi128ELb1ELb1ELb1ELb1ELb1ELb1EEEEEEEEEvNT_6ParamsE,(.L_x_86 - _ZN7cutlass13device_kernelIN5flash11enable_sm90INS1_16FlashAttnFwdSm90INS1_25CollectiveMainloopFwdSm90ILi2EN4cute5tupleIJNS5_1CILi1EEES8_S8_EEENS6_IJNS7_ILi128EEENS7_ILi96EEENS7_ILi64EEEEEELi256ENS_10bfloat16_tEfNS_4arch4Sm90ELb1ELb0ELb1ELb1ELb1ELb0ELb0ELb1ELb0ELb1ELb1ELb0EEENS1_21CollectiveEpilogueFwdINS6_IJSA_NS7_ILi256EEESB_EEES9_SE_SG_Li256ELb1ELb1ELb1ELb0EEENS1_36VarlenDynamicPersistentTileSchedulerILi128ELi96ELi256ELi128ELb1ELb1ELb1ELb1ELb1ELb1EEEEEEEEEvNT_6ParamsE)
        .other          _ZN7cutlass13device_kernelIN5flash11enable_sm90INS1_16FlashAttnFwdSm90INS1_25CollectiveMainloopFwdSm90ILi2EN4cute5tupleIJNS5_1CILi1EEES8_S8_EEENS6_IJNS7_ILi128EEENS7_ILi96EEENS7_ILi64EEEEEELi256ENS_10bfloat16_tEfNS_4arch4Sm90ELb1ELb0ELb1ELb1ELb1ELb0ELb0ELb1ELb0ELb1ELb1ELb0EEENS1_21CollectiveEpilogueFwdINS6_IJSA_NS7_ILi256EEESB_EEES9_SE_SG_Li256ELb1ELb1ELb1ELb0EEENS1_36VarlenDynamicPersistentTileSchedulerILi128ELi96ELi256ELi128ELb1ELb1ELb1ELb1ELb1ELb1EEEEEEEEEvNT_6ParamsE,@"STO_CUDA_ENTRY STV_DEFAULT"
_ZN7cutlass13device_kernelIN5flash11enable_sm90INS1_16FlashAttnFwdSm90INS1_25CollectiveMainloopFwdSm90ILi2EN4cute5tupleIJNS5_1CILi1EEES8_S8_EEENS6_IJNS7_ILi128EEENS7_ILi96EEENS7_ILi64EEEEEELi256ENS_10bfloat16_tEfNS_4arch4Sm90ELb1ELb0ELb1ELb1ELb1ELb0ELb0ELb1ELb0ELb1ELb1ELb0EEENS1_21CollectiveEpilogueFwdINS6_IJSA_NS7_ILi256EEESB_EEES9_SE_SG_Li256ELb1ELb1ELb1ELb0EEENS1_36VarlenDynamicPersistentTileSchedulerILi128ELi96ELi256ELi128ELb1ELb1ELb1ELb1ELb1ELb1EEEEEEEEEvNT_6ParamsE:
[----:B------:R-:W-:Y:S01]  /*0000*/  LDC R1, c[0x0][0x37c] ;  /* 0x0000df00ff017b82 */ /* 0x000fe20000000800 */
[----:B------:R-:W-:Y:S05]  /*0010*/  EXIT ;  /* 0x000000000000794d */ /* 0x000fea0003800000 */
.L_x_41:
        /* <DEDUP_REMOVED lines=14> */
.L_x_86:


//--------------------- .text._ZN7cutlass13device_kernelIN5flash11enable_sm90INS1_16FlashAttnFwdSm90INS1_25CollectiveMainloopFwdSm90ILi2EN4cute5tupleIJNS5_1CILi1EEES8_S8_EEENS6_IJNS7_ILi128EEENS7_ILi96EEENS7_ILi64EEEEEELi256ENS_10bfloat16_tEfNS_4arch4Sm90ELb1ELb0ELb1ELb1ELb1ELb1ELb0ELb1ELb0ELb1ELb1ELb0EEENS1_21CollectiveEpilogueFwdINS6_IJSA_NS7_ILi256EEESB_EEES9_SE_SG_Li256ELb1ELb1ELb1ELb0EEENS1_36VarlenDynamicPersistentTileSchedulerILi128ELi96ELi256ELi128ELb1ELb1ELb1ELb1ELb1ELb1EEEEEEEEEvNT_6ParamsE --------------------------
	.section	.text._ZN7cutlass13device_kernelIN5flash11enable_sm90INS1_16FlashAttnFwdSm90INS1_25CollectiveMainloopFwdSm90ILi2EN4cute5tupleIJNS5_1CILi1EEES8_S8_EEENS6_IJNS7_ILi128EEENS7_ILi96EEENS7_ILi64EEEEEELi256ENS_10bfloat16_tEfNS_4arch4Sm90ELb1ELb0ELb1ELb1ELb1ELb1ELb0ELb1ELb0ELb1ELb1ELb0EEENS1_21CollectiveEpilogueFwdINS6_IJSA_NS7_ILi256EEESB_EEES9_SE_SG_Li256ELb1ELb1ELb1ELb0EEENS1_36VarlenDynamicPersistentTileSchedulerILi128ELi96ELi256ELi128ELb1ELb1ELb1ELb1ELb1ELb1EEEEEEEEEvNT_6ParamsE,"ax",@progbits
	.align	128
.text._ZN7cutlass13device_kernelIN5flash11enable_sm90INS1_16FlashAttnFwdSm90INS1_25CollectiveMainloopFwdSm90ILi2EN4cute5tupleIJNS5_1CILi1EEES8_S8_EEENS6_IJNS7_ILi128EEENS7_ILi96EEENS7_ILi64EEEEEELi256ENS_10bfloat16_tEfNS_4arch4Sm90ELb1ELb0ELb1ELb1ELb1ELb1ELb0ELb1ELb0ELb1ELb1ELb0EEENS1_21CollectiveEpilogueFwdINS6_IJSA_NS7_ILi256EEESB_EEES9_SE_SG_Li256ELb1ELb1ELb1ELb0EEENS1_36VarlenDynamicPersistentTileSchedulerILi128ELi96ELi256ELi128ELb1ELb1ELb1ELb1ELb1ELb1EEEEEEEEEvNT_6ParamsE:
        .type           _ZN7cutlass13device_kernelIN5flash11enable_sm90INS1_16FlashAttnFwdSm90INS1_25CollectiveMainloopFwdSm90ILi2EN4cute5tupleIJNS5_1CILi1EEES8_S8_EEENS6_IJNS7_ILi128EEENS7_ILi96EEENS7_ILi64EEEEEELi256ENS_10bfloat16_tEfNS_4arch4Sm90ELb1ELb0ELb1ELb1ELb1ELb1ELb0ELb1ELb0ELb1ELb1ELb0EEENS1_21CollectiveEpilogueFwdINS6_IJSA_NS7_ILi256EEESB_EEES9_SE_SG_Li256ELb1ELb1ELb1ELb0EEENS1_36VarlenDynamicPersistentTileSchedulerILi128ELi96ELi256ELi128ELb1ELb1ELb1ELb1ELb1ELb1EEEEEEEEEvNT_6ParamsE,@function
        .size           _ZN7cutlass13device_kernelIN5flash11enable_sm90INS1_16FlashAttnFwdSm90INS1_25CollectiveMainloopFwdSm90ILi2EN4cute5tupleIJNS5_1CILi1EEES8_S8_EEENS6_IJNS7_ILi128EEENS7_ILi96EEENS7_ILi64EEEEEELi256ENS_10bfloat16_tEfNS_4arch4Sm90ELb1ELb0ELb1ELb1ELb1ELb1ELb0ELb1ELb0ELb1ELb1ELb0EEENS1_21CollectiveEpilogueFwdINS6_IJSA_NS7_ILi256EEESB_EEES9_SE_SG_Li256ELb1ELb1ELb1ELb0EEENS1_36VarlenDynamicPersistentTileSchedulerILi128ELi96ELi256ELi128ELb1ELb1ELb1ELb1ELb1ELb1EEEEEEEEEvNT_6ParamsE,(.L_x_87 - _ZN7cutlass13device_kernelIN5flash11enable_sm90INS1_16FlashAttnFwdSm90INS1_25CollectiveMainloopFwdSm90ILi2EN4cute5tupleIJNS5_1CILi1EEES8_S8_EEENS6_IJNS7_ILi128EEENS7_ILi96EEENS7_ILi64EEEEEELi256ENS_10bfloat16_tEfNS_4arch4Sm90ELb1ELb0ELb1ELb1ELb1ELb1ELb0ELb1ELb0ELb1ELb1ELb0EEENS1_21CollectiveEpilogueFwdINS6_IJSA_NS7_ILi256EEESB_EEES9_SE_SG_Li256ELb1ELb1ELb1ELb0EEENS1_36VarlenDynamicPersistentTileSchedulerILi128ELi96ELi256ELi128ELb1ELb1ELb1ELb1ELb1ELb1EEEEEEEEEvNT_6ParamsE)
        .other          _ZN7cutlass13device_kernelIN5flash11enable_sm90INS1_16FlashAttnFwdSm90INS1_25CollectiveMainloopFwdSm90ILi2EN4cute5tupleIJNS5_1CILi1EEES8_S8_EEENS6_IJNS7_ILi128EEENS7_ILi96EEENS7_ILi64EEEEEELi256ENS_10bfloat16_tEfNS_4arch4Sm90ELb1ELb0ELb1ELb1ELb1ELb1ELb0ELb1ELb0ELb1ELb1ELb0EEENS1_21CollectiveEpilogueFwdINS6_IJSA_NS7_ILi256EEESB_EEES9_SE_SG_Li256ELb1ELb1ELb1ELb0EEENS1_36VarlenDynamicPersistentTileSchedulerILi128ELi96ELi256ELi128ELb1ELb1ELb1ELb1ELb1ELb1EEEEEEEEEvNT_6ParamsE,@"STO_CUDA_ENTRY STV_DEFAULT"
_ZN7cutlass13device_kernelIN5flash11enable_sm90INS1_16FlashAttnFwdSm90INS1_25CollectiveMainloopFwdSm90ILi2EN4cute5tupleIJNS5_1CILi1EEES8_S8_EEENS6_IJNS7_ILi128EEENS7_ILi96EEENS7_ILi64EEEEEELi256ENS_10bfloat16_tEfNS_4arch4Sm90ELb1ELb0ELb1ELb1ELb1ELb1ELb0ELb1ELb0ELb1ELb1ELb0EEENS1_21CollectiveEpilogueFwdINS6_IJSA_NS7_ILi256EEESB_EEES9_SE_SG_Li256ELb1ELb1ELb1ELb0EEENS1_36VarlenDynamicPersistentTileSchedulerILi128ELi96ELi256ELi128ELb1ELb1ELb1ELb1ELb1ELb1EEEEEEEEEvNT_6ParamsE:
[----:B------:R-:W-:Y:S01]  /*0000*/  LDC R1, c[0x0][0x37c] ;  /* 0x0000df00ff017b82 */ /* 0x000fe20000000800 */
[----:B------:R-:W-:Y:S05]  /*0010*/  EXIT ;  /* 0x000000000000794d */ /* 0x000fea0003800000 */
.L_x_42:
        /* <DEDUP_REMOVED lines=14> */
.L_x_87:


//--------------------- .text._ZN7cutlass13device_kernelIN5flash11enable_sm90INS1_16FlashAttnFwdSm90INS1_25CollectiveMainloopFwdSm90ILi2EN4cute5tupleIJNS5_1CILi1EEES8_S8_EEENS6_IJNS7_ILi128EEENS7_ILi96EEENS7_ILi64EEEEEELi256ENS_10bfloat16_tEfNS_4arch4Sm90ELb1ELb0ELb1ELb1ELb1ELb0ELb1ELb1ELb0ELb1ELb1ELb0EEENS1_21CollectiveEpilogueFwdINS6_IJSA_NS7_ILi256EEESB_EEES9_SE_SG_Li256ELb1ELb1ELb1ELb0EEENS1_36VarlenDynamicPersistentTileSchedulerILi128ELi96ELi256ELi128ELb1ELb1ELb1ELb1ELb1ELb1EEEEEEEEEvNT_6ParamsE --------------------------
	.section	.text._ZN7cutlass13device_kernelIN5flash11enable_sm90INS1_16FlashAttnFwdSm90INS1_25CollectiveMainloopFwdSm90ILi2EN4cute5tupleIJNS5_1CILi1EEES8_S8_EEENS6_IJNS7_ILi128EEENS7_ILi96EEENS7_ILi64EEEEEELi256ENS_10bfloat16_tEfNS_4arch4Sm90ELb1ELb0ELb1ELb1ELb1ELb0ELb1ELb1ELb0ELb1ELb1ELb0EEENS1_21CollectiveEpilogueFwdINS6_IJSA_NS7_ILi256EEESB_EEES9_SE_SG_Li256ELb1ELb1ELb1ELb0EEENS1_36VarlenDynamicPersistentTileSchedulerILi128ELi96ELi256ELi128ELb1ELb1ELb1ELb1ELb1ELb1EEEEEEEEEvNT_6ParamsE,"ax",@progbits
	.align	128
.text._ZN7cutlass13device_kernelIN5flash11enable_sm90INS1_16FlashAttnFwdSm90INS1_25CollectiveMainloopFwdSm90ILi2EN4cute5tupleIJNS5_1CILi1EEES8_S8_EEENS6_IJNS7_ILi128EEENS7_ILi96EEENS7_ILi64EEEEEELi256ENS_10bfloat16_tEfNS_4arch4Sm90ELb1ELb0ELb1ELb1ELb1ELb0ELb1ELb1ELb0ELb1ELb1ELb0EEENS1_21CollectiveEpilogueFwdINS6_IJSA_NS7_ILi256EEESB_EEES9_SE_SG_Li256ELb1ELb1ELb1ELb0EEENS1_36VarlenDynamicPersistentTileSchedulerILi128ELi96ELi256ELi128ELb1ELb1ELb1ELb1ELb1ELb1EEEEEEEEEvNT_6ParamsE:
        .type           _ZN7cutlass13device_kernelIN5flash11enable_sm90INS1_16FlashAttnFwdSm90INS1_25CollectiveMainloopFwdSm90ILi2EN4cute5tupleIJNS5_1CILi1EEES8_S8_EEENS6_IJNS7_ILi128EEENS7_ILi96EEENS7_ILi64EEEEEELi256ENS_10bfloat16_tEfNS_4arch4Sm90ELb1ELb0ELb1ELb1ELb1ELb0ELb1ELb1ELb0ELb1ELb1ELb0EEENS1_21CollectiveEpilogueFwdINS6_IJSA_NS7_ILi256EEESB_EEES9_SE_SG_Li256ELb1ELb1ELb1ELb0EEENS1_36VarlenDynamicPersistentTileSchedulerILi128ELi96ELi256ELi128ELb1ELb1ELb1ELb1ELb1ELb1EEEEEEEEEvNT_6ParamsE,@function
        .size           _ZN7cutlass13device_kernelIN5flash11enable_sm90INS1_16FlashAttnFwdSm90INS1_25CollectiveMainloopFwdSm90ILi2EN4cute5tupleIJNS5_1CILi1EEES8_S8_EEENS6_IJNS7_ILi128EEENS7_ILi96EEENS7_ILi64EEEEEELi256ENS_10bfloat16_tEfNS_4arch4Sm90ELb1ELb0ELb1ELb1ELb1ELb0ELb1ELb1ELb0ELb1ELb1ELb0EEENS1_21CollectiveEpilogueFwdINS6_IJSA_NS7_ILi256EEESB_EEES9_SE_SG_Li256ELb1ELb1ELb1ELb0EEENS1_36VarlenDynamicPersistentTileSchedulerILi128ELi96ELi256ELi128ELb1ELb1ELb1ELb1ELb1ELb1EEEEEEEEEvNT_6ParamsE,(.L_x_88 - _ZN7cutlass13device_kernelIN5flash11enable_sm90INS1_16FlashAttnFwdSm90INS1_25CollectiveMainloopFwdSm90ILi2EN4cute5tupleIJNS5_1CILi1EEES8_S8_EEENS6_IJNS7_ILi128EEENS7_ILi96EEENS7_ILi64EEEEEELi256ENS_10bfloat16_tEfNS_4arch4Sm90ELb1ELb0ELb1ELb1ELb1ELb0ELb1ELb1ELb0ELb1ELb1ELb0EEENS1_21CollectiveEpilogueFwdINS6_IJSA_NS7_ILi256EEESB_EEES9_SE_SG_Li256ELb1ELb1ELb1ELb0EEENS1_36VarlenDynamicPersistentTileSchedulerILi128ELi96ELi256ELi128ELb1ELb1ELb1ELb1ELb1ELb1EEEEEEEEEvNT_6ParamsE)
        .other          _ZN7cutlass13device_kernelIN5flash11enable_sm90INS1_16FlashAttnFwdSm90INS1_25CollectiveMainloopFwdSm90ILi2EN4cute5tupleIJNS5_1CILi1EEES8_S8_EEENS6_IJNS7_ILi128EEENS7_ILi96EEENS7_ILi64EEEEEELi256ENS_10bfloat16_tEfNS_4arch4Sm90ELb1ELb0ELb1ELb1ELb1ELb0ELb1ELb1ELb0ELb1ELb1ELb0EEENS1_21CollectiveEpilogueFwdINS6_IJSA_NS7_ILi256EEESB_EEES9_SE_SG_Li256ELb1ELb1ELb1ELb0EEENS1_36VarlenDynamicPersistentTileSchedulerILi128ELi96ELi256ELi128ELb1ELb1ELb1ELb1ELb1ELb1EEEEEEEEEvNT_6ParamsE,@"STO_CUDA_ENTRY STV_DEFAULT"
_ZN7cutlass13device_kernelIN5flash11enable_sm90INS1_16FlashAttnFwdSm90INS1_25CollectiveMainloopFwdSm90ILi2EN4cute5tupleIJNS5_1CILi1EEES8_S8_EEENS6_IJNS7_ILi128EEENS7_ILi96EEENS7_ILi64EEEEEELi256ENS_10bfloat16_tEfNS_4arch4Sm90ELb1ELb0ELb1ELb1ELb1ELb0ELb1ELb1ELb0ELb1ELb1ELb0EEENS1_21CollectiveEpilogueFwdINS6_IJSA_NS7_ILi256EEESB_EEES9_SE_SG_Li256ELb1ELb1ELb1ELb0EEENS1_36VarlenDynamicPersistentTileSchedulerILi128ELi96ELi256ELi128ELb1ELb1ELb1ELb1ELb1ELb1EEEEEEEEEvNT_6ParamsE:
[----:B------:R-:W-:Y:S01]  /*0000*/  LDC R1, c[0x0][0x37c] ;  /* 0x0000df00ff017b82 */ /* 0x000fe20000000800 */
[----:B------:R-:W-:Y:S05]  /*0010*/  EXIT ;  /* 0x000000000000794d */ /* 0x000fea0003800000 */
.L_x_43:
        /* <DEDUP_REMOVED lines=14> */
.L_x_88:


//--------------------- .text._ZN7cutlass13device_kernelIN5flash11enable_sm90INS1_16FlashAttnFwdSm90INS1_25CollectiveMainloopFwdSm90ILi2EN4cute5tupleIJNS5_1CILi1EEES8_S8_EEENS6_IJNS7_ILi128EEENS7_ILi96EEENS7_ILi64EEEEEELi256ENS_10bfloat16_tEfNS_4arch4Sm90ELb1ELb0ELb1ELb1ELb1ELb1ELb1ELb1ELb0ELb1ELb1ELb0EEENS1_21CollectiveEpilogueFwdINS6_IJSA_NS7_ILi256EEESB_EEES9_SE_SG_Li256ELb1ELb1ELb1ELb0EEENS1_36VarlenDynamicPersistentTileSchedulerILi128ELi96ELi256ELi128ELb1ELb1ELb1ELb1ELb1ELb1EEEEEEEEEvNT_6ParamsE --------------------------
	.section	.text._ZN7cutlass13device_kernelIN5flash11enable_sm90INS1_16FlashAttnFwdSm90INS1_25CollectiveMainloopFwdSm90ILi2EN4cute5tupleIJNS5_1CILi1EEES8_S8_EEENS6_IJNS7_ILi128EEENS7_ILi96EEENS7_ILi64EEEEEELi256ENS_10bfloat16_tEfNS_4arch4Sm90ELb1ELb0ELb1ELb1ELb1ELb1ELb1ELb1ELb0ELb1ELb1ELb0EEENS1_21CollectiveEpilogueFwdINS6_IJSA_NS7_ILi256EEESB_EEES9_SE_SG_Li256ELb1ELb1ELb1ELb0EEENS1_36VarlenDynamicPersistentTileSchedulerILi128ELi96ELi256ELi128ELb1ELb1ELb1ELb1ELb1ELb1EEEEEEEEEvNT_6ParamsE,"ax",@progbits
	.align	128
.text._ZN7cutlass13device_kernelIN5flash11enable_sm90INS1_16FlashAttnFwdSm90INS1_25CollectiveMainloopFwdSm90ILi2EN4cute5tupleIJNS5_1CILi1EEES8_S8_EEENS6_IJNS7_ILi128EEENS7_ILi96EEENS7_ILi64EEEEEELi256ENS_10bfloat16_tEfNS_4arch4Sm90ELb1ELb0ELb1ELb1ELb1ELb1ELb1ELb1ELb0ELb1ELb1ELb0EEENS1_21CollectiveEpilogueFwdINS6_IJSA_NS7_ILi256EEESB_EEES9_SE_SG_Li256ELb1ELb1ELb1ELb0EEENS1_36VarlenDynamicPersistentTileSchedulerILi128ELi96ELi256ELi128ELb1ELb1ELb1ELb1ELb1ELb1EEEEEEEEEvNT_6ParamsE:
        .type           _ZN7cutlass13device_kernelIN5flash11enable_sm90INS1_16FlashAttnFwdSm90INS1_25CollectiveMainloopFwdSm90ILi2EN4cute5tupleIJNS5_1CILi1EEES8_S8_EEENS6_IJNS7_ILi128EEENS7_ILi96EEENS7_ILi64EEEEEELi256ENS_10bfloat16_tEfNS_4arch4Sm90ELb1ELb0ELb1ELb1ELb1ELb1ELb1ELb1ELb0ELb1ELb1ELb0EEENS1_21CollectiveEpilogueFwdINS6_IJSA_NS7_ILi256EEESB_EEES9_SE_SG_Li256ELb1ELb1ELb1ELb0EEENS1_36VarlenDynamicPersistentTileSchedulerILi128ELi96ELi256ELi128ELb1ELb1ELb1ELb1ELb1ELb1EEEEEEEEEvNT_6ParamsE,@function
        .size           _ZN7cutlass13device_kernelIN5flash11enable_sm90INS1_16FlashAttnFwdSm90INS1_25CollectiveMainloopFwdSm90ILi2EN4cute5tupleIJNS5_1CILi1EEES8_S8_EEENS6_IJNS7_ILi128EEENS7_ILi96EEENS7_ILi64EEEEEELi256ENS_10bfloat16_tEfNS_4arch4Sm90ELb1ELb0ELb1ELb1ELb1ELb1ELb1ELb1ELb0ELb1ELb1ELb0EEENS1_21CollectiveEpilogueFwdINS6_IJSA_NS7_ILi256EEESB_EEES9_SE_SG_Li256ELb1ELb1ELb1ELb0EEENS1_36VarlenDynamicPersistentTileSchedulerILi128ELi96ELi256ELi128ELb1ELb1ELb1ELb1ELb1ELb1EEEEEEEEEvNT_6ParamsE,(.L_x_89 - _ZN7cutlass13device_kernelIN5flash11enable_sm90INS1_16FlashAttnFwdSm90INS1_25CollectiveMainloopFwdSm90ILi2EN4cute5tupleIJNS5_1CILi1EEES8_S8_EEENS6_IJNS7_ILi128EEENS7_ILi96EEENS7_ILi64EEEEEELi256ENS_10bfloat16_tEfNS_4arch4Sm90ELb1ELb0ELb1ELb1ELb1ELb1ELb1ELb1ELb0ELb1ELb1ELb0EEENS1_21CollectiveEpilogueFwdINS6_IJSA_NS7_ILi256EEESB_EEES9_SE_SG_Li256ELb1ELb1ELb1ELb0EEENS1_36VarlenDynamicPersistentTileSchedulerILi128ELi96ELi256ELi128ELb1ELb1ELb1ELb1ELb1ELb1EEEEEEEEEvNT_6ParamsE)
        .other          _ZN7cutlass13device_kernelIN5flash11enable_sm90INS1_16FlashAttnFwdSm90INS1_25CollectiveMainloopFwdSm90ILi2EN4cute5tupleIJNS5_1CILi1EEES8_S8_EEENS6_IJNS7_ILi128EEENS7_ILi96EEENS7_ILi64EEEEEELi256ENS_10bfloat16_tEfNS_4arch4Sm90ELb1ELb0ELb1ELb1ELb1ELb1ELb1ELb1ELb0ELb1ELb1ELb0EEENS1_21CollectiveEpilogueFwdINS6_IJSA_NS7_ILi256EEESB_EEES9_SE_SG_Li256ELb1ELb1ELb1ELb0EEENS1_36VarlenDynamicPersistentTileSchedulerILi128ELi96ELi256ELi128ELb1ELb1ELb1ELb1ELb1ELb1EEEEEEEEEvNT_6ParamsE,@"STO_CUDA_ENTRY STV_DEFAULT"
_ZN7cutlass13device_kernelIN5flash11enable_sm90INS1_16FlashAttnFwdSm90INS1_25CollectiveMainloopFwdSm90ILi2EN4cute5tupleIJNS5_1CILi1EEES8_S8_EEENS6_IJNS7_ILi128EEENS7_ILi96EEENS7_ILi64EEEEEELi256ENS_10bfloat16_tEfNS_4arch4Sm90ELb1ELb0ELb1ELb1ELb1ELb1ELb1ELb1ELb0ELb1ELb1ELb0EEENS1_21CollectiveEpilogueFwdINS6_IJSA_NS7_ILi256EEESB_EEES9_SE_SG_Li256ELb1ELb1ELb1ELb0EEENS1_36VarlenDynamicPersistentTileSchedulerILi128ELi96ELi256ELi128ELb1ELb1ELb1ELb1ELb1ELb1EEEEEEEEEvNT_6ParamsE:
[----:B------:R-:W-:Y:S01]  /*0000*/  LDC R1, c[0x0][0x37c] ;  /* 0x0000df00ff017b82 */ /* 0x000fe20000000800 */
[----:B------:R-:W-:Y:S05]  /*0010*/  EXIT ;  /* 0x000000000000794d */ /* 0x000fea0003800000 */
.L_x_44:
        /* <DEDUP_REMOVED lines=14> */
.L_x_89:


//--------------------- .nv.shared.reserved.0     --------------------------
	.section	.nv.shared.reserved.0,"aw",@nobits
	.weak		__nv_reservedSMEM_offset_0_alias
	.size		__nv_reservedSMEM_offset_0_alias, 0, 64
	.other		__nv_reservedSMEM_offset_0_alias,@"STO_CUDA_RESERVED_SHARED STV_DEFAULT"
__nv_reservedSMEM_offset_0_alias:
	.zero		0
	.zero		64


//--------------------- .nv.global                --------------------------
	.section	.nv.global,"aw",@nobits
.nv.global:
	.type		_ZN87_INTERNAL_fb8486b2_51_flash_fwd_hdimdiff_bf16_paged_split_softcap_sm90_cu_21e1f8cb_35564cute1_E,@object
	.size		_ZN87_INTERNAL_fb8486b2_51_flash_fwd_hdimdiff_bf16_paged_split_softcap_sm90_cu_21e1f8cb_35564cute1_E,(_ZN87_INTERNAL_fb8486b2_51_flash_fwd_hdimdiff_bf16_paged_split_softcap_sm90_cu_21e1f8cb_35564cuda3std3__45__cpo6cbeginE - _ZN87_INTERNAL_fb8486b2_51_flash_fwd_hdimdiff_bf16_paged_split_softcap_sm90_cu_21e1f8cb_35564cute1_E)
_ZN87_INTERNAL_fb8486b2_51_flash_fwd_hdimdiff_bf16_paged_split_softcap_sm90_cu_21e1f8cb_35564cute1_E:
	.zero		1
	.type		_ZN87_INTERNAL_fb8486b2_51_flash_fwd_hdimdiff_bf16_paged_split_softcap_sm90_cu_21e1f8cb_35564cuda3std3__45__cpo6cbeginE,@object
	.size		_ZN87_INTERNAL_fb8486b2_51_flash_fwd_hdimdiff_bf16_paged_split_softcap_sm90_cu_21e1f8cb_35564cuda3std3__45__cpo6cbeginE,(_ZN87_INTERNAL_fb8486b2_51_flash_fwd_hdimdiff_bf16_paged_split_softcap_sm90_cu_21e1f8cb_35564cuda3std3__48in_placeE - _ZN87_INTERNAL_fb8486b2_51_flash_fwd_hdimdiff_bf16_paged_split_softcap_sm90_cu_21e1f8cb_35564cuda3std3__45__cpo6cbeginE)
_ZN87_INTERNAL_fb8486b2_51_flash_fwd_hdimdiff_bf16_paged_split_softcap_sm90_cu_21e1f8cb_35564cuda3std3__45__cpo6cbeginE:
	.zero		1
	.type		_ZN87_INTERNAL_fb8486b2_51_flash_fwd_hdimdiff_bf16_paged_split_softcap_sm90_cu_21e1f8cb_35564cuda3std3__48in_placeE,@object
	.size		_ZN87_INTERNAL_fb8486b2_51_flash_fwd_hdimdiff_bf16_paged_split_softcap_sm90_cu_21e1f8cb_35564cuda3std3__48in_placeE,(_ZN87_INTERNAL_fb8486b2_51_flash_fwd_hdimdiff_bf16_paged_split_softcap_sm90_cu_21e1f8cb_35564cuda3std6ranges3__45__cpo9iter_moveE - _ZN87_INTERNAL_fb8486b2_51_flash_fwd_hdimdiff_bf16_paged_split_softcap_sm90_cu_21e1f8cb_35564cuda3std3__48in_placeE)
_ZN87_INTERNAL_fb8486b2_51_flash_fwd_hdimdiff_bf16_paged_split_softcap_sm90_cu_21e1f8cb_35564cuda3std3__48in_placeE:
	.zero		1
	.type		_ZN87_INTERNAL_fb8486b2_51_flash_fwd_hdimdiff_bf16_paged_split_softcap_sm90_cu_21e1f8cb_35564cuda3std6ranges3__45__cpo9iter_moveE,@object
	.size		_ZN87_INTERNAL_fb8486b2_51_flash_fwd_hdimdiff_bf16_paged_split_softcap_sm90_cu_21e1f8cb_35564cuda3std6ranges3__45__cpo9iter_moveE,(_ZN87_INTERNAL_fb8486b2_51_flash_fwd_hdimdiff_bf16_paged_split_softcap_sm90_cu_21e1f8cb_35564cuda3std3__45__cpo5beginE - _ZN87_INTERNAL_fb8486b2_51_flash_fwd_hdimdiff_bf16_paged_split_softcap_sm90_cu_21e1f8cb_35564cuda3std6ranges3__45__cpo9iter_moveE)
_ZN87_INTERNAL_fb8486b2_51_flash_fwd_hdimdiff_bf16_paged_split_softcap_sm90_cu_21e1f8cb_35564cuda3std6ranges3__45__cpo9iter_moveE:
	.zero		1
	.type		_ZN87_INTERNAL_fb8486b2_51_flash_fwd_hdimdiff_bf16_paged_split_softcap_sm90_cu_21e1f8cb_35564cuda3std3__45__cpo5beginE,@object
	.size		_ZN87_INTERNAL_fb8486b2_51_flash_fwd_hdimdiff_bf16_paged_split_softcap_sm90_cu_21e1f8cb_35564cuda3std3__45__cpo5beginE,(_ZN87_INTERNAL_fb8486b2_51_flash_fwd_hdimdiff_bf16_paged_split_softcap_sm90_cu_21e1f8cb_35564cuda3std3__489_GLOBAL__N__fb8486b2_51_flash_fwd_hdimdiff_bf16_paged_split_softcap_sm90_cu_21e1f8cb_35566ignoreE - _ZN87_INTERNAL_fb8486b2_51_flash_fwd_hdimdiff_bf16_paged_split_softcap_sm90_cu_21e1f8cb_35564cuda3std3__45__cpo5beginE)
_ZN87_INTERNAL_fb8486b2_51_flash_fwd_hdimdiff_bf16_paged_split_softcap_sm90_cu_21e1f8cb_35564cuda3std3__45__cpo5beginE:
	.zero		1
	.type		_ZN87_INTERNAL_fb8486b2_51_flash_fwd_hdimdiff_bf16_paged_split_softcap_sm90_cu_21e1f8cb_35564cuda3std3__489_GLOBAL__N__fb8486b2_51_flash_fwd_hdimdiff_bf16_paged_split_softcap_sm90_cu_21e1f8cb_35566ignoreE,@object
	.size		_ZN87_INTERNAL_fb8486b2_51_flash_fwd_hdimdiff_bf16_paged_split_softcap_sm90_cu_21e1f8cb_35564cuda3std3__489_GLOBAL__N__fb8486b2_51_flash_fwd_hdimdiff_bf16_paged_split_softcap_sm90_cu_21e1f8cb_35566ignoreE,(_ZN87_INTERNAL_fb8486b2_51_flash_fwd_hdimdiff_bf16_paged_split_softcap_sm90_cu_21e1f8cb_35564cute7productE - _ZN87_INTERNAL_fb8486b2_51_flash_fwd_hdimdiff_bf16_paged_split_softcap_sm90_cu_21e1f8cb_35564cuda3std3__489_GLOBAL__N__fb8486b2_51_flash_fwd_hdimdiff_bf16_paged_split_softcap_sm90_cu_21e1f8cb_35566ignoreE)
_ZN87_INTERNAL_fb8486b2_51_flash_fwd_hdimdiff_bf16_paged_split_softcap_sm90_cu_21e1f8cb_35564cuda3std3__489_GLOBAL__N__fb8486b2_51_flash_fwd_hdimdiff_bf16_paged_split_softcap_sm90_cu_21e1f8cb_35566ignoreE:
	.zero		1
	.type		_ZN87_INTERNAL_fb8486b2_51_flash_fwd_hdimdiff_bf16_paged_split_softcap_sm90_cu_21e1f8cb_35564cute7productE,@object
	.size		_ZN87_INTERNAL_fb8486b2_51_flash_fwd_hdimdiff_bf16_paged_split_softcap_sm90_cu_21e1f8cb_35564cute7productE,(_ZN87_INTERNAL_fb8486b2_51_flash_fwd_hdimdiff_bf16_paged_split_softcap_sm90_cu_21e1f8cb_35564cuda3std3__45__cpo3endE - _ZN87_INTERNAL_fb8486b2_51_flash_fwd_hdimdiff_bf16_paged_split_softcap_sm90_cu_21e1f8cb_35564cute7productE)
_ZN87_INTERNAL_fb8486b2_51_flash_fwd_hdimdiff_bf16_paged_split_softcap_sm90_cu_21e1f8cb_35564cute7productE:
	.zero		1
	.type		_ZN87_INTERNAL_fb8486b2_51_flash_fwd_hdimdiff_bf16_paged_split_softcap_sm90_cu_21e1f8cb_35564cuda3std3__45__cpo3endE,@object
	.size		_ZN87_INTERNAL_fb8486b2_51_flash_fwd_hdimdiff_bf16_paged_split_softcap_sm90_cu_21e1f8cb_35564cuda3std3__45__cpo3endE,(_ZN87_INTERNAL_fb8486b2_51_flash_fwd_hdimdiff_bf16_paged_split_softcap_sm90_cu_21e1f8cb_35564cuda3std3__419piecewise_constructE - _ZN87_INTERNAL_fb8486b2_51_flash_fwd_hdimdiff_bf16_paged_split_softcap_sm90_cu_21e1f8cb_35564cuda3std3__45__cpo3endE)
_ZN87_INTERNAL_fb8486b2_51_flash_fwd_hdimdiff_bf16_paged_split_softcap_sm90_cu_21e1f8cb_35564cuda3std3__45__cpo3endE:
	.zero		1
	.type		_ZN87_INTERNAL_fb8486b2_51_flash_fwd_hdimdiff_bf16_paged_split_softcap_sm90_cu_21e1f8cb_35564cuda3std3__419piecewise_constructE,@object
	.size		_ZN87_INTERNAL_fb8486b2_51_flash_fwd_hdimdiff_bf16_paged_split_softcap_sm90_cu_21e1f8cb_35564cuda3std3__419piecewise_constructE,(_ZN87_INTERNAL_fb8486b2_51_flash_fwd_hdimdiff_bf16_paged_split_softcap_sm90_cu_21e1f8cb_35564cuda3std3__45__cpo4cendE - _ZN87_INTERNAL_fb8486b2_51_flash_fwd_hdimdiff_bf16_paged_split_softcap_sm90_cu_21e1f8cb_35564cuda3std3__419piecewise_constructE)
_ZN87_INTERNAL_fb8486b2_51_flash_fwd_hdimdiff_bf16_paged_split_softcap_sm90_cu_21e1f8cb_35564cuda3std3__419piecewise_constructE:
	.zero		1
	.type		_ZN87_INTERNAL_fb8486b2_51_flash_fwd_hdimdiff_bf16_paged_split_softcap_sm90_cu_21e1f8cb_35564cuda3std3__45__cpo4cendE,@object
	.size		_ZN87_INTERNAL_fb8486b2_51_flash_fwd_hdimdiff_bf16_paged_split_softcap_sm90_cu_21e1f8cb_35564cuda3std3__45__cpo4cendE,(_ZN87_INTERNAL_fb8486b2_51_flash_fwd_hdimdiff_bf16_paged_split_softcap_sm90_cu_21e1f8cb_35564cuda3std6ranges3__45__cpo4swapE - _ZN87_INTERNAL_fb8486b2_51_flash_fwd_hdimdiff_bf16_paged_split_softcap_sm90_cu_21e1f8cb_35564cuda3std3__45__cpo4cendE)
_ZN87_INTERNAL_fb8486b2_51_flash_fwd_hdimdiff_bf16_paged_split_softcap_sm90_cu_21e1f8cb_35564cuda3std3__45__cpo4cendE:
	.zero		1
	.type		_ZN87_INTERNAL_fb8486b2_51_flash_fwd_hdimdiff_bf16_paged_split_softcap_sm90_cu_21e1f8cb_35564cuda3std6ranges3__45__cpo4swapE,@object
	.size		_ZN87_INTERNAL_fb8486b2_51_flash_fwd_hdimdiff_bf16_paged_split_softcap_sm90_cu_21e1f8cb_35564cuda3std6ranges3__45__cpo4swapE,(.L_7 - _ZN87_INTERNAL_fb8486b2_51_flash_fwd_hdimdiff_bf16_paged_split_softcap_sm90_cu_21e1f8cb_35564cuda3std6ranges3__45__cpo4swapE)
_ZN87_INTERNAL_fb8486b2_51_flash_fwd_hdimdiff_bf16_paged_split_softcap_sm90_cu_21e1f8cb_35564cuda3std6ranges3__45__cpo4swapE:
	.zero		1
.L_7:


//--------------------- .nv.constant0._ZN7cutlass13device_kernelIN5flash11enable_sm90INS1_16FlashAttnFwdSm90INS1_25CollectiveMainloopFwdSm90ILi2EN4cute5tupleIJNS5_1CILi1EEES8_S8_EEENS6_IJNS7_ILi128EEENS7_ILi96EEENS7_ILi192EEEEEELi128ENS_10bfloat16_tEfNS_4arch4Sm90ELb0ELb0ELb1ELb0ELb1ELb0ELb0ELb1ELb1ELb1ELb1ELb0EEENS1_21CollectiveEpilogueFwdINS6_IJSA_SA_SB_EEES9_SE_SG_Li256ELb0ELb1ELb1ELb0EEENS1_19SingleTileSchedulerILb0ELb1ELb1ELi128EEEEEEEEEvNT_6ParamsE --------------------------
	.section	.nv.constant0._ZN7cutlass13device_kernelIN5flash11enable_sm90INS1_16FlashAttnFwdSm90INS1_25CollectiveMainloopFwdSm90ILi2EN4cute5tupleIJNS5_1CILi1EEES8_S8_EEENS6_IJNS7_ILi128EEENS7_ILi96EEENS7_ILi192EEEEEELi128ENS_10bfloat16_tEfNS_4arch4Sm90ELb0ELb0ELb1ELb0ELb1ELb0ELb0ELb1ELb1ELb1ELb1ELb0EEENS1_21CollectiveEpilogueFwdINS6_IJSA_SA_SB_EEES9_SE_SG_Li256ELb0ELb1ELb1ELb0EEENS1_19SingleTileSchedulerILb0ELb1ELb1ELi128EEEEEEEEEvNT_6ParamsE,"a",@progbits
	.sectionflags	@""
	.align	4
.nv.constant0._ZN7cutlass13device_kernelIN5flash11enable_sm90INS1_16FlashAttnFwdSm90INS1_25CollectiveMainloopFwdSm90ILi2EN4cute5tupleIJNS5_1CILi1EEES8_S8_EEENS6_IJNS7_ILi128EEENS7_ILi96EEENS7_ILi192EEEEEELi128ENS_10bfloat16_tEfNS_4arch4Sm90ELb0ELb0ELb1ELb0ELb1ELb0ELb0ELb1ELb1ELb1ELb1ELb0EEENS1_21CollectiveEpilogueFwdINS6_IJSA_SA_SB_EEES9_SE_SG_Li256ELb0ELb1ELb1ELb0EEENS1_19SingleTileSchedulerILb0ELb1ELb1ELi128EEEEEEEEEvNT_6ParamsE:
	.zero		3456


//--------------------- .nv.constant0._ZN7cutlass13device_kernelIN5flash11enable_sm90INS1_16FlashAttnFwdSm90INS1_25CollectiveMainloopFwdSm90ILi2EN4cute5tupleIJNS5_1CILi1EEES8_S8_EEENS6_IJNS7_ILi128EEENS7_ILi96EEENS7_ILi192EEEEEELi128ENS_10bfloat16_tEfNS_4arch4Sm90ELb0ELb0ELb1ELb1ELb1ELb0ELb0ELb1ELb1ELb1ELb1ELb0EEENS1_21CollectiveEpilogueFwdINS6_IJSA_SA_SB_EEES9_SE_SG_Li256ELb1ELb1ELb1ELb0EEENS1_36VarlenDynamicPersistentTileSchedulerILi128ELi96ELi256ELi128ELb1ELb1ELb1ELb0ELb1ELb1EEEEEEEEEvNT_6ParamsE --------------------------
	.section	.nv.constant0._ZN7cutlass13device_kernelIN5flash11enable_sm90INS1_16FlashAttnFwdSm90INS1_25CollectiveMainloopFwdSm90ILi2EN4cute5tupleIJNS5_1CILi1EEES8_S8_EEENS6_IJNS7_ILi128EEENS7_ILi96EEENS7_ILi192EEEEEELi128ENS_10bfloat16_tEfNS_4arch4Sm90ELb0ELb0ELb1ELb1ELb1ELb0ELb0ELb1ELb1ELb1ELb1ELb0EEENS1_21CollectiveEpilogueFwdINS6_IJSA_SA_SB_EEES9_SE_SG_Li256ELb1ELb1ELb1ELb0EEENS1_36VarlenDynamicPersistentTileSchedulerILi128ELi96ELi256ELi128ELb1ELb1ELb1ELb0ELb1ELb1EEEEEEEEEvNT_6ParamsE,"a",@progbits
	.sectionflags	@""
	.align	4
.nv.constant0._ZN7cutlass13device_kernelIN5flash11enable_sm90INS1_16FlashAttnFwdSm90INS1_25CollectiveMainloopFwdSm90ILi2EN4cute5tupleIJNS5_1CILi1EEES8_S8_EEENS6_IJNS7_ILi128EEENS7_ILi96EEENS7_ILi192EEEEEELi128ENS_10bfloat16_tEfNS_4arch4Sm90ELb0ELb0ELb1ELb1ELb1ELb0ELb0ELb1ELb1ELb1ELb1ELb0EEENS1_21CollectiveEpilogueFwdINS6_IJSA_SA_SB_EEES9_SE_SG_Li256ELb1ELb1ELb1ELb0EEENS1_36VarlenDynamicPersistentTileSchedulerILi128ELi96ELi256ELi128ELb1ELb1ELb1ELb0ELb1ELb1EEEEEEEEEvNT_6ParamsE:
	.zero		3584


//--------------------- .nv.constant0._ZN7cutlass13device_kernelIN5flash11enable_sm90INS1_16FlashAttnFwdSm90INS1_25CollectiveMainloopFwdSm90ILi2EN4cute5tupleIJNS5_1CILi1EEES8_S8_EEENS6_IJNS7_ILi128EEENS7_ILi96EEENS7_ILi192EEEEEELi128ENS_10bfloat16_tEfNS_4arch4Sm90ELb0ELb0ELb1ELb1ELb1ELb1ELb0ELb1ELb1ELb1ELb1ELb0EEENS1_21CollectiveEpilogueFwdINS6_IJSA_SA_SB_EEES9_SE_SG_Li256ELb1ELb1ELb1ELb0EEENS1_36VarlenDynamicPersistentTileSchedulerILi128ELi96ELi256ELi128ELb1ELb1ELb1ELb0ELb1ELb1EEEEEEEEEvNT_6ParamsE --------------------------
	.section	.nv.constant0._ZN7cutlass13device_kernelIN5flash11enable_sm90INS1_16FlashAttnFwdSm90INS1_25CollectiveMainloopFwdSm90ILi2EN4cute5tupleIJNS5_1CILi1EEES8_S8_EEENS6_IJNS7_ILi128EEENS7_ILi96EEENS7_ILi192EEEEEELi128ENS_10bfloat16_tEfNS_4arch4Sm90ELb0ELb0ELb1ELb1ELb1ELb1ELb0ELb1ELb1ELb1ELb1ELb0EEENS1_21CollectiveEpilogueFwdINS6_IJSA_SA_SB_EEES9_SE_SG_Li256ELb1ELb1ELb1ELb0EEENS1_36VarlenDynamicPersistentTileSchedulerILi128ELi96ELi256ELi128ELb1ELb1ELb1ELb0ELb1ELb1EEEEEEEEEvNT_6ParamsE,"a",@progbits
	.sectionflags	@""
	.align	4
.nv.constant0._ZN7cutlass13device_kernelIN5flash11enable_sm90INS1_16FlashAttnFwdSm90INS1_25CollectiveMainloopFwdSm90ILi2EN4cute5tupleIJNS5_1CILi1EEES8_S8_EEENS6_IJNS7_ILi128EEENS7_ILi96EEENS7_ILi192EEEEEELi128ENS_10bfloat16_tEfNS_4arch4Sm90ELb0ELb0ELb1ELb1ELb1ELb1ELb0ELb1ELb1ELb1ELb1ELb0EEENS1_21CollectiveEpilogueFwdINS6_IJSA_SA_SB_EEES9_SE_SG_Li256ELb1ELb1ELb1ELb0EEENS1_36VarlenDynamicPersistentTileSchedulerILi128ELi96ELi256ELi128ELb1ELb1ELb1ELb0ELb1ELb1EEEEEEEEEvNT_6ParamsE:
	.zero		3584


//--------------------- .nv.constant0._ZN7cutlass13device_kernelIN5flash11enable_sm90INS1_16FlashAttnFwdSm90INS1_25CollectiveMainloopFwdSm90ILi2EN4cute5tupleIJNS5_1CILi1EEES8_S8_EEENS6_IJNS7_ILi128EEENS7_ILi96EEENS7_ILi192EEEEEELi128ENS_10bfloat16_tEfNS_4arch4Sm90ELb0ELb1ELb1ELb0ELb1ELb0ELb0ELb1ELb1ELb1ELb1ELb0EEENS1_21CollectiveEpilogueFwdINS6_IJSA_SA_SB_EEES9_SE_SG_Li256ELb0ELb1ELb1ELb0EEENS1_19SingleTileSchedulerILb0ELb1ELb1ELi128EEEEEEEEEvNT_6ParamsE --------------------------
	.section	.nv.constant0._ZN7cutlass13device_kernelIN5flash11enable_sm90INS1_16FlashAttnFwdSm90INS1_25CollectiveMainloopFwdSm90ILi2EN4cute5tupleIJNS5_1CILi1EEES8_S8_EEENS6_IJNS7_ILi128EEENS7_ILi96EEENS7_ILi192EEEEEELi128ENS_10bfloat16_tEfNS_4arch4Sm90ELb0ELb1ELb1ELb0ELb1ELb0ELb0ELb1ELb1ELb1ELb1ELb0EEENS1_21CollectiveEpilogueFwdINS6_IJSA_SA_SB_EEES9_SE_SG_Li256ELb0ELb1ELb1ELb0EEENS1_19SingleTileSchedulerILb0ELb1ELb1ELi128EEEEEEEEEvNT_6ParamsE,"a",@progbits
	.sectionflags	@""
	.align	4
.nv.constant0._ZN7cutlass13device_kernelIN5flash11enable_sm90INS1_16FlashAttnFwdSm90INS1_25CollectiveMainloopFwdSm90ILi2EN4cute5tupleIJNS5_1CILi1EEES8_S8_EEENS6_IJNS7_ILi128EEENS7_ILi96EEENS7_ILi192EEEEEELi128ENS_10bfloat16_tEfNS_4arch4Sm90ELb0ELb1ELb1ELb0ELb1ELb0ELb0ELb1ELb1ELb1ELb1ELb0EEENS1_21CollectiveEpilogueFwdINS6_IJSA_SA_SB_EEES9_SE_SG_Li256ELb0ELb1ELb1ELb0EEENS1_19SingleTileSchedulerILb0ELb1ELb1ELi128EEEEEEEEEvNT_6ParamsE:
	.zero		3456


//--------------------- .nv.constant0._ZN7cutlass13device_kernelIN5flash11enable_sm90INS1_16FlashAttnFwdSm90INS1_25CollectiveMainloopFwdSm90ILi2EN4cute5tupleIJNS5_1CILi1EEES8_S8_EEENS6_IJNS7_ILi128EEENS7_ILi96EEENS7_ILi192EEEEEELi128ENS_10bfloat16_tEfNS_4arch4Sm90ELb0ELb1ELb1ELb1ELb1ELb0ELb0ELb1ELb1ELb1ELb1ELb0EEENS1_21CollectiveEpilogueFwdINS6_IJSA_SA_SB_EEES9_SE_SG_Li256ELb1ELb1ELb1ELb0EEENS1_36VarlenDynamicPersistentTileSchedulerILi128ELi96ELi256ELi128ELb1ELb1ELb1ELb1ELb0ELb1EEEEEEEEEvNT_6ParamsE --------------------------
	.section	.nv.constant0._ZN7cutlass13device_kernelIN5flash11enable_sm90INS1_16FlashAttnFwdSm90INS1_25CollectiveMainloopFwdSm90ILi2EN4cute5tupleIJNS5_1CILi1EEES8_S8_EEENS6_IJNS7_ILi128EEENS7_ILi96EEENS7_ILi192EEEEEELi128ENS_10bfloat16_tEfNS_4arch4Sm90ELb0ELb1ELb1ELb1ELb1ELb0ELb0ELb1ELb1ELb1ELb1ELb0EEENS1_21CollectiveEpilogueFwdINS6_IJSA_SA_SB_EEES9_SE_SG_Li256ELb1ELb1ELb1ELb0EEENS1_36VarlenDynamicPersistentTileSchedulerILi128ELi96ELi256ELi128ELb1ELb1ELb1ELb1ELb0ELb1EEEEEEEEEvNT_6ParamsE,"a",@progbits
	.sectionflags	@""
	.align	4
.nv.constant0._ZN7cutlass13device_kernelIN5flash11enable_sm90INS1_16FlashAttnFwdSm90INS1_25CollectiveMainloopFwdSm90ILi2EN4cute5tupleIJNS5_1CILi1EEES8_S8_EEENS6_IJNS7_ILi128EEENS7_ILi96EEENS7_ILi192EEEEEELi128ENS_10bfloat16_tEfNS_4arch4Sm90ELb0ELb1ELb1ELb1ELb1ELb0ELb0ELb1ELb1ELb1ELb1ELb0EEENS1_21CollectiveEpilogueFwdINS6_IJSA_SA_SB_EEES9_SE_SG_Li256ELb1ELb1ELb1ELb0EEENS1_36VarlenDynamicPersistentTileSchedulerILi128ELi96ELi256ELi128ELb1ELb1ELb1ELb1ELb0ELb1EEEEEEEEEvNT_6ParamsE:
	.zero		3584


//--------------------- .nv.constant0._ZN7cutlass13device_kernelIN5flash11enable_sm90INS1_16FlashAttnFwdSm90INS1_25CollectiveMainloopFwdSm90ILi2EN4cute5tupleIJNS5_1CILi1EEES8_S8_EEENS6_IJNS7_ILi128EEENS7_ILi96EEENS7_ILi192EEEEEELi128ENS_10bfloat16_tEfNS_4arch4Sm90ELb0ELb1ELb1ELb1ELb1ELb1ELb0ELb1ELb1ELb1ELb1ELb0EEENS1_21CollectiveEpilogueFwdINS6_IJSA_SA_SB_EEES9_SE_SG_Li256ELb1ELb1ELb1ELb0EEENS1_36VarlenDynamicPersistentTileSchedulerILi128ELi96ELi256ELi128ELb1ELb1ELb1ELb1ELb0ELb1EEEEEEEEEvNT_6ParamsE --------------------------
	.section	.nv.constant0._ZN7cutlass13device_kernelIN5flash11enable_sm90INS1_16FlashAttnFwdSm90INS1_25CollectiveMainloopFwdSm90ILi2EN4cute5tupleIJNS5_1CILi1EEES8_S8_EEENS6_IJNS7_ILi128EEENS7_ILi96EEENS7_ILi192EEEEEELi128ENS_10bfloat16_tEfNS_4arch4Sm90ELb0ELb1ELb1ELb1ELb1ELb1ELb0ELb1ELb1ELb1ELb1ELb0EEENS1_21CollectiveEpilogueFwdINS6_IJSA_SA_SB_EEES9_SE_SG_Li256ELb1ELb1ELb1ELb0EEENS1_36VarlenDynamicPersistentTileSchedulerILi128ELi96ELi256ELi128ELb1ELb1ELb1ELb1ELb0ELb1EEEEEEEEEvNT_6ParamsE,"a",@progbits
	.sectionflags	@""
	.align	4
.nv.constant0._ZN7cutlass13device_kernelIN5flash11enable_sm90INS1_16FlashAttnFwdSm90INS1_25CollectiveMainloopFwdSm90ILi2EN4cute5tupleIJNS5_1CILi1EEES8_S8_EEENS6_IJNS7_ILi128EEENS7_ILi96EEENS7_ILi192EEEEEELi128ENS_10bfloat16_tEfNS_4arch4Sm90ELb0ELb1ELb1ELb1ELb1ELb1ELb0ELb1ELb1ELb1ELb1ELb0EEENS1_21CollectiveEpilogueFwdINS6_IJSA_SA_SB_EEES9_SE_SG_Li256ELb1ELb1ELb1ELb0EEENS1_36VarlenDynamicPersistentTileSchedulerILi128ELi96ELi256ELi128ELb1ELb1ELb1ELb1ELb0ELb1EEEEEEEEEvNT_6ParamsE:
	.zero		3584


//--------------------- .nv.constant0._ZN7cutlass13device_kernelIN5flash11enable_sm90INS1_16FlashAttnFwdSm90INS1_25CollectiveMainloopFwdSm90ILi2EN4cute5tupleIJNS5_1CILi1EEES8_S8_EEENS6_IJNS7_ILi128EEENS7_ILi96EEENS7_ILi192EEEEEELi128ENS_10bfloat16_tEfNS_4arch4Sm90ELb1ELb0ELb1ELb0ELb1ELb0ELb0ELb1ELb1ELb1ELb1ELb0EEENS1_21CollectiveEpilogueFwdINS6_IJSA_SA_SB_EEES9_SE_SG_Li256ELb0ELb1ELb1ELb0EEENS1_19SingleTileSchedulerILb0ELb1ELb1ELi128EEEEEEEEEvNT_6ParamsE --------------------------
	.section	.nv.constant0._ZN7cutlass13device_kernelIN5flash11enable_sm90INS1_16FlashAttnFwdSm90INS1_25CollectiveMainloopFwdSm90ILi2EN4cute5tupleIJNS5_1CILi1EEES8_S8_EEENS6_IJNS7_ILi128EEENS7_ILi96EEENS7_ILi192EEEEEELi128ENS_10bfloat16_tEfNS_4arch4Sm90ELb1ELb0ELb1ELb0ELb1ELb0ELb0ELb1ELb1ELb1ELb1ELb0EEENS1_21CollectiveEpilogueFwdINS6_IJSA_SA_SB_EEES9_SE_SG_Li256ELb0ELb1ELb1ELb0EEENS1_19SingleTileSchedulerILb0ELb1ELb1ELi128EEEEEEEEEvNT_6ParamsE,"a",@progbits
	.sectionflags	@""
	.align	4
.nv.constant0._ZN7cutlass13device_kernelIN5flash11enable_sm90INS1_16FlashAttnFwdSm90INS1_25CollectiveMainloopFwdSm90ILi2EN4cute5tupleIJNS5_1CILi1EEES8_S8_EEENS6_IJNS7_ILi128EEENS7_ILi96EEENS7_ILi192EEEEEELi128ENS_10bfloat16_tEfNS_4arch4Sm90ELb1ELb0ELb1ELb0ELb1ELb0ELb0ELb1ELb1ELb1ELb1ELb0EEENS1_21CollectiveEpilogueFwdINS6_IJSA_SA_SB_EEES9_SE_SG_Li256ELb0ELb1ELb1ELb0EEENS1_19SingleTileSchedulerILb0ELb1ELb1ELi128EEEEEEEEEvNT_6ParamsE:
	.zero		3456


//--------------------- .nv.constant0._ZN7cutlass13device_kernelIN5flash11enable_sm90INS1_16FlashAttnFwdSm90INS1_25CollectiveMainloopFwdSm90ILi2EN4cute5tupleIJNS5_1CILi1EEES8_S8_EEENS6_IJNS7_ILi128EEENS7_ILi96EEENS7_ILi192EEEEEELi128ENS_10bfloat16_tEfNS_4arch4Sm90ELb1ELb0ELb1ELb1ELb1ELb0ELb0ELb1ELb1ELb1ELb1ELb0EEENS1_21CollectiveEpilogueFwdINS6_IJSA_SA_SB_EEES9_SE_SG_Li256ELb1ELb1ELb1ELb0EEENS1_36VarlenDynamicPersistentTileSchedulerILi128ELi96ELi256ELi128ELb1ELb1ELb1ELb1ELb1ELb1EEEEEEEEEvNT_6ParamsE --------------------------
	.section	.nv.constant0._ZN7cutlass13device_kernelIN5flash11enable_sm90INS1_16FlashAttnFwdSm90INS1_25CollectiveMainloopFwdSm90ILi2EN4cute5tupleIJNS5_1CILi1EEES8_S8_EEENS6_IJNS7_ILi128EEENS7_ILi96EEENS7_ILi192EEEEEELi128ENS_10bfloat16_tEfNS_4arch4Sm90ELb1ELb0ELb1ELb1ELb1ELb0ELb0ELb1ELb1ELb1ELb1ELb0EEENS1_21CollectiveEpilogueFwdINS6_IJSA_SA_SB_EEES9_SE_SG_Li256ELb1ELb1ELb1ELb0EEENS1_36VarlenDynamicPersistentTileSchedulerILi128ELi96ELi256ELi128ELb1ELb1ELb1ELb1ELb1ELb1EEEEEEEEEvNT_6ParamsE,"a",@progbits
	.sectionflags	@""
	.align	4
.nv.constant0._ZN7cutlass13device_kernelIN5flash11enable_sm90INS1_16FlashAttnFwdSm90INS1_25CollectiveMainloopFwdSm90ILi2EN4cute5tupleIJNS5_1CILi1EEES8_S8_EEENS6_IJNS7_ILi128EEENS7_ILi96EEENS7_ILi192EEEEEELi128ENS_10bfloat16_tEfNS_4arch4Sm90ELb1ELb0ELb1ELb1ELb1ELb0ELb0ELb1ELb1ELb1ELb1ELb0EEENS1_21CollectiveEpilogueFwdINS6_IJSA_SA_SB_EEES9_SE_SG_Li256ELb1ELb1ELb1ELb0EEENS1_36VarlenDynamicPersistentTileSchedulerILi128ELi96ELi256ELi128ELb1ELb1ELb1ELb1ELb1ELb1EEEEEEEEEvNT_6ParamsE:
	.zero		3584


//--------------------- .nv.constant0._ZN7cutlass13device_kernelIN5flash11enable_sm90INS1_16FlashAttnFwdSm90INS1_25CollectiveMainloopFwdSm90ILi2EN4cute5tupleIJNS5_1CILi1EEES8_S8_EEENS6_IJNS7_ILi128EEENS7_ILi96EEENS7_ILi192EEEEEELi128ENS_10bfloat16_tEfNS_4arch4Sm90ELb1ELb0ELb1ELb1ELb1ELb1ELb0ELb1ELb1ELb1ELb1ELb0EEENS1_21CollectiveEpilogueFwdINS6_IJSA_SA_SB_EEES9_SE_SG_Li256ELb1ELb1ELb1ELb0EEENS1_36VarlenDynamicPersistentTileSchedulerILi128ELi96ELi256ELi128ELb1ELb1ELb1ELb1ELb1ELb1EEEEEEEEEvNT_6ParamsE --------------------------
	.section	.nv.constant0._ZN7cutlass13device_kernelIN5flash11enable_sm90INS1_16FlashAttnFwdSm90INS1_25CollectiveMainloopFwdSm90ILi2EN4cute5tupleIJNS5_1CILi1EEES8_S8_EEENS6_IJNS7_ILi128EEENS7_ILi96EEENS7_ILi192EEEEEELi128ENS_10bfloat16_tEfNS_4arch4Sm90ELb1ELb0ELb1ELb1ELb1ELb1ELb0ELb1ELb1ELb1ELb1ELb0EEENS1_21CollectiveEpilogueFwdINS6_IJSA_SA_SB_EEES9_SE_SG_Li256ELb1ELb1ELb1ELb0EEENS1_36VarlenDynamicPersistentTileSchedulerILi128ELi96ELi256ELi128ELb1ELb1ELb1ELb1ELb1ELb1EEEEEEEEEvNT_6ParamsE,"a",@progbits
	.sectionflags	@""
	.align	4
.nv.constant0._ZN7cutlass13device_kernelIN5flash11enable_sm90INS1_16FlashAttnFwdSm90INS1_25CollectiveMainloopFwdSm90ILi2EN4cute5tupleIJNS5_1CILi1EEES8_S8_EEENS6_IJNS7_ILi128EEENS7_ILi96EEENS7_ILi192EEEEEELi128ENS_10bfloat16_tEfNS_4arch4Sm90ELb1ELb0ELb1ELb1ELb1ELb1ELb0ELb1ELb1ELb1ELb1ELb0EEENS1_21CollectiveEpilogueFwdINS6_IJSA_SA_SB_EEES9_SE_SG_Li256ELb1ELb1ELb1ELb0EEENS1_36VarlenDynamicPersistentTileSchedulerILi128ELi96ELi256ELi128ELb1ELb1ELb1ELb1ELb1ELb1EEEEEEEEEvNT_6ParamsE:
	.zero		3584


//--------------------- .nv.constant0._ZN7cutlass13device_kernelIN5flash11enable_sm90INS1_16FlashAttnFwdSm90INS1_25CollectiveMainloopFwdSm90ILi2EN4cute5tupleIJNS5_1CILi1EEES8_S8_EEENS6_IJNS7_ILi64EEESA_SA_EEELi512ENS_10bfloat16_tEfNS_4arch4Sm90ELb0ELb0ELb1ELb0ELb1ELb0ELb0ELb0ELb0ELb1ELb1ELb0EEENS1_21CollectiveEpilogueFwdINS6_IJSA_NS7_ILi512EEESA_EEES9_SC_SE_Li256ELb0ELb1ELb1ELb0EEENS1_19SingleTileSchedulerILb0ELb1ELb1ELi64EEEEEEEEEvNT_6ParamsE --------------------------
	.section	.nv.constant0._ZN7cutlass13device_kernelIN5flash11enable_sm90INS1_16FlashAttnFwdSm90INS1_25CollectiveMainloopFwdSm90ILi2EN4cute5tupleIJNS5_1CILi1EEES8_S8_EEENS6_IJNS7_ILi64EEESA_SA_EEELi512ENS_10bfloat16_tEfNS_4arch4Sm90ELb0ELb0ELb1ELb0ELb1ELb0ELb0ELb0ELb0ELb1ELb1ELb0EEENS1_21CollectiveEpilogueFwdINS6_IJSA_NS7_ILi512EEESA_EEES9_SC_SE_Li256ELb0ELb1ELb1ELb0EEENS1_19SingleTileSchedulerILb0ELb1ELb1ELi64EEEEEEEEEvNT_6ParamsE,"a",@progbits
	.sectionflags	@""
	.align	4
.nv.constant0._ZN7cutlass13device_kernelIN5flash11enable_sm90INS1_16FlashAttnFwdSm90INS1_25CollectiveMainloopFwdSm90ILi2EN4cute5tupleIJNS5_1CILi1EEES8_S8_EEENS6_IJNS7_ILi64EEESA_SA_EEELi512ENS_10bfloat16_tEfNS_4arch4Sm90ELb0ELb0ELb1ELb0ELb1ELb0ELb0ELb0ELb0ELb1ELb1ELb0EEENS1_21CollectiveEpilogueFwdINS6_IJSA_NS7_ILi512EEESA_EEES9_SC_SE_Li256ELb0ELb1ELb1ELb0EEENS1_19SingleTileSchedulerILb0ELb1ELb1ELi64EEEEEEEEEvNT_6ParamsE:
	.zero		3456


//--------------------- .nv.constant0._ZN7cutlass13device_kernelIN5flash11enable_sm90INS1_16FlashAttnFwdSm90INS1_25CollectiveMainloopFwdSm90ILi2EN4cute5tupleIJNS5_1CILi1EEES8_S8_EEENS6_IJNS7_ILi64EEESA_SA_EEELi512ENS_10bfloat16_tEfNS_4arch4Sm90ELb0ELb0ELb1ELb0ELb1ELb0ELb1ELb0ELb0ELb1ELb1ELb0EEENS1_21CollectiveEpilogueFwdINS6_IJSA_NS7_ILi512EEESA_EEES9_SC_SE_Li256ELb0ELb1ELb1ELb0EEENS1_19SingleTileSchedulerILb0ELb1ELb1ELi64EEEEEEEEEvNT_6ParamsE --------------------------
	.section	.nv.constant0._ZN7cutlass13device_kernelIN5flash11enable_sm90INS1_16FlashAttnFwdSm90INS1_25CollectiveMainloopFwdSm90ILi2EN4cute5tupleIJNS5_1CILi1EEES8_S8_EEENS6_IJNS7_ILi64EEESA_SA_EEELi512ENS_10bfloat16_tEfNS_4arch4Sm90ELb0ELb0ELb1ELb0ELb1ELb0ELb1ELb0ELb0ELb1ELb1ELb0EEENS1_21CollectiveEpilogueFwdINS6_IJSA_NS7_ILi512EEESA_EEES9_SC_SE_Li256ELb0ELb1ELb1ELb0EEENS1_19SingleTileSchedulerILb0ELb1ELb1ELi64EEEEEEEEEvNT_6ParamsE,"a",@progbits
	.sectionflags	@""
	.align	4
.nv.constant0._ZN7cutlass13device_kernelIN5flash11enable_sm90INS1_16FlashAttnFwdSm90INS1_25CollectiveMainloopFwdSm90ILi2EN4cute5tupleIJNS5_1CILi1EEES8_S8_EEENS6_IJNS7_ILi64EEESA_SA_EEELi512ENS_10bfloat16_tEfNS_4arch4Sm90ELb0ELb0ELb1ELb0ELb1ELb0ELb1ELb0ELb0ELb1ELb1ELb0EEENS1_21CollectiveEpilogueFwdINS6_IJSA_NS7_ILi512EEESA_EEES9_SC_SE_Li256ELb0ELb1ELb1ELb0EEENS1_19SingleTileSchedulerILb0ELb1ELb1ELi64EEEEEEEEEvNT_6ParamsE:
	.zero		3712


//--------------------- .nv.constant0._ZN7cutlass13device_kernelIN5flash11enable_sm90INS1_16FlashAttnFwdSm90INS1_25CollectiveMainloopFwdSm90ILi2EN4cute5tupleIJNS5_1CILi1EEES8_S8_EEENS6_IJNS7_ILi64EEESA_SA_EEELi512ENS_10bfloat16_tEfNS_4arch4Sm90ELb0ELb0ELb1ELb1ELb1ELb0ELb0ELb0ELb0ELb1ELb1ELb0EEENS1_21CollectiveEpilogueFwdINS6_IJSA_NS7_ILi512EEESA_EEES9_SC_SE_Li256ELb1ELb1ELb1ELb0EEENS1_36VarlenDynamicPersistentTileSchedulerILi64ELi64ELi256ELi128ELb1ELb1ELb1ELb0ELb1ELb1EEEEEEEEEvNT_6ParamsE --------------------------
	.section	.nv.constant0._ZN7cutlass13device_kernelIN5flash11enable_sm90INS1_16FlashAttnFwdSm90INS1_25CollectiveMainloopFwdSm90ILi2EN4cute5tupleIJNS5_1CILi1EEES8_S8_EEENS6_IJNS7_ILi64EEESA_SA_EEELi512ENS_10bfloat16_tEfNS_4arch4Sm90ELb0ELb0ELb1ELb1ELb1ELb0ELb0ELb0ELb0ELb1ELb1ELb0EEENS1_21CollectiveEpilogueFwdINS6_IJSA_NS7_ILi512EEESA_EEES9_SC_SE_Li256ELb1ELb1ELb1ELb0EEENS1_36VarlenDynamicPersistentTileSchedulerILi64ELi64ELi256ELi128ELb1ELb1ELb1ELb0ELb1ELb1EEEEEEEEEvNT_6ParamsE,"a",@progbits
	.sectionflags	@""
	.align	4
.nv.constant0._ZN7cutlass13device_kernelIN5flash11enable_sm90INS1_16FlashAttnFwdSm90INS1_25CollectiveMainloopFwdSm90ILi2EN4cute5tupleIJNS5_1CILi1EEES8_S8_EEENS6_IJNS7_ILi64EEESA_SA_EEELi512ENS_10bfloat16_tEfNS_4arch4Sm90ELb0ELb0ELb1ELb1ELb1ELb0ELb0ELb0ELb0ELb1ELb1ELb0EEENS1_21CollectiveEpilogueFwdINS6_IJSA_NS7_ILi512EEESA_EEES9_SC_SE_Li256ELb1ELb1ELb1ELb0EEENS1_36VarlenDynamicPersistentTileSchedulerILi64ELi64ELi256ELi128ELb1ELb1ELb1ELb0ELb1ELb1EEEEEEEEEvNT_6ParamsE:
	.zero		3584


//--------------------- .nv.constant0._ZN7cutlass13device_kernelIN5flash11enable_sm90INS1_16FlashAttnFwdSm90INS1_25CollectiveMainloopFwdSm90ILi2EN4cute5tupleIJNS5_1CILi1EEES8_S8_EEENS6_IJNS7_ILi64EEESA_SA_EEELi512ENS_10bfloat16_tEfNS_4arch4Sm90ELb0ELb0ELb1ELb1ELb1ELb1ELb0ELb0ELb0ELb1ELb1ELb0EEENS1_21CollectiveEpilogueFwdINS6_IJSA_NS7_ILi512EEESA_EEES9_SC_SE_Li256ELb1ELb1ELb1ELb0EEENS1_36VarlenDynamicPersistentTileSchedulerILi64ELi64ELi256ELi128ELb1ELb1ELb1ELb0ELb1ELb1EEEEEEEEEvNT_6ParamsE --------------------------
	.section	.nv.constant0._ZN7cutlass13device_kernelIN5flash11enable_sm90INS1_16FlashAttnFwdSm90INS1_25CollectiveMainloopFwdSm90ILi2EN4cute5tupleIJNS5_1CILi1EEES8_S8_EEENS6_IJNS7_ILi64EEESA_SA_EEELi512ENS_10bfloat16_tEfNS_4arch4Sm90ELb0ELb0ELb1ELb1ELb1ELb1ELb0ELb0ELb0ELb1ELb1ELb0EEENS1_21CollectiveEpilogueFwdINS6_IJSA_NS7_ILi512EEESA_EEES9_SC_SE_Li256ELb1ELb1ELb1ELb0EEENS1_36VarlenDynamicPersistentTileSchedulerILi64ELi64ELi256ELi128ELb1ELb1ELb1ELb0ELb1ELb1EEEEEEEEEvNT_6ParamsE,"a",@progbits
	.sectionflags	@""
	.align	4
.nv.constant0._ZN7cutlass13device_kernelIN5flash11enable_sm90INS1_16FlashAttnFwdSm90INS1_25CollectiveMainloopFwdSm90ILi2EN4cute5tupleIJNS5_1CILi1EEES8_S8_EEENS6_IJNS7_ILi64EEESA_SA_EEELi512ENS_10bfloat16_tEfNS_4arch4Sm90ELb0ELb0ELb1ELb1ELb1ELb1ELb0ELb0ELb0ELb1ELb1ELb0EEENS1_21CollectiveEpilogueFwdINS6_IJSA_NS7_ILi512EEESA_EEES9_SC_SE_Li256ELb1ELb1ELb1ELb0EEENS1_36VarlenDynamicPersistentTileSchedulerILi64ELi64ELi256ELi128ELb1ELb1ELb1ELb0ELb1ELb1EEEEEEEEEvNT_6ParamsE:
	.zero		3584


//--------------------- .nv.constant0._ZN7cutlass13device_kernelIN5flash11enable_sm90INS1_16FlashAttnFwdSm90INS1_25CollectiveMainloopFwdSm90ILi2EN4cute5tupleIJNS5_1CILi1EEES8_S8_EEENS6_IJNS7_ILi64EEESA_SA_EEELi512ENS_10bfloat16_tEfNS_4arch4Sm90ELb0ELb0ELb1ELb1ELb1ELb0ELb1ELb0ELb0ELb1ELb1ELb0EEENS1_21CollectiveEpilogueFwdINS6_IJSA_NS7_ILi512EEESA_EEES9_SC_SE_Li256ELb1ELb1ELb1ELb0EEENS1_36VarlenDynamicPersistentTileSchedulerILi64ELi64ELi256ELi128ELb1ELb1ELb1ELb0ELb1ELb1EEEEEEEEEvNT_6ParamsE --------------------------
	.section	.nv.constant0._ZN7cutlass13device_kernelIN5flash11enable_sm90INS1_16FlashAttnFwdSm90INS1_25CollectiveMainloopFwdSm90ILi2EN4cute5tupleIJNS5_1CILi1EEES8_S8_EEENS6_IJNS7_ILi64EEESA_SA_EEELi512ENS_10bfloat16_tEfNS_4arch4Sm90ELb0ELb0ELb1ELb1ELb1ELb0ELb1ELb0ELb0ELb1ELb1ELb0EEENS1_21CollectiveEpilogueFwdINS6_IJSA_NS7_ILi512EEESA_EEES9_SC_SE_Li256ELb1ELb1ELb1ELb0EEENS1_36VarlenDynamicPersistentTileSchedulerILi64ELi64ELi256ELi128ELb1ELb1ELb1ELb0ELb1ELb1EEEEEEEEEvNT_6ParamsE,"a",@progbits
	.sectionflags	@""
	.align	4
.nv.constant0._ZN7cutlass13device_kernelIN5flash11enable_sm90INS1_16FlashAttnFwdSm90INS1_25CollectiveMainloopFwdSm90ILi2EN4cute5tupleIJNS5_1CILi1EEES8_S8_EEENS6_IJNS7_ILi64EEESA_SA_EEELi512ENS_10bfloat16_tEfNS_4arch4Sm90ELb0ELb0ELb1ELb1ELb1ELb0ELb1ELb0ELb0ELb1ELb1ELb0EEENS1_21CollectiveEpilogueFwdINS6_IJSA_NS7_ILi512EEESA_EEES9_SC_SE_Li256ELb1ELb1ELb1ELb0EEENS1_36VarlenDynamicPersistentTileSchedulerILi64ELi64ELi256ELi128ELb1ELb1ELb1ELb0ELb1ELb1EEEEEEEEEvNT_6ParamsE:
	.zero		3840


//--------------------- .nv.constant0._ZN7cutlass13device_kernelIN5flash11enable_sm90INS1_16FlashAttnFwdSm90INS1_25CollectiveMainloopFwdSm90ILi2EN4cute5tupleIJNS5_1CILi1EEES8_S8_EEENS6_IJNS7_ILi64EEESA_SA_EEELi512ENS_10bfloat16_tEfNS_4arch4Sm90ELb0ELb0ELb1ELb1ELb1ELb1ELb1ELb0ELb0ELb1ELb1ELb0EEENS1_21CollectiveEpilogueFwdINS6_IJSA_NS7_ILi512EEESA_EEES9_SC_SE_Li256ELb1ELb1ELb1ELb0EEENS1_36VarlenDynamicPersistentTileSchedulerILi64ELi64ELi256ELi128ELb1ELb1ELb1ELb0ELb1ELb1EEEEEEEEEvNT_6ParamsE --------------------------
	.section	.nv.constant0._ZN7cutlass13device_kernelIN5flash11enable_sm90INS1_16FlashAttnFwdSm90INS1_25CollectiveMainloopFwdSm90ILi2EN4cute5tupleIJNS5_1CILi1EEES8_S8_EEENS6_IJNS7_ILi64EEESA_SA_EEELi512ENS_10bfloat16_tEfNS_4arch4Sm90ELb0ELb0ELb1ELb1ELb1ELb1ELb1ELb0ELb0ELb1ELb1ELb0EEENS1_21CollectiveEpilogueFwdINS6_IJSA_NS7_ILi512EEESA_EEES9_SC_SE_Li256ELb1ELb1ELb1ELb0EEENS1_36VarlenDynamicPersistentTileSchedulerILi64ELi64ELi256ELi128ELb1ELb1ELb1ELb0ELb1ELb1EEEEEEEEEvNT_6ParamsE,"a",@progbits
	.sectionflags	@""
	.align	4
.nv.constant0._ZN7cutlass13device_kernelIN5flash11enable_sm90INS1_16FlashAttnFwdSm90INS1_25CollectiveMainloopFwdSm90ILi2EN4cute5tupleIJNS5_1CILi1EEES8_S8_EEENS6_IJNS7_ILi64EEESA_SA_EEELi512ENS_10bfloat16_tEfNS_4arch4Sm90ELb0ELb0ELb1ELb1ELb1ELb1ELb1ELb0ELb0ELb1ELb1ELb0EEENS1_21CollectiveEpilogueFwdINS6_IJSA_NS7_ILi512EEESA_EEES9_SC_SE_Li256ELb1ELb1ELb1ELb0EEENS1_36VarlenDynamicPersistentTileSchedulerILi64ELi64ELi256ELi128ELb1ELb1ELb1ELb0ELb1ELb1EEEEEEEEEvNT_6ParamsE:
	.zero		3840


//--------------------- .nv.constant0._ZN7cutlass13device_kernelIN5flash11enable_sm90INS1_16FlashAttnFwdSm90INS1_25CollectiveMainloopFwdSm90ILi2EN4cute5tupleIJNS5_1CILi1EEES8_S8_EEENS6_IJNS7_ILi64EEESA_SA_EEELi512ENS_10bfloat16_tEfNS_4arch4Sm90ELb0ELb1ELb1ELb0ELb1ELb0ELb0ELb0ELb0ELb1ELb1ELb0EEENS1_21CollectiveEpilogueFwdINS6_IJSA_NS7_ILi512EEESA_EEES9_SC_SE_Li256ELb0ELb1ELb1ELb0EEENS1_19SingleTileSchedulerILb0ELb1ELb1ELi64EEEEEEEEEvNT_6ParamsE --------------------------
	.section	.nv.constant0._ZN7cutlass13device_kernelIN5flash11enable_sm90INS1_16FlashAttnFwdSm90INS1_25CollectiveMainloopFwdSm90ILi2EN4cute5tupleIJNS5_1CILi1EEES8_S8_EEENS6_IJNS7_ILi64EEESA_SA_EEELi512ENS_10bfloat16_tEfNS_4arch4Sm90ELb0ELb1ELb1ELb0ELb1ELb0ELb0ELb0ELb0ELb1ELb1ELb0EEENS1_21CollectiveEpilogueFwdINS6_IJSA_NS7_ILi512EEESA_EEES9_SC_SE_Li256ELb0ELb1ELb1ELb0EEENS1_19SingleTileSchedulerILb0ELb1ELb1ELi64EEEEEEEEEvNT_6ParamsE,"a",@progbits
	.sectionflags	@""
	.align	4
.nv.constant0._ZN7cutlass13device_kernelIN5flash11enable_sm90INS1_16FlashAttnFwdSm90INS1_25CollectiveMainloopFwdSm90ILi2EN4cute5tupleIJNS5_1CILi1EEES8_S8_EEENS6_IJNS7_ILi64EEESA_SA_EEELi512ENS_10bfloat16_tEfNS_4arch4Sm90ELb0ELb1ELb1ELb0ELb1ELb0ELb0ELb0ELb0ELb1ELb1ELb0EEENS1_21CollectiveEpilogueFwdINS6_IJSA_NS7_ILi512EEESA_EEES9_SC_SE_Li256ELb0ELb1ELb1ELb0EEENS1_19SingleTileSchedulerILb0ELb1ELb1ELi64EEEEEEEEEvNT_6ParamsE:
	.zero		3456


//--------------------- .nv.constant0._ZN7cutlass13device_kernelIN5flash11enable_sm90INS1_16FlashAttnFwdSm90INS1_25CollectiveMainloopFwdSm90ILi2EN4cute5tupleIJNS5_1CILi1EEES8_S8_EEENS6_IJNS7_ILi64EEESA_SA_EEELi512ENS_10bfloat16_tEfNS_4arch4Sm90ELb0ELb1ELb1ELb0ELb1ELb0ELb1ELb0ELb0ELb1ELb1ELb0EEENS1_21CollectiveEpilogueFwdINS6_IJSA_NS7_ILi512EEESA_EEES9_SC_SE_Li256ELb0ELb1ELb1ELb0EEENS1_19SingleTileSchedulerILb0ELb1ELb1ELi64EEEEEEEEEvNT_6ParamsE --------------------------
	.section	.nv.constant0._ZN7cutlass13device_kernelIN5flash11enable_sm90INS1_16FlashAttnFwdSm90INS1_25CollectiveMainloopFwdSm90ILi2EN4cute5tupleIJNS5_1CILi1EEES8_S8_EEENS6_IJNS7_ILi64EEESA_SA_EEELi512ENS_10bfloat16_tEfNS_4arch4Sm90ELb0ELb1ELb1ELb0ELb1ELb0ELb1ELb0ELb0ELb1ELb1ELb0EEENS1_21CollectiveEpilogueFwdINS6_IJSA_NS7_ILi512EEESA_EEES9_SC_SE_Li256ELb0ELb1ELb1ELb0EEENS1_19SingleTileSchedulerILb0ELb1ELb1ELi64EEEEEEEEEvNT_6ParamsE,"a",@progbits
	.sectionflags	@""
	.align	4
.nv.constant0._ZN7cutlass13device_kernelIN5flash11enable_sm90INS1_16FlashAttnFwdSm90INS1_25CollectiveMainloopFwdSm90ILi2EN4cute5tupleIJNS5_1CILi1EEES8_S8_EEENS6_IJNS7_ILi64EEESA_SA_EEELi512ENS_10bfloat16_tEfNS_4arch4Sm90ELb0ELb1ELb1ELb0ELb1ELb0ELb1ELb0ELb0ELb1ELb1ELb0EEENS1_21CollectiveEpilogueFwdINS6_IJSA_NS7_ILi512EEESA_EEES9_SC_SE_Li256ELb0ELb1ELb1ELb0EEENS1_19SingleTileSchedulerILb0ELb1ELb1ELi64EEEEEEEEEvNT_6ParamsE:
	.zero		3712


//--------------------- .nv.constant0._ZN7cutlass13device_kernelIN5flash11enable_sm90INS1_16FlashAttnFwdSm90INS1_25CollectiveMainloopFwdSm90ILi2EN4cute5tupleIJNS5_1CILi1EEES8_S8_EEENS6_IJNS7_ILi64EEESA_SA_EEELi512ENS_10bfloat16_tEfNS_4arch4Sm90ELb0ELb1ELb1ELb1ELb1ELb0ELb0ELb0ELb0ELb1ELb1ELb0EEENS1_21CollectiveEpilogueFwdINS6_IJSA_NS7_ILi512EEESA_EEES9_SC_SE_Li256ELb1ELb1ELb1ELb0EEENS1_36VarlenDynamicPersistentTileSchedulerILi64ELi64ELi256ELi128ELb1ELb1ELb1ELb1ELb0ELb1EEEEEEEEEvNT_6ParamsE --------------------------
	.section	.nv.constant0._ZN7cutlass13device_kernelIN5flash11enable_sm90INS1_16FlashAttnFwdSm90INS1_25CollectiveMainloopFwdSm90ILi2EN4cute5tupleIJNS5_1CILi1EEES8_S8_EEENS6_IJNS7_ILi64EEESA_SA_EEELi512ENS_10bfloat16_tEfNS_4arch4Sm90ELb0ELb1ELb1ELb1ELb1ELb0ELb0ELb0ELb0ELb1ELb1ELb0EEENS1_21CollectiveEpilogueFwdINS6_IJSA_NS7_ILi512EEESA_EEES9_SC_SE_Li256ELb1ELb1ELb1ELb0EEENS1_36VarlenDynamicPersistentTileSchedulerILi64ELi64ELi256ELi128ELb1ELb1ELb1ELb1ELb0ELb1EEEEEEEEEvNT_6ParamsE,"a",@progbits
	.sectionflags	@""
	.align	4
.nv.constant0._ZN7cutlass13device_kernelIN5flash11enable_sm90INS1_16FlashAttnFwdSm90INS1_25CollectiveMainloopFwdSm90ILi2EN4cute5tupleIJNS5_1CILi1EEES8_S8_EEENS6_IJNS7_ILi64EEESA_SA_EEELi512ENS_10bfloat16_tEfNS_4arch4Sm90ELb0ELb1ELb1ELb1ELb1ELb0ELb0ELb0ELb0ELb1ELb1ELb0EEENS1_21CollectiveEpilogueFwdINS6_IJSA_NS7_ILi512EEESA_EEES9_SC_SE_Li256ELb1ELb1ELb1ELb0EEENS1_36VarlenDynamicPersistentTileSchedulerILi64ELi64ELi256ELi128ELb1ELb1ELb1ELb1ELb0ELb1EEEEEEEEEvNT_6ParamsE:
	.zero		3584


//--------------------- .nv.constant0._ZN7cutlass13device_kernelIN5flash11enable_sm90INS1_16FlashAttnFwdSm90INS1_25CollectiveMainloopFwdSm90ILi2EN4cute5tupleIJNS5_1CILi1EEES8_S8_EEENS6_IJNS7_ILi64EEESA_SA_EEELi512ENS_10bfloat16_tEfNS_4arch4Sm90ELb0ELb1ELb1ELb1ELb1ELb1ELb0ELb0ELb0ELb1ELb1ELb0EEENS1_21CollectiveEpilogueFwdINS6_IJSA_NS7_ILi512EEESA_EEES9_SC_SE_Li256ELb1ELb1ELb1ELb0EEENS1_36VarlenDynamicPersistentTileSchedulerILi64ELi64ELi256ELi128ELb1ELb1ELb1ELb1ELb0ELb1EEEEEEEEEvNT_6ParamsE --------------------------
	.section	.nv.constant0._ZN7cutlass13device_kernelIN5flash11enable_sm90INS1_16FlashAttnFwdSm90INS1_25CollectiveMainloopFwdSm90ILi2EN4cute5tupleIJNS5_1CILi1EEES8_S8_EEENS6_IJNS7_ILi64EEESA_SA_EEELi512ENS_10bfloat16_tEfNS_4arch4Sm90ELb0ELb1ELb1ELb1ELb1ELb1ELb0ELb0ELb0ELb1ELb1ELb0EEENS1_21CollectiveEpilogueFwdINS6_IJSA_NS7_ILi512EEESA_EEES9_SC_SE_Li256ELb1ELb1ELb1ELb0EEENS1_36VarlenDynamicPersistentTileSchedulerILi64ELi64ELi256ELi128ELb1ELb1ELb1ELb1ELb0ELb1EEEEEEEEEvNT_6ParamsE,"a",@progbits
	.sectionflags	@""
	.align	4
.nv.constant0._ZN7cutlass13device_kernelIN5flash11enable_sm90INS1_16FlashAttnFwdSm90INS1_25CollectiveMainloopFwdSm90ILi2EN4cute5tupleIJNS5_1CILi1EEES8_S8_EEENS6_IJNS7_ILi64EEESA_SA_EEELi512ENS_10bfloat16_tEfNS_4arch4Sm90ELb0ELb1ELb1ELb1ELb1ELb1ELb0ELb0ELb0ELb1ELb1ELb0EEENS1_21CollectiveEpilogueFwdINS6_IJSA_NS7_ILi512EEESA_EEES9_SC_SE_Li256ELb1ELb1ELb1ELb0EEENS1_36VarlenDynamicPersistentTileSchedulerILi64ELi64ELi256ELi128ELb1ELb1ELb1ELb1ELb0ELb1EEEEEEEEEvNT_6ParamsE:
	.zero		3584


//--------------------- .nv.constant0._ZN7cutlass13device_kernelIN5flash11enable_sm90INS1_16FlashAttnFwdSm90INS1_25CollectiveMainloopFwdSm90ILi2EN4cute5tupleIJNS5_1CILi1EEES8_S8_EEENS6_IJNS7_ILi64EEESA_SA_EEELi512ENS_10bfloat16_tEfNS_4arch4Sm90ELb0ELb1ELb1ELb1ELb1ELb0ELb1ELb0ELb0ELb1ELb1ELb0EEENS1_21CollectiveEpilogueFwdINS6_IJSA_NS7_ILi512EEESA_EEES9_SC_SE_Li256ELb1ELb1ELb1ELb0EEENS1_36VarlenDynamicPersistentTileSchedulerILi64ELi64ELi256ELi128ELb1ELb1ELb1ELb1ELb0ELb1EEEEEEEEEvNT_6ParamsE --------------------------
	.section	.nv.constant0._ZN7cutlass13device_kernelIN5flash11enable_sm90INS1_16FlashAttnFwdSm90INS1_25CollectiveMainloopFwdSm90ILi2EN4cute5tupleIJNS5_1CILi1EEES8_S8_EEENS6_IJNS7_ILi64EEESA_SA_EEELi512ENS_10bfloat16_tEfNS_4arch4Sm90ELb0ELb1ELb1ELb1ELb1ELb0ELb1ELb0ELb0ELb1ELb1ELb0EEENS1_21CollectiveEpilogueFwdINS6_IJSA_NS7_ILi512EEESA_EEES9_SC_SE_Li256ELb1ELb1ELb1ELb0EEENS1_36VarlenDynamicPersistentTileSchedulerILi64ELi64ELi256ELi128ELb1ELb1ELb1ELb1ELb0ELb1EEEEEEEEEvNT_6ParamsE,"a",@progbits
	.sectionflags	@""
	.align	4
.nv.constant0._ZN7cutlass13device_kernelIN5flash11enable_sm90INS1_16FlashAttnFwdSm90INS1_25CollectiveMainloopFwdSm90ILi2EN4cute5tupleIJNS5_1CILi1EEES8_S8_EEENS6_IJNS7_ILi64EEESA_SA_EEELi512ENS_10bfloat16_tEfNS_4arch4Sm90ELb0ELb1ELb1ELb1ELb1ELb0ELb1ELb0ELb0ELb1ELb1ELb0EEENS1_21CollectiveEpilogueFwdINS6_IJSA_NS7_ILi512EEESA_EEES9_SC_SE_Li256ELb1ELb1ELb1ELb0EEENS1_36VarlenDynamicPersistentTileSchedulerILi64ELi64ELi256ELi128ELb1ELb1ELb1ELb1ELb0ELb1EEEEEEEEEvNT_6ParamsE:
	.zero		3840


//--------------------- .nv.constant0._ZN7cutlass13device_kernelIN5flash11enable_sm90INS1_16FlashAttnFwdSm90INS1_25CollectiveMainloopFwdSm90ILi2EN4cute5tupleIJNS5_1CILi1EEES8_S8_EEENS6_IJNS7_ILi64EEESA_SA_EEELi512ENS_10bfloat16_tEfNS_4arch4Sm90ELb0ELb1ELb1ELb1ELb1ELb1ELb1ELb0ELb0ELb1ELb1ELb0EEENS1_21CollectiveEpilogueFwdINS6_IJSA_NS7_ILi512EEESA_EEES9_SC_SE_Li256ELb1ELb1ELb1ELb0EEENS1_36VarlenDynamicPersistentTileSchedulerILi64ELi64ELi256ELi128ELb1ELb1ELb1ELb1ELb0ELb1EEEEEEEEEvNT_6ParamsE --------------------------
	.section	.nv.constant0._ZN7cutlass13device_kernelIN5flash11enable_sm90INS1_16FlashAttnFwdSm90INS1_25CollectiveMainloopFwdSm90ILi2EN4cute5tupleIJNS5_1CILi1EEES8_S8_EEENS6_IJNS7_ILi64EEESA_SA_EEELi512ENS_10bfloat16_tEfNS_4arch4Sm90ELb0ELb1ELb1ELb1ELb1ELb1ELb1ELb0ELb0ELb1ELb1ELb0EEENS1_21CollectiveEpilogueFwdINS6_IJSA_NS7_ILi512EEESA_EEES9_SC_SE_Li256ELb1ELb1ELb1ELb0EEENS1_36VarlenDynamicPersistentTileSchedulerILi64ELi64ELi256ELi128ELb1ELb1ELb1ELb1ELb0ELb1EEEEEEEEEvNT_6ParamsE,"a",@progbits
	.sectionflags	@""
	.align	4
.nv.constant0._ZN7cutlass13device_kernelIN5flash11enable_sm90INS1_16FlashAttnFwdSm90INS1_25CollectiveMainloopFwdSm90ILi2EN4cute5tupleIJNS5_1CILi1EEES8_S8_EEENS6_IJNS7_ILi64EEESA_SA_EEELi512ENS_10bfloat16_tEfNS_4arch4Sm90ELb0ELb1ELb1ELb1ELb1ELb1ELb1ELb0ELb0ELb1ELb1ELb0EEENS1_21CollectiveEpilogueFwdINS6_IJSA_NS7_ILi512EEESA_EEES9_SC_SE_Li256ELb1ELb1ELb1ELb0EEENS1_36VarlenDynamicPersistentTileSchedulerILi64ELi64ELi256ELi128ELb1ELb1ELb1ELb1ELb0ELb1EEEEEEEEEvNT_6ParamsE:
	.zero		3840


//--------------------- .nv.constant0._ZN7cutlass13device_kernelIN5flash11enable_sm90INS1_16FlashAttnFwdSm90INS1_25CollectiveMainloopFwdSm90ILi2EN4cute5tupleIJNS5_1CILi1EEES8_S8_EEENS6_IJNS7_ILi64EEESA_SA_EEELi512ENS_10bfloat16_tEfNS_4arch4Sm90ELb1ELb0ELb1ELb0ELb1ELb0ELb0ELb0ELb0ELb1ELb1ELb0EEENS1_21CollectiveEpilogueFwdINS6_IJSA_NS7_ILi512EEESA_EEES9_SC_SE_Li256ELb0ELb1ELb1ELb0EEENS1_19SingleTileSchedulerILb0ELb1ELb1ELi64EEEEEEEEEvNT_6ParamsE --------------------------
	.section	.nv.constant0._ZN7cutlass13device_kernelIN5flash11enable_sm90INS1_16FlashAttnFwdSm90INS1_25CollectiveMainloopFwdSm90ILi2EN4cute5tupleIJNS5_1CILi1EEES8_S8_EEENS6_IJNS7_ILi64EEESA_SA_EEELi512ENS_10bfloat16_tEfNS_4arch4Sm90ELb1ELb0ELb1ELb0ELb1ELb0ELb0ELb0ELb0ELb1ELb1ELb0EEENS1_21CollectiveEpilogueFwdINS6_IJSA_NS7_ILi512EEESA_EEES9_SC_SE_Li256ELb0ELb1ELb1ELb0EEENS1_19SingleTileSchedulerILb0ELb1ELb1ELi64EEEEEEEEEvNT_6ParamsE,"a",@progbits
	.sectionflags	@""
	.align	4
.nv.constant0._ZN7cutlass13device_kernelIN5flash11enable_sm90INS1_16FlashAttnFwdSm90INS1_25CollectiveMainloopFwdSm90ILi2EN4cute5tupleIJNS5_1CILi1EEES8_S8_EEENS6_IJNS7_ILi64EEESA_SA_EEELi512ENS_10bfloat16_tEfNS_4arch4Sm90ELb1ELb0ELb1ELb0ELb1ELb0ELb0ELb0ELb0ELb1ELb1ELb0EEENS1_21CollectiveEpilogueFwdINS6_IJSA_NS7_ILi512EEESA_EEES9_SC_SE_Li256ELb0ELb1ELb1ELb0EEENS1_19SingleTileSchedulerILb0ELb1ELb1ELi64EEEEEEEEEvNT_6ParamsE:
	.zero		3456


//--------------------- .nv.constant0._ZN7cutlass13device_kernelIN5flash11enable_sm90INS1_16FlashAttnFwdSm90INS1_25CollectiveMainloopFwdSm90ILi2EN4cute5tupleIJNS5_1CILi1EEES8_S8_EEENS6_IJNS7_ILi64EEESA_SA_EEELi512ENS_10bfloat16_tEfNS_4arch4Sm90ELb1ELb0ELb1ELb0ELb1ELb0ELb1ELb0ELb0ELb1ELb1ELb0EEENS1_21CollectiveEpilogueFwdINS6_IJSA_NS7_ILi512EEESA_EEES9_SC_SE_Li256ELb0ELb1ELb1ELb0EEENS1_19SingleTileSchedulerILb0ELb1ELb1ELi64EEEEEEEEEvNT_6ParamsE --------------------------
	.section	.nv.constant0._ZN7cutlass13device_kernelIN5flash11enable_sm90INS1_16FlashAttnFwdSm90INS1_25CollectiveMainloopFwdSm90ILi2EN4cute5tupleIJNS5_1CILi1EEES8_S8_EEENS6_IJNS7_ILi64EEESA_SA_EEELi512ENS_10bfloat16_tEfNS_4arch4Sm90ELb1ELb0ELb1ELb0ELb1ELb0ELb1ELb0ELb0ELb1ELb1ELb0EEENS1_21CollectiveEpilogueFwdINS6_IJSA_NS7_ILi512EEESA_EEES9_SC_SE_Li256ELb0ELb1ELb1ELb0EEENS1_19SingleTileSchedulerILb0ELb1ELb1ELi64EEEEEEEEEvNT_6ParamsE,"a",@progbits
	.sectionflags	@""
	.align	4
.nv.constant0._ZN7cutlass13device_kernelIN5flash11enable_sm90INS1_16FlashAttnFwdSm90INS1_25CollectiveMainloopFwdSm90ILi2EN4cute5tupleIJNS5_1CILi1EEES8_S8_EEENS6_IJNS7_ILi64EEESA_SA_EEELi512ENS_10bfloat16_tEfNS_4arch4Sm90ELb1ELb0ELb1ELb0ELb1ELb0ELb1ELb0ELb0ELb1ELb1ELb0EEENS1_21CollectiveEpilogueFwdINS6_IJSA_NS7_ILi512EEESA_EEES9_SC_SE_Li256ELb0ELb1ELb1ELb0EEENS1_19SingleTileSchedulerILb0ELb1ELb1ELi64EEEEEEEEEvNT_6ParamsE:
	.zero		3712


//--------------------- .nv.constant0._ZN7cutlass13device_kernelIN5flash11enable_sm90INS1_16FlashAttnFwdSm90INS1_25CollectiveMainloopFwdSm90ILi2EN4cute5tupleIJNS5_1CILi1EEES8_S8_EEENS6_IJNS7_ILi64EEESA_SA_EEELi512ENS_10bfloat16_tEfNS_4arch4Sm90ELb1ELb0ELb1ELb1ELb1ELb0ELb0ELb0ELb0ELb1ELb1ELb0EEENS1_21CollectiveEpilogueFwdINS6_IJSA_NS7_ILi512EEESA_EEES9_SC_SE_Li256ELb1ELb1ELb1ELb0EEENS1_36VarlenDynamicPersistentTileSchedulerILi64ELi64ELi256ELi128ELb1ELb1ELb1ELb1ELb1ELb1EEEEEEEEEvNT_6ParamsE --------------------------
	.section	.nv.constant0._ZN7cutlass13device_kernelIN5flash11enable_sm90INS1_16FlashAttnFwdSm90INS1_25CollectiveMainloopFwdSm90ILi2EN4cute5tupleIJNS5_1CILi1EEES8_S8_EEENS6_IJNS7_ILi64EEESA_SA_EEELi512ENS_10bfloat16_tEfNS_4arch4Sm90ELb1ELb0ELb1ELb1ELb1ELb0ELb0ELb0ELb0ELb1ELb1ELb0EEENS1_21CollectiveEpilogueFwdINS6_IJSA_NS7_ILi512EEESA_EEES9_SC_SE_Li256ELb1ELb1ELb1ELb0EEENS1_36VarlenDynamicPersistentTileSchedulerILi64ELi64ELi256ELi128ELb1ELb1ELb1ELb1ELb1ELb1EEEEEEEEEvNT_6ParamsE,"a",@progbits
	.sectionflags	@""
	.align	4
.nv.constant0._ZN7cutlass13device_kernelIN5flash11enable_sm90INS1_16FlashAttnFwdSm90INS1_25CollectiveMainloopFwdSm90ILi2EN4cute5tupleIJNS5_1CILi1EEES8_S8_EEENS6_IJNS7_ILi64EEESA_SA_EEELi512ENS_10bfloat16_tEfNS_4arch4Sm90ELb1ELb0ELb1ELb1ELb1ELb0ELb0ELb0ELb0ELb1ELb1ELb0EEENS1_21CollectiveEpilogueFwdINS6_IJSA_NS7_ILi512EEESA_EEES9_SC_SE_Li256ELb1ELb1ELb1ELb0EEENS1_36VarlenDynamicPersistentTileSchedulerILi64ELi64ELi256ELi128ELb1ELb1ELb1ELb1ELb1ELb1EEEEEEEEEvNT_6ParamsE:
	.zero		3584


//--------------------- .nv.constant0._ZN7cutlass13device_kernelIN5flash11enable_sm90INS1_16FlashAttnFwdSm90INS1_25CollectiveMainloopFwdSm90ILi2EN4cute5tupleIJNS5_1CILi1EEES8_S8_EEENS6_IJNS7_ILi64EEESA_SA_EEELi512ENS_10bfloat16_tEfNS_4arch4Sm90ELb1ELb0ELb1ELb1ELb1ELb1ELb0ELb0ELb0ELb1ELb1ELb0EEENS1_21CollectiveEpilogueFwdINS6_IJSA_NS7_ILi512EEESA_EEES9_SC_SE_Li256ELb1ELb1ELb1ELb0EEENS1_36VarlenDynamicPersistentTileSchedulerILi64ELi64ELi256ELi128ELb1ELb1ELb1ELb1ELb1ELb1EEEEEEEEEvNT_6ParamsE --------------------------
	.section	.nv.constant0._ZN7cutlass13device_kernelIN5flash11enable_sm90INS1_16FlashAttnFwdSm90INS1_25CollectiveMainloopFwdSm90ILi2EN4cute5tupleIJNS5_1CILi1EEES8_S8_EEENS6_IJNS7_ILi64EEESA_SA_EEELi512ENS_10bfloat16_tEfNS_4arch4Sm90ELb1ELb0ELb1ELb1ELb1ELb1ELb0ELb0ELb0ELb1ELb1ELb0EEENS1_21CollectiveEpilogueFwdINS6_IJSA_NS7_ILi512EEESA_EEES9_SC_SE_Li256ELb1ELb1ELb1ELb0EEENS1_36VarlenDynamicPersistentTileSchedulerILi64ELi64ELi256ELi128ELb1ELb1ELb1ELb1ELb1ELb1EEEEEEEEEvNT_6ParamsE,"a",@progbits
	.sectionflags	@""
	.align	4
.nv.constant0._ZN7cutlass13device_kernelIN5flash11enable_sm90INS1_16FlashAttnFwdSm90INS1_25CollectiveMainloopFwdSm90ILi2EN4cute5tupleIJNS5_1CILi1EEES8_S8_EEENS6_IJNS7_ILi64EEESA_SA_EEELi512ENS_10bfloat16_tEfNS_4arch4Sm90ELb1ELb0ELb1ELb1ELb1ELb1ELb0ELb0ELb0ELb1ELb1ELb0EEENS1_21CollectiveEpilogueFwdINS6_IJSA_NS7_ILi512EEESA_EEES9_SC_SE_Li256ELb1ELb1ELb1ELb0EEENS1_36VarlenDynamicPersistentTileSchedulerILi64ELi64ELi256ELi128ELb1ELb1ELb1ELb1ELb1ELb1EEEEEEEEEvNT_6ParamsE:
	.zero		3584


//--------------------- .nv.constant0._ZN7cutlass13device_kernelIN5flash11enable_sm90INS1_16FlashAttnFwdSm90INS1_25CollectiveMainloopFwdSm90ILi2EN4cute5tupleIJNS5_1CILi1EEES8_S8_EEENS6_IJNS7_ILi64EEESA_SA_EEELi512ENS_10bfloat16_tEfNS_4arch4Sm90ELb1ELb0ELb1ELb1ELb1ELb0ELb1ELb0ELb0ELb1ELb1ELb0EEENS1_21CollectiveEpilogueFwdINS6_IJSA_NS7_ILi512EEESA_EEES9_SC_SE_Li256ELb1ELb1ELb1ELb0EEENS1_36VarlenDynamicPersistentTileSchedulerILi64ELi64ELi256ELi128ELb1ELb1ELb1ELb1ELb1ELb1EEEEEEEEEvNT_6ParamsE --------------------------
	.section	.nv.constant0._ZN7cutlass13device_kernelIN5flash11enable_sm90INS1_16FlashAttnFwdSm90INS1_25CollectiveMainloopFwdSm90ILi2EN4cute5tupleIJNS5_1CILi1EEES8_S8_EEENS6_IJNS7_ILi64EEESA_SA_EEELi512ENS_10bfloat16_tEfNS_4arch4Sm90ELb1ELb0ELb1ELb1ELb1ELb0ELb1ELb0ELb0ELb1ELb1ELb0EEENS1_21CollectiveEpilogueFwdINS6_IJSA_NS7_ILi512EEESA_EEES9_SC_SE_Li256ELb1ELb1ELb1ELb0EEENS1_36VarlenDynamicPersistentTileSchedulerILi64ELi64ELi256ELi128ELb1ELb1ELb1ELb1ELb1ELb1EEEEEEEEEvNT_6ParamsE,"a",@progbits
	.sectionflags	@""
	.align	4
.nv.constant0._ZN7cutlass13device_kernelIN5flash11enable_sm90INS1_16FlashAttnFwdSm90INS1_25CollectiveMainloopFwdSm90ILi2EN4cute5tupleIJNS5_1CILi1EEES8_S8_EEENS6_IJNS7_ILi64EEESA_SA_EEELi512ENS_10bfloat16_tEfNS_4arch4Sm90ELb1ELb0ELb1ELb1ELb1ELb0ELb1ELb0ELb0ELb1ELb1ELb0EEENS1_21CollectiveEpilogueFwdINS6_IJSA_NS7_ILi512EEESA_EEES9_SC_SE_Li256ELb1ELb1ELb1ELb0EEENS1_36VarlenDynamicPersistentTileSchedulerILi64ELi64ELi256ELi128ELb1ELb1ELb1ELb1ELb1ELb1EEEEEEEEEvNT_6ParamsE:
	.zero		3840


//--------------------- .nv.constant0._ZN7cutlass13device_kernelIN5flash11enable_sm90INS1_16FlashAttnFwdSm90INS1_25CollectiveMainloopFwdSm90ILi2EN4cute5tupleIJNS5_1CILi1EEES8_S8_EEENS6_IJNS7_ILi64EEESA_SA_EEELi512ENS_10bfloat16_tEfNS_4arch4Sm90ELb1ELb0ELb1ELb1ELb1ELb1ELb1ELb0ELb0ELb1ELb1ELb0EEENS1_21CollectiveEpilogueFwdINS6_IJSA_NS7_ILi512EEESA_EEES9_SC_SE_Li256ELb1ELb1ELb1ELb0EEENS1_36VarlenDynamicPersistentTileSchedulerILi64ELi64ELi256ELi128ELb1ELb1ELb1ELb1ELb1ELb1EEEEEEEEEvNT_6ParamsE --------------------------
	.section	.nv.constant0._ZN7cutlass13device_kernelIN5flash11enable_sm90INS1_16FlashAttnFwdSm90INS1_25CollectiveMainloopFwdSm90ILi2EN4cute5tupleIJNS5_1CILi1EEES8_S8_EEENS6_IJNS7_ILi64EEESA_SA_EEELi512ENS_10bfloat16_tEfNS_4arch4Sm90ELb1ELb0ELb1ELb1ELb1ELb1ELb1ELb0ELb0ELb1ELb1ELb0EEENS1_21CollectiveEpilogueFwdINS6_IJSA_NS7_ILi512EEESA_EEES9_SC_SE_Li256ELb1ELb1ELb1ELb0EEENS1_36VarlenDynamicPersistentTileSchedulerILi64ELi64ELi256ELi128ELb1ELb1ELb1ELb1ELb1ELb1EEEEEEEEEvNT_6ParamsE,"a",@progbits
	.sectionflags	@""
	.align	4
.nv.constant0._ZN7cutlass13device_kernelIN5flash11enable_sm90INS1_16FlashAttnFwdSm90INS1_25CollectiveMainloopFwdSm90ILi2EN4cute5tupleIJNS5_1CILi1EEES8_S8_EEENS6_IJNS7_ILi64EEESA_SA_EEELi512ENS_10bfloat16_tEfNS_4arch4Sm90ELb1ELb0ELb1ELb1ELb1ELb1ELb1ELb0ELb0ELb1ELb1ELb0EEENS1_21CollectiveEpilogueFwdINS6_IJSA_NS7_ILi512EEESA_EEES9_SC_SE_Li256ELb1ELb1ELb1ELb0EEENS1_36VarlenDynamicPersistentTileSchedulerILi64ELi64ELi256ELi128ELb1ELb1ELb1ELb1ELb1ELb1EEEEEEEEEvNT_6ParamsE:
	.zero		3840


//--------------------- .nv.constant0._ZN7cutlass13device_kernelIN5flash11enable_sm90INS1_16FlashAttnFwdSm90INS1_25CollectiveMainloopFwdSm90ILi2EN4cute5tupleIJNS5_1CILi1EEES8_S8_EEENS6_IJNS7_ILi128EEENS7_ILi96EEENS7_ILi64EEEEEELi256ENS_10bfloat16_tEfNS_4arch4Sm90ELb0ELb0ELb1ELb0ELb1ELb0ELb0ELb1ELb0ELb1ELb1ELb0EEENS1_21CollectiveEpilogueFwdINS6_IJSA_NS7_ILi256EEESB_EEES9_SE_SG_Li256ELb0ELb1ELb1ELb0EEENS1_19SingleTileSchedulerILb0ELb1ELb1ELi128EEEEEEEEEvNT_6ParamsE --------------------------
	.section	.nv.constant0._ZN7cutlass13device_kernelIN5flash11enable_sm90INS1_16FlashAttnFwdSm90INS1_25CollectiveMainloopFwdSm90ILi2EN4cute5tupleIJNS5_1CILi1EEES8_S8_EEENS6_IJNS7_ILi128EEENS7_ILi96EEENS7_ILi64EEEEEELi256ENS_10bfloat16_tEfNS_4arch4Sm90ELb0ELb0ELb1ELb0ELb1ELb0ELb0ELb1ELb0ELb1ELb1ELb0EEENS1_21CollectiveEpilogueFwdINS6_IJSA_NS7_ILi256EEESB_EEES9_SE_SG_Li256ELb0ELb1ELb1ELb0EEENS1_19SingleTileSchedulerILb0ELb1ELb1ELi128EEEEEEEEEvNT_6ParamsE,"a",@progbits
	.sectionflags	@""
	.align	4
.nv.constant0._ZN7cutlass13device_kernelIN5flash11enable_sm90INS1_16FlashAttnFwdSm90INS1_25CollectiveMainloopFwdSm90ILi2EN4cute5tupleIJNS5_1CILi1EEES8_S8_EEENS6_IJNS7_ILi128EEENS7_ILi96EEENS7_ILi64EEEEEELi256ENS_10bfloat16_tEfNS_4arch4Sm90ELb0ELb0ELb1ELb0ELb1ELb0ELb0ELb1ELb0ELb1ELb1ELb0EEENS1_21CollectiveEpilogueFwdINS6_IJSA_NS7_ILi256EEESB_EEES9_SE_SG_Li256ELb0ELb1ELb1ELb0EEENS1_19SingleTileSchedulerILb0ELb1ELb1ELi128EEEEEEEEEvNT_6ParamsE:
	.zero		3456


//--------------------- .nv.constant0._ZN7cutlass13device_kernelIN5flash11enable_sm90INS1_16FlashAttnFwdSm90INS1_25CollectiveMainloopFwdSm90ILi2EN4cute5tupleIJNS5_1CILi1EEES8_S8_EEENS6_IJNS7_ILi128EEENS7_ILi96EEENS7_ILi64EEEEEELi256ENS_10bfloat16_tEfNS_4arch4Sm90ELb0ELb0ELb1ELb0ELb1ELb0ELb1ELb1ELb0ELb1ELb1ELb0EEENS1_21CollectiveEpilogueFwdINS6_IJSA_NS7_ILi256EEESB_EEES9_SE_SG_Li256ELb0ELb1ELb1ELb0EEENS1_19SingleTileSchedulerILb0ELb1ELb1ELi128EEEEEEEEEvNT_6ParamsE --------------------------
	.section	.nv.constant0._ZN7cutlass13device_kernelIN5flash11enable_sm90INS1_16FlashAttnFwdSm90INS1_25CollectiveMainloopFwdSm90ILi2EN4cute5tupleIJNS5_1CILi1EEES8_S8_EEENS6_IJNS7_ILi128EEENS7_ILi96EEENS7_ILi64EEEEEELi256ENS_10bfloat16_tEfNS_4arch4Sm90ELb0ELb0ELb1ELb0ELb1ELb0ELb1ELb1ELb0ELb1ELb1ELb0EEENS1_21CollectiveEpilogueFwdINS6_IJSA_NS7_ILi256EEESB_EEES9_SE_SG_Li256ELb0ELb1ELb1ELb0EEENS1_19SingleTileSchedulerILb0ELb1ELb1ELi128EEEEEEEEEvNT_6ParamsE,"a",@progbits
	.sectionflags	@""
	.align	4
.nv.constant0._ZN7cutlass13device_kernelIN5flash11enable_sm90INS1_16FlashAttnFwdSm90INS1_25CollectiveMainloopFwdSm90ILi2EN4cute5tupleIJNS5_1CILi1EEES8_S8_EEENS6_IJNS7_ILi128EEENS7_ILi96EEENS7_ILi64EEEEEELi256ENS_10bfloat16_tEfNS_4arch4Sm90ELb0ELb0ELb1ELb0ELb1ELb0ELb1ELb1ELb0ELb1ELb1ELb0EEENS1_21CollectiveEpilogueFwdINS6_IJSA_NS7_ILi256EEESB_EEES9_SE_SG_Li256ELb0ELb1ELb1ELb0EEENS1_19SingleTileSchedulerILb0ELb1ELb1ELi128EEEEEEEEEvNT_6ParamsE:
	.zero		3712


//--------------------- .nv.constant0._ZN7cutlass13device_kernelIN5flash11enable_sm90INS1_16FlashAttnFwdSm90INS1_25CollectiveMainloopFwdSm90ILi2EN4cute5tupleIJNS5_1CILi1EEES8_S8_EEENS6_IJNS7_ILi128EEENS7_ILi96EEENS7_ILi64EEEEEELi256ENS_10bfloat16_tEfNS_4arch4Sm90ELb0ELb0ELb1ELb1ELb1ELb0ELb0ELb1ELb0ELb1ELb1ELb0EEENS1_21CollectiveEpilogueFwdINS6_IJSA_NS7_ILi256EEESB_EEES9_SE_SG_Li256ELb1ELb1ELb1ELb0EEENS1_36VarlenDynamicPersistentTileSchedulerILi128ELi96ELi256ELi128ELb1ELb1ELb1ELb0ELb1ELb1EEEEEEEEEvNT_6ParamsE --------------------------
	.section	.nv.constant0._ZN7cutlass13device_kernelIN5flash11enable_sm90INS1_16FlashAttnFwdSm90INS1_25CollectiveMainloopFwdSm90ILi2EN4cute5tupleIJNS5_1CILi1EEES8_S8_EEENS6_IJNS7_ILi128EEENS7_ILi96EEENS7_ILi64EEEEEELi256ENS_10bfloat16_tEfNS_4arch4Sm90ELb0ELb0ELb1ELb1ELb1ELb0ELb0ELb1ELb0ELb1ELb1ELb0EEENS1_21CollectiveEpilogueFwdINS6_IJSA_NS7_ILi256EEESB_EEES9_SE_SG_Li256ELb1ELb1ELb1ELb0EEENS1_36VarlenDynamicPersistentTileSchedulerILi128ELi96ELi256ELi128ELb1ELb1ELb1ELb0ELb1ELb1EEEEEEEEEvNT_6ParamsE,"a",@progbits
	.sectionflags	@""
	.align	4
.nv.constant0._ZN7cutlass13device_kernelIN5flash11enable_sm90INS1_16FlashAttnFwdSm90INS1_25CollectiveMainloopFwdSm90ILi2EN4cute5tupleIJNS5_1CILi1EEES8_S8_EEENS6_IJNS7_ILi128EEENS7_ILi96EEENS7_ILi64EEEEEELi256ENS_10bfloat16_tEfNS_4arch4Sm90ELb0ELb0ELb1ELb1ELb1ELb0ELb0ELb1ELb0ELb1ELb1ELb0EEENS1_21CollectiveEpilogueFwdINS6_IJSA_NS7_ILi256EEESB_EEES9_SE_SG_Li256ELb1ELb1ELb1ELb0EEENS1_36VarlenDynamicPersistentTileSchedulerILi128ELi96ELi256ELi128ELb1ELb1ELb1ELb0ELb1ELb1EEEEEEEEEvNT_6ParamsE:
	.zero		3584


//--------------------- .nv.constant0._ZN7cutlass13device_kernelIN5flash11enable_sm90INS1_16FlashAttnFwdSm90INS1_25CollectiveMainloopFwdSm90ILi2EN4cute5tupleIJNS5_1CILi1EEES8_S8_EEENS6_IJNS7_ILi128EEENS7_ILi96EEENS7_ILi64EEEEEELi256ENS_10bfloat16_tEfNS_4arch4Sm90ELb0ELb0ELb1ELb1ELb1ELb1ELb0ELb1ELb0ELb1ELb1ELb0EEENS1_21CollectiveEpilogueFwdINS6_IJSA_NS7_ILi256EEESB_EEES9_SE_SG_Li256ELb1ELb1ELb1ELb0EEENS1_36VarlenDynamicPersistentTileSchedulerILi128ELi96ELi256ELi128ELb1ELb1ELb1ELb0ELb1ELb1EEEEEEEEEvNT_6ParamsE --------------------------
	.section	.nv.constant0._ZN7cutlass13device_kernelIN5flash11enable_sm90INS1_16FlashAttnFwdSm90INS1_25CollectiveMainloopFwdSm90ILi2EN4cute5tupleIJNS5_1CILi1EEES8_S8_EEENS6_IJNS7_ILi128EEENS7_ILi96EEENS7_ILi64EEEEEELi256ENS_10bfloat16_tEfNS_4arch4Sm90ELb0ELb0ELb1ELb1ELb1ELb1ELb0ELb1ELb0ELb1ELb1ELb0EEENS1_21CollectiveEpilogueFwdINS6_IJSA_NS7_ILi256EEESB_EEES9_SE_SG_Li256ELb1ELb1ELb1ELb0EEENS1_36VarlenDynamicPersistentTileSchedulerILi128ELi96ELi256ELi128ELb1ELb1ELb1ELb0ELb1ELb1EEEEEEEEEvNT_6ParamsE,"a",@progbits
	.sectionflags	@""
	.align	4
.nv.constant0._ZN7cutlass13device_kernelIN5flash11enable_sm90INS1_16FlashAttnFwdSm90INS1_25CollectiveMainloopFwdSm90ILi2EN4cute5tupleIJNS5_1CILi1EEES8_S8_EEENS6_IJNS7_ILi128EEENS7_ILi96EEENS7_ILi64EEEEEELi256ENS_10bfloat16_tEfNS_4arch4Sm90ELb0ELb0ELb1ELb1ELb1ELb1ELb0ELb1ELb0ELb1ELb1ELb0EEENS1_21CollectiveEpilogueFwdINS6_IJSA_NS7_ILi256EEESB_EEES9_SE_SG_Li256ELb1ELb1ELb1ELb0EEENS1_36VarlenDynamicPersistentTileSchedulerILi128ELi96ELi256ELi128ELb1ELb1ELb1ELb0ELb1ELb1EEEEEEEEEvNT_6ParamsE:
	.zero		3584


//--------------------- .nv.constant0._ZN7cutlass13device_kernelIN5flash11enable_sm90INS1_16FlashAttnFwdSm90INS1_25CollectiveMainloopFwdSm90ILi2EN4cute5tupleIJNS5_1CILi1EEES8_S8_EEENS6_IJNS7_ILi128EEENS7_ILi96EEENS7_ILi64EEEEEELi256ENS_10bfloat16_tEfNS_4arch4Sm90ELb0ELb0ELb1ELb1ELb1ELb0ELb1ELb1ELb0ELb1ELb1ELb0EEENS1_21CollectiveEpilogueFwdINS6_IJSA_NS7_ILi256EEESB_EEES9_SE_SG_Li256ELb1ELb1ELb1ELb0EEENS1_36VarlenDynamicPersistentTileSchedulerILi128ELi96ELi256ELi128ELb1ELb1ELb1ELb0ELb1ELb1EEEEEEEEEvNT_6ParamsE --------------------------
	.section	.nv.constant0._ZN7cutlass13device_kernelIN5flash11enable_sm90INS1_16FlashAttnFwdSm90INS1_25CollectiveMainloopFwdSm90ILi2EN4cute5tupleIJNS5_1CILi1EEES8_S8_EEENS6_IJNS7_ILi128EEENS7_ILi96EEENS7_ILi64EEEEEELi256ENS_10bfloat16_tEfNS_4arch4Sm90ELb0ELb0ELb1ELb1ELb1ELb0ELb1ELb1ELb0ELb1ELb1ELb0EEENS1_21CollectiveEpilogueFwdINS6_IJSA_NS7_ILi256EEESB_EEES9_SE_SG_Li256ELb1ELb1ELb1ELb0EEENS1_36VarlenDynamicPersistentTileSchedulerILi128ELi96ELi256ELi128ELb1ELb1ELb1ELb0ELb1ELb1EEEEEEEEEvNT_6ParamsE,"a",@progbits
	.sectionflags	@""
	.align	4
.nv.constant0._ZN7cutlass13device_kernelIN5flash11enable_sm90INS1_16FlashAttnFwdSm90INS1_25CollectiveMainloopFwdSm90ILi2EN4cute5tupleIJNS5_1CILi1EEES8_S8_EEENS6_IJNS7_ILi128EEENS7_ILi96EEENS7_ILi64EEEEEELi256ENS_10bfloat16_tEfNS_4arch4Sm90ELb0ELb0ELb1ELb1ELb1ELb0ELb1ELb1ELb0ELb1ELb1ELb0EEENS1_21CollectiveEpilogueFwdINS6_IJSA_NS7_ILi256EEESB_EEES9_SE_SG_Li256ELb1ELb1ELb1ELb0EEENS1_36VarlenDynamicPersistentTileSchedulerILi128ELi96ELi256ELi128ELb1ELb1ELb1ELb0ELb1ELb1EEEEEEEEEvNT_6ParamsE:
	.zero		3840


//--------------------- .nv.constant0._ZN7cutlass13device_kernelIN5flash11enable_sm90INS1_16FlashAttnFwdSm90INS1_25CollectiveMainloopFwdSm90ILi2EN4cute5tupleIJNS5_1CILi1EEES8_S8_EEENS6_IJNS7_ILi128EEENS7_ILi96EEENS7_ILi64EEEEEELi256ENS_10bfloat16_tEfNS_4arch4Sm90ELb0ELb0ELb1ELb1ELb1ELb1ELb1ELb1ELb0ELb1ELb1ELb0EEENS1_21CollectiveEpilogueFwdINS6_IJSA_NS7_ILi256EEESB_EEES9_SE_SG_Li256ELb1ELb1ELb1ELb0EEENS1_36VarlenDynamicPersistentTileSchedulerILi128ELi96ELi256ELi128ELb1ELb1ELb1ELb0ELb1ELb1EEEEEEEEEvNT_6ParamsE --------------------------
	.section	.nv.constant0._ZN7cutlass13device_kernelIN5flash11enable_sm90INS1_16FlashAttnFwdSm90INS1_25CollectiveMainloopFwdSm90ILi2EN4cute5tupleIJNS5_1CILi1EEES8_S8_EEENS6_IJNS7_ILi128EEENS7_ILi96EEENS7_ILi64EEEEEELi256ENS_10bfloat16_tEfNS_4arch4Sm90ELb0ELb0ELb1ELb1ELb1ELb1ELb1ELb1ELb0ELb1ELb1ELb0EEENS1_21CollectiveEpilogueFwdINS6_IJSA_NS7_ILi256EEESB_EEES9_SE_SG_Li256ELb1ELb1ELb1ELb0EEENS1_36VarlenDynamicPersistentTileSchedulerILi128ELi96ELi256ELi128ELb1ELb1ELb1ELb0ELb1ELb1EEEEEEEEEvNT_6ParamsE,"a",@progbits
	.sectionflags	@""
	.align	4
.nv.constant0._ZN7cutlass13device_kernelIN5flash11enable_sm90INS1_16FlashAttnFwdSm90INS1_25CollectiveMainloopFwdSm90ILi2EN4cute5tupleIJNS5_1CILi1EEES8_S8_EEENS6_IJNS7_ILi128EEENS7_ILi96EEENS7_ILi64EEEEEELi256ENS_10bfloat16_tEfNS_4arch4Sm90ELb0ELb0ELb1ELb1ELb1ELb1ELb1ELb1ELb0ELb1ELb1ELb0EEENS1_21CollectiveEpilogueFwdINS6_IJSA_NS7_ILi256EEESB_EEES9_SE_SG_Li256ELb1ELb1ELb1ELb0EEENS1_36VarlenDynamicPersistentTileSchedulerILi128ELi96ELi256ELi128ELb1ELb1ELb1ELb0ELb1ELb1EEEEEEEEEvNT_6ParamsE:
	.zero		3840


//--------------------- .nv.constant0._ZN7cutlass13device_kernelIN5flash11enable_sm90INS1_16FlashAttnFwdSm90INS1_25CollectiveMainloopFwdSm90ILi2EN4cute5tupleIJNS5_1CILi1EEES8_S8_EEENS6_IJNS7_ILi128EEENS7_ILi96EEENS7_ILi64EEEEEELi256ENS_10bfloat16_tEfNS_4arch4Sm90ELb0ELb1ELb1ELb0ELb1ELb0ELb0ELb1ELb0ELb1ELb1ELb0EEENS1_21CollectiveEpilogueFwdINS6_IJSA_NS7_ILi256EEESB_EEES9_SE_SG_Li256ELb0ELb1ELb1ELb0EEENS1_19SingleTileSchedulerILb0ELb1ELb1ELi128EEEEEEEEEvNT_6ParamsE --------------------------
	.section	.nv.constant0._ZN7cutlass13device_kernelIN5flash11enable_sm90INS1_16FlashAttnFwdSm90INS1_25CollectiveMainloopFwdSm90ILi2EN4cute5tupleIJNS5_1CILi1EEES8_S8_EEENS6_IJNS7_ILi128EEENS7_ILi96EEENS7_ILi64EEEEEELi256ENS_10bfloat16_tEfNS_4arch4Sm90ELb0ELb1ELb1ELb0ELb1ELb0ELb0ELb1ELb0ELb1ELb1ELb0EEENS1_21CollectiveEpilogueFwdINS6_IJSA_NS7_ILi256EEESB_EEES9_SE_SG_Li256ELb0ELb1ELb1ELb0EEENS1_19SingleTileSchedulerILb0ELb1ELb1ELi128EEEEEEEEEvNT_6ParamsE,"a",@progbits
	.sectionflags	@""
	.align	4
.nv.constant0._ZN7cutlass13device_kernelIN5flash11enable_sm90INS1_16FlashAttnFwdSm90INS1_25CollectiveMainloopFwdSm90ILi2EN4cute5tupleIJNS5_1CILi1EEES8_S8_EEENS6_IJNS7_ILi128EEENS7_ILi96EEENS7_ILi64EEEEEELi256ENS_10bfloat16_tEfNS_4arch4Sm90ELb0ELb1ELb1ELb0ELb1ELb0ELb0ELb1ELb0ELb1ELb1ELb0EEENS1_21CollectiveEpilogueFwdINS6_IJSA_NS7_ILi256EEESB_EEES9_SE_SG_Li256ELb0ELb1ELb1ELb0EEENS1_19SingleTileSchedulerILb0ELb1ELb1ELi128EEEEEEEEEvNT_6ParamsE:
	.zero		3456


//--------------------- .nv.constant0._ZN7cutlass13device_kernelIN5flash11enable_sm90INS1_16FlashAttnFwdSm90INS1_25CollectiveMainloopFwdSm90ILi2EN4cute5tupleIJNS5_1CILi1EEES8_S8_EEENS6_IJNS7_ILi128EEENS7_ILi96EEENS7_ILi64EEEEEELi256ENS_10bfloat16_tEfNS_4arch4Sm90ELb0ELb1ELb1ELb0ELb1ELb0ELb1ELb1ELb0ELb1ELb1ELb0EEENS1_21CollectiveEpilogueFwdINS6_IJSA_NS7_ILi256EEESB_EEES9_SE_SG_Li256ELb0ELb1ELb1ELb0EEENS1_19SingleTileSchedulerILb0ELb1ELb1ELi128EEEEEEEEEvNT_6ParamsE --------------------------
	.section	.nv.constant0._ZN7cutlass13device_kernelIN5flash11enable_sm90INS1_16FlashAttnFwdSm90INS1_25CollectiveMainloopFwdSm90ILi2EN4cute5tupleIJNS5_1CILi1EEES8_S8_EEENS6_IJNS7_ILi128EEENS7_ILi96EEENS7_ILi64EEEEEELi256ENS_10bfloat16_tEfNS_4arch4Sm90ELb0ELb1ELb1ELb0ELb1ELb0ELb1ELb1ELb0ELb1ELb1ELb0EEENS1_21CollectiveEpilogueFwdINS6_IJSA_NS7_ILi256EEESB_EEES9_SE_SG_Li256ELb0ELb1ELb1ELb0EEENS1_19SingleTileSchedulerILb0ELb1ELb1ELi128EEEEEEEEEvNT_6ParamsE,"a",@progbits
	.sectionflags	@""
	.align	4
.nv.constant0._ZN7cutlass13device_kernelIN5flash11enable_sm90INS1_16FlashAttnFwdSm90INS1_25CollectiveMainloopFwdSm90ILi2EN4cute5tupleIJNS5_1CILi1EEES8_S8_EEENS6_IJNS7_ILi128EEENS7_ILi96EEENS7_ILi64EEEEEELi256ENS_10bfloat16_tEfNS_4arch4Sm90ELb0ELb1ELb1ELb0ELb1ELb0ELb1ELb1ELb0ELb1ELb1ELb0EEENS1_21CollectiveEpilogueFwdINS6_IJSA_NS7_ILi256EEESB_EEES9_SE_SG_Li256ELb0ELb1ELb1ELb0EEENS1_19SingleTileSchedulerILb0ELb1ELb1ELi128EEEEEEEEEvNT_6ParamsE:
	.zero		3712


//--------------------- .nv.constant0._ZN7cutlass13device_kernelIN5flash11enable_sm90INS1_16FlashAttnFwdSm90INS1_25CollectiveMainloopFwdSm90ILi2EN4cute5tupleIJNS5_1CILi1EEES8_S8_EEENS6_IJNS7_ILi128EEENS7_ILi96EEENS7_ILi64EEEEEELi256ENS_10bfloat16_tEfNS_4arch4Sm90ELb0ELb1ELb1ELb1ELb1ELb0ELb0ELb1ELb0ELb1ELb1ELb0EEENS1_21CollectiveEpilogueFwdINS6_IJSA_NS7_ILi256EEESB_EEES9_SE_SG_Li256ELb1ELb1ELb1ELb0EEENS1_36VarlenDynamicPersistentTileSchedulerILi128ELi96ELi256ELi128ELb1ELb1ELb1ELb1ELb0ELb1EEEEEEEEEvNT_6ParamsE --------------------------
	.section	.nv.constant0._ZN7cutlass13device_kernelIN5flash11enable_sm90INS1_16FlashAttnFwdSm90INS1_25CollectiveMainloopFwdSm90ILi2EN4cute5tupleIJNS5_1CILi1EEES8_S8_EEENS6_IJNS7_ILi128EEENS7_ILi96EEENS7_ILi64EEEEEELi256ENS_10bfloat16_tEfNS_4arch4Sm90ELb0ELb1ELb1ELb1ELb1ELb0ELb0ELb1ELb0ELb1ELb1ELb0EEENS1_21CollectiveEpilogueFwdINS6_IJSA_NS7_ILi256EEESB_EEES9_SE_SG_Li256ELb1ELb1ELb1ELb0EEENS1_36VarlenDynamicPersistentTileSchedulerILi128ELi96ELi256ELi128ELb1ELb1ELb1ELb1ELb0ELb1EEEEEEEEEvNT_6ParamsE,"a",@progbits
	.sectionflags	@""
	.align	4
.nv.constant0._ZN7cutlass13device_kernelIN5flash11enable_sm90INS1_16FlashAttnFwdSm90INS1_25CollectiveMainloopFwdSm90ILi2EN4cute5tupleIJNS5_1CILi1EEES8_S8_EEENS6_IJNS7_ILi128EEENS7_ILi96EEENS7_ILi64EEEEEELi256ENS_10bfloat16_tEfNS_4arch4Sm90ELb0ELb1ELb1ELb1ELb1ELb0ELb0ELb1ELb0ELb1ELb1ELb0EEENS1_21CollectiveEpilogueFwdINS6_IJSA_NS7_ILi256EEESB_EEES9_SE_SG_Li256ELb1ELb1ELb1ELb0EEENS1_36VarlenDynamicPersistentTileSchedulerILi128ELi96ELi256ELi128ELb1ELb1ELb1ELb1ELb0ELb1EEEEEEEEEvNT_6ParamsE:
	.zero		3584


//--------------------- .nv.constant0._ZN7cutlass13device_kernelIN5flash11enable_sm90INS1_16FlashAttnFwdSm90INS1_25CollectiveMainloopFwdSm90ILi2EN4cute5tupleIJNS5_1CILi1EEES8_S8_EEENS6_IJNS7_ILi128EEENS7_ILi96EEENS7_ILi64EEEEEELi256ENS_10bfloat16_tEfNS_4arch4Sm90ELb0ELb1ELb1ELb1ELb1ELb1ELb0ELb1ELb0ELb1ELb1ELb0EEENS1_21CollectiveEpilogueFwdINS6_IJSA_NS7_ILi256EEESB_EEES9_SE_SG_Li256ELb1ELb1ELb1ELb0EEENS1_36VarlenDynamicPersistentTileSchedulerILi128ELi96ELi256ELi128ELb1ELb1ELb1ELb1ELb0ELb1EEEEEEEEEvNT_6ParamsE --------------------------
	.section	.nv.constant0._ZN7cutlass13device_kernelIN5flash11enable_sm90INS1_16FlashAttnFwdSm90INS1_25CollectiveMainloopFwdSm90ILi2EN4cute5tupleIJNS5_1CILi1EEES8_S8_EEENS6_IJNS7_ILi128EEENS7_ILi96EEENS7_ILi64EEEEEELi256ENS_10bfloat16_tEfNS_4arch4Sm90ELb0ELb1ELb1ELb1ELb1ELb1ELb0ELb1ELb0ELb1ELb1ELb0EEENS1_21CollectiveEpilogueFwdINS6_IJSA_NS7_ILi256EEESB_EEES9_SE_SG_Li256ELb1ELb1ELb1ELb0EEENS1_36VarlenDynamicPersistentTileSchedulerILi128ELi96ELi256ELi128ELb1ELb1ELb1ELb1ELb0ELb1EEEEEEEEEvNT_6ParamsE,"a",@progbits
	.sectionflags	@""
	.align	4
.nv.constant0._ZN7cutlass13device_kernelIN5flash11enable_sm90INS1_16FlashAttnFwdSm90INS1_25CollectiveMainloopFwdSm90ILi2EN4cute5tupleIJNS5_1CILi1EEES8_S8_EEENS6_IJNS7_ILi128EEENS7_ILi96EEENS7_ILi64EEEEEELi256ENS_10bfloat16_tEfNS_4arch4Sm90ELb0ELb1ELb1ELb1ELb1ELb1ELb0ELb1ELb0ELb1ELb1ELb0EEENS1_21CollectiveEpilogueFwdINS6_IJSA_NS7_ILi256EEESB_EEES9_SE_SG_Li256ELb1ELb1ELb1ELb0EEENS1_36VarlenDynamicPersistentTileSchedulerILi128ELi96ELi256ELi128ELb1ELb1ELb1ELb1ELb0ELb1EEEEEEEEEvNT_6ParamsE:
	.zero		3584


//--------------------- .nv.constant0._ZN7cutlass13device_kernelIN5flash11enable_sm90INS1_16FlashAttnFwdSm90INS1_25CollectiveMainloopFwdSm90ILi2EN4cute5tupleIJNS5_1CILi1EEES8_S8_EEENS6_IJNS7_ILi128EEENS7_ILi96EEENS7_ILi64EEEEEELi256ENS_10bfloat16_tEfNS_4arch4Sm90ELb0ELb1ELb1ELb1ELb1ELb0ELb1ELb1ELb0ELb1ELb1ELb0EEENS1_21CollectiveEpilogueFwdINS6_IJSA_NS7_ILi256EEESB_EEES9_SE_SG_Li256ELb1ELb1ELb1ELb0EEENS1_36VarlenDynamicPersistentTileSchedulerILi128ELi96ELi256ELi128ELb1ELb1ELb1ELb1ELb0ELb1EEEEEEEEEvNT_6ParamsE --------------------------
	.section	.nv.constant0._ZN7cutlass13device_kernelIN5flash11enable_sm90INS1_16FlashAttnFwdSm90INS1_25CollectiveMainloopFwdSm90ILi2EN4cute5tupleIJNS5_1CILi1EEES8_S8_EEENS6_IJNS7_ILi128EEENS7_ILi96EEENS7_ILi64EEEEEELi256ENS_10bfloat16_tEfNS_4arch4Sm90ELb0ELb1ELb1ELb1ELb1ELb0ELb1ELb1ELb0ELb1ELb1ELb0EEENS1_21CollectiveEpilogueFwdINS6_IJSA_NS7_ILi256EEESB_EEES9_SE_SG_Li256ELb1ELb1ELb1ELb0EEENS1_36VarlenDynamicPersistentTileSchedulerILi128ELi96ELi256ELi128ELb1ELb1ELb1ELb1ELb0ELb1EEEEEEEEEvNT_6ParamsE,"a",@progbits
	.sectionflags	@""
	.align	4
.nv.constant0._ZN7cutlass13device_kernelIN5flash11enable_sm90INS1_16FlashAttnFwdSm90INS1_25CollectiveMainloopFwdSm90ILi2EN4cute5tupleIJNS5_1CILi1EEES8_S8_EEENS6_IJNS7_ILi128EEENS7_ILi96EEENS7_ILi64EEEEEELi256ENS_10bfloat16_tEfNS_4arch4Sm90ELb0ELb1ELb1ELb1ELb1ELb0ELb1ELb1ELb0ELb1ELb1ELb0EEENS1_21CollectiveEpilogueFwdINS6_IJSA_NS7_ILi256EEESB_EEES9_SE_SG_Li256ELb1ELb1ELb1ELb0EEENS1_36VarlenDynamicPersistentTileSchedulerILi128ELi96ELi256ELi128ELb1ELb1ELb1ELb1ELb0ELb1EEEEEEEEEvNT_6ParamsE:
	.zero		3840


//--------------------- .nv.constant0._ZN7cutlass13device_kernelIN5flash11enable_sm90INS1_16FlashAttnFwdSm90INS1_25CollectiveMainloopFwdSm90ILi2EN4cute5tupleIJNS5_1CILi1EEES8_S8_EEENS6_IJNS7_ILi128EEENS7_ILi96EEENS7_ILi64EEEEEELi256ENS_10bfloat16_tEfNS_4arch4Sm90ELb0ELb1ELb1ELb1ELb1ELb1ELb1ELb1ELb0ELb1ELb1ELb0EEENS1_21CollectiveEpilogueFwdINS6_IJSA_NS7_ILi256EEESB_EEES9_SE_SG_Li256ELb1ELb1ELb1ELb0EEENS1_36VarlenDynamicPersistentTileSchedulerILi128ELi96ELi256ELi128ELb1ELb1ELb1ELb1ELb0ELb1EEEEEEEEEvNT_6ParamsE --------------------------
	.section	.nv.constant0._ZN7cutlass13device_kernelIN5flash11enable_sm90INS1_16FlashAttnFwdSm90INS1_25CollectiveMainloopFwdSm90ILi2EN4cute5tupleIJNS5_1CILi1EEES8_S8_EEENS6_IJNS7_ILi128EEENS7_ILi96EEENS7_ILi64EEEEEELi256ENS_10bfloat16_tEfNS_4arch4Sm90ELb0ELb1ELb1ELb1ELb1ELb1ELb1ELb1ELb0ELb1ELb1ELb0EEENS1_21CollectiveEpilogueFwdINS6_IJSA_NS7_ILi256EEESB_EEES9_SE_SG_Li256ELb1ELb1ELb1ELb0EEENS1_36VarlenDynamicPersistentTileSchedulerILi128ELi96ELi256ELi128ELb1ELb1ELb1ELb1ELb0ELb1EEEEEEEEEvNT_6ParamsE,"a",@progbits
	.sectionflags	@""
	.align	4
.nv.constant0._ZN7cutlass13device_kernelIN5flash11enable_sm90INS1_16FlashAttnFwdSm90INS1_25CollectiveMainloopFwdSm90ILi2EN4cute5tupleIJNS5_1CILi1EEES8_S8_EEENS6_IJNS7_ILi128EEENS7_ILi96EEENS7_ILi64EEEEEELi256ENS_10bfloat16_tEfNS_4arch4Sm90ELb0ELb1ELb1ELb1ELb1ELb1ELb1ELb1ELb0ELb1ELb1ELb0EEENS1_21CollectiveEpilogueFwdINS6_IJSA_NS7_ILi256EEESB_EEES9_SE_SG_Li256ELb1ELb1ELb1ELb0EEENS1_36VarlenDynamicPersistentTileSchedulerILi128ELi96ELi256ELi128ELb1ELb1ELb1ELb1ELb0ELb1EEEEEEEEEvNT_6ParamsE:
	.zero		3840


//--------------------- .nv.constant0._ZN7cutlass13device_kernelIN5flash11enable_sm90INS1_16FlashAttnFwdSm90INS1_25CollectiveMainloopFwdSm90ILi2EN4cute5tupleIJNS5_1CILi1EEES8_S8_EEENS6_IJNS7_ILi128EEENS7_ILi96EEENS7_ILi64EEEEEELi256ENS_10bfloat16_tEfNS_4arch4Sm90ELb1ELb0ELb1ELb0ELb1ELb0ELb0ELb1ELb0ELb1ELb1ELb0EEENS1_21CollectiveEpilogueFwdINS6_IJSA_NS7_ILi256EEESB_EEES9_SE_SG_Li256ELb0ELb1ELb1ELb0EEENS1_19SingleTileSchedulerILb0ELb1ELb1ELi128EEEEEEEEEvNT_6ParamsE --------------------------
	.section	.nv.constant0._ZN7cutlass13device_kernelIN5flash11enable_sm90INS1_16FlashAttnFwdSm90INS1_25CollectiveMainloopFwdSm90ILi2EN4cute5tupleIJNS5_1CILi1EEES8_S8_EEENS6_IJNS7_ILi128EEENS7_ILi96EEENS7_ILi64EEEEEELi256ENS_10bfloat16_tEfNS_4arch4Sm90ELb1ELb0ELb1ELb0ELb1ELb0ELb0ELb1ELb0ELb1ELb1ELb0EEENS1_21CollectiveEpilogueFwdINS6_IJSA_NS7_ILi256EEESB_EEES9_SE_SG_Li256ELb0ELb1ELb1ELb0EEENS1_19SingleTileSchedulerILb0ELb1ELb1ELi128EEEEEEEEEvNT_6ParamsE,"a",@progbits
	.sectionflags	@""
	.align	4
.nv.constant0._ZN7cutlass13device_kernelIN5flash11enable_sm90INS1_16FlashAttnFwdSm90INS1_25CollectiveMainloopFwdSm90ILi2EN4cute5tupleIJNS5_1CILi1EEES8_S8_EEENS6_IJNS7_ILi128EEENS7_ILi96EEENS7_ILi64EEEEEELi256ENS_10bfloat16_tEfNS_4arch4Sm90ELb1ELb0ELb1ELb0ELb1ELb0ELb0ELb1ELb0ELb1ELb1ELb0EEENS1_21CollectiveEpilogueFwdINS6_IJSA_NS7_ILi256EEESB_EEES9_SE_SG_Li256ELb0ELb1ELb1ELb0EEENS1_19SingleTileSchedulerILb0ELb1ELb1ELi128EEEEEEEEEvNT_6ParamsE:
	.zero		3456


//--------------------- .nv.constant0._ZN7cutlass13device_kernelIN5flash11enable_sm90INS1_16FlashAttnFwdSm90INS1_25CollectiveMainloopFwdSm90ILi2EN4cute5tupleIJNS5_1CILi1EEES8_S8_EEENS6_IJNS7_ILi128EEENS7_ILi96EEENS7_ILi64EEEEEELi256ENS_10bfloat16_tEfNS_4arch4Sm90ELb1ELb0ELb1ELb0ELb1ELb0ELb1ELb1ELb0ELb1ELb1ELb0EEENS1_21CollectiveEpilogueFwdINS6_IJSA_NS7_ILi256EEESB_EEES9_SE_SG_Li256ELb0ELb1ELb1ELb0EEENS1_19SingleTileSchedulerILb0ELb1ELb1ELi128EEEEEEEEEvNT_6ParamsE --------------------------
	.section	.nv.constant0._ZN7cutlass13device_kernelIN5flash11enable_sm90INS1_16FlashAttnFwdSm90INS1_25CollectiveMainloopFwdSm90ILi2EN4cute5tupleIJNS5_1CILi1EEES8_S8_EEENS6_IJNS7_ILi128EEENS7_ILi96EEENS7_ILi64EEEEEELi256ENS_10bfloat16_tEfNS_4arch4Sm90ELb1ELb0ELb1ELb0ELb1ELb0ELb1ELb1ELb0ELb1ELb1ELb0EEENS1_21CollectiveEpilogueFwdINS6_IJSA_NS7_ILi256EEESB_EEES9_SE_SG_Li256ELb0ELb1ELb1ELb0EEENS1_19SingleTileSchedulerILb0ELb1ELb1ELi128EEEEEEEEEvNT_6ParamsE,"a",@progbits
	.sectionflags	@""
	.align	4
.nv.constant0._ZN7cutlass13device_kernelIN5flash11enable_sm90INS1_16FlashAttnFwdSm90INS1_25CollectiveMainloopFwdSm90ILi2EN4cute5tupleIJNS5_1CILi1EEES8_S8_EEENS6_IJNS7_ILi128EEENS7_ILi96EEENS7_ILi64EEEEEELi256ENS_10bfloat16_tEfNS_4arch4Sm90ELb1ELb0ELb1ELb0ELb1ELb0ELb1ELb1ELb0ELb1ELb1ELb0EEENS1_21CollectiveEpilogueFwdINS6_IJSA_NS7_ILi256EEESB_EEES9_SE_SG_Li256ELb0ELb1ELb1ELb0EEENS1_19SingleTileSchedulerILb0ELb1ELb1ELi128EEEEEEEEEvNT_6ParamsE:
	.zero		3712


//--------------------- .nv.constant0._ZN7cutlass13device_kernelIN5flash11enable_sm90INS1_16FlashAttnFwdSm90INS1_25CollectiveMainloopFwdSm90ILi2EN4cute5tupleIJNS5_1CILi1EEES8_S8_EEENS6_IJNS7_ILi128EEENS7_ILi96EEENS7_ILi64EEEEEELi256ENS_10bfloat16_tEfNS_4arch4Sm90ELb1ELb0ELb1ELb1ELb1ELb0ELb0ELb1ELb0ELb1ELb1ELb0EEENS1_21CollectiveEpilogueFwdINS6_IJSA_NS7_ILi256EEESB_EEES9_SE_SG_Li256ELb1ELb1ELb1ELb0EEENS1_36VarlenDynamicPersistentTileSchedulerILi128ELi96ELi256ELi128ELb1ELb1ELb1ELb1ELb1ELb1EEEEEEEEEvNT_6ParamsE --------------------------
	.section	.nv.constant0._ZN7cutlass13device_kernelIN5flash11enable_sm90INS1_16FlashAttnFwdSm90INS1_25CollectiveMainloopFwdSm90ILi2EN4cute5tupleIJNS5_1CILi1EEES8_S8_EEENS6_IJNS7_ILi128EEENS7_ILi96EEENS7_ILi64EEEEEELi256ENS_10bfloat16_tEfNS_4arch4Sm90ELb1ELb0ELb1ELb1ELb1ELb0ELb0ELb1ELb0ELb1ELb1ELb0EEENS1_21CollectiveEpilogueFwdINS6_IJSA_NS7_ILi256EEESB_EEES9_SE_SG_Li256ELb1ELb1ELb1ELb0EEENS1_36VarlenDynamicPersistentTileSchedulerILi128ELi96ELi256ELi128ELb1ELb1ELb1ELb1ELb1ELb1EEEEEEEEEvNT_6ParamsE,"a",@progbits
	.sectionflags	@""
	.align	4
.nv.constant0._ZN7cutlass13device_kernelIN5flash11enable_sm90INS1_16FlashAttnFwdSm90INS1_25CollectiveMainloopFwdSm90ILi2EN4cute5tupleIJNS5_1CILi1EEES8_S8_EEENS6_IJNS7_ILi128EEENS7_ILi96EEENS7_ILi64EEEEEELi256ENS_10bfloat16_tEfNS_4arch4Sm90ELb1ELb0ELb1ELb1ELb1ELb0ELb0ELb1ELb0ELb1ELb1ELb0EEENS1_21CollectiveEpilogueFwdINS6_IJSA_NS7_ILi256EEESB_EEES9_SE_SG_Li256ELb1ELb1ELb1ELb0EEENS1_36VarlenDynamicPersistentTileSchedulerILi128ELi96ELi256ELi128ELb1ELb1ELb1ELb1ELb1ELb1EEEEEEEEEvNT_6ParamsE:
	.zero		3584


//--------------------- .nv.constant0._ZN7cutlass13device_kernelIN5flash11enable_sm90INS1_16FlashAttnFwdSm90INS1_25CollectiveMainloopFwdSm90ILi2EN4cute5tupleIJNS5_1CILi1EEES8_S8_EEENS6_IJNS7_ILi128EEENS7_ILi96EEENS7_ILi64EEEEEELi256ENS_10bfloat16_tEfNS_4arch4Sm90ELb1ELb0ELb1ELb1ELb1ELb1ELb0ELb1ELb0ELb1ELb1ELb0EEENS1_21CollectiveEpilogueFwdINS6_IJSA_NS7_ILi256EEESB_EEES9_SE_SG_Li256ELb1ELb1ELb1ELb0EEENS1_36VarlenDynamicPersistentTileSchedulerILi128ELi96ELi256ELi128ELb1ELb1ELb1ELb1ELb1ELb1EEEEEEEEEvNT_6ParamsE --------------------------
	.section	.nv.constant0._ZN7cutlass13device_kernelIN5flash11enable_sm90INS1_16FlashAttnFwdSm90INS1_25CollectiveMainloopFwdSm90ILi2EN4cute5tupleIJNS5_1CILi1EEES8_S8_EEENS6_IJNS7_ILi128EEENS7_ILi96EEENS7_ILi64EEEEEELi256ENS_10bfloat16_tEfNS_4arch4Sm90ELb1ELb0ELb1ELb1ELb1ELb1ELb0ELb1ELb0ELb1ELb1ELb0EEENS1_21CollectiveEpilogueFwdINS6_IJSA_NS7_ILi256EEESB_EEES9_SE_SG_Li256ELb1ELb1ELb1ELb0EEENS1_36VarlenDynamicPersistentTileSchedulerILi128ELi96ELi256ELi128ELb1ELb1ELb1ELb1ELb1ELb1EEEEEEEEEvNT_6ParamsE,"a",@progbits
	.sectionflags	@""
	.align	4
.nv.constant0._ZN7cutlass13device_kernelIN5flash11enable_sm90INS1_16FlashAttnFwdSm90INS1_25CollectiveMainloopFwdSm90ILi2EN4cute5tupleIJNS5_1CILi1EEES8_S8_EEENS6_IJNS7_ILi128EEENS7_ILi96EEENS7_ILi64EEEEEELi256ENS_10bfloat16_tEfNS_4arch4Sm90ELb1ELb0ELb1ELb1ELb1ELb1ELb0ELb1ELb0ELb1ELb1ELb0EEENS1_21CollectiveEpilogueFwdINS6_IJSA_NS7_ILi256EEESB_EEES9_SE_SG_Li256ELb1ELb1ELb1ELb0EEENS1_36VarlenDynamicPersistentTileSchedulerILi128ELi96ELi256ELi128ELb1ELb1ELb1ELb1ELb1ELb1EEEEEEEEEvNT_6ParamsE:
	.zero		3584


//--------------------- .nv.constant0._ZN7cutlass13device_kernelIN5flash11enable_sm90INS1_16FlashAttnFwdSm90INS1_25CollectiveMainloopFwdSm90ILi2EN4cute5tupleIJNS5_1CILi1EEES8_S8_EEENS6_IJNS7_ILi128EEENS7_ILi96EEENS7_ILi64EEEEEELi256ENS_10bfloat16_tEfNS_4arch4Sm90ELb1ELb0ELb1ELb1ELb1ELb0ELb1ELb1ELb0ELb1ELb1ELb0EEENS1_21CollectiveEpilogueFwdINS6_IJSA_NS7_ILi256EEESB_EEES9_SE_SG_Li256ELb1ELb1ELb1ELb0EEENS1_36VarlenDynamicPersistentTileSchedulerILi128ELi96ELi256ELi128ELb1ELb1ELb1ELb1ELb1ELb1EEEEEEEEEvNT_6ParamsE --------------------------
	.section	.nv.constant0._ZN7cutlass13device_kernelIN5flash11enable_sm90INS1_16FlashAttnFwdSm90INS1_25CollectiveMainloopFwdSm90ILi2EN4cute5tupleIJNS5_1CILi1EEES8_S8_EEENS6_IJNS7_ILi128EEENS7_ILi96EEENS7_ILi64EEEEEELi256ENS_10bfloat16_tEfNS_4arch4Sm90ELb1ELb0ELb1ELb1ELb1ELb0ELb1ELb1ELb0ELb1ELb1ELb0EEENS1_21CollectiveEpilogueFwdINS6_IJSA_NS7_ILi256EEESB_EEES9_SE_SG_Li256ELb1ELb1ELb1ELb0EEENS1_36VarlenDynamicPersistentTileSchedulerILi128ELi96ELi256ELi128ELb1ELb1ELb1ELb1ELb1ELb1EEEEEEEEEvNT_6ParamsE,"a",@progbits
	.sectionflags	@""
	.align	4
.nv.constant0._ZN7cutlass13device_kernelIN5flash11enable_sm90INS1_16FlashAttnFwdSm90INS1_25CollectiveMainloopFwdSm90ILi2EN4cute5tupleIJNS5_1CILi1EEES8_S8_EEENS6_IJNS7_ILi128EEENS7_ILi96EEENS7_ILi64EEEEEELi256ENS_10bfloat16_tEfNS_4arch4Sm90ELb1ELb0ELb1ELb1ELb1ELb0ELb1ELb1ELb0ELb1ELb1ELb0EEENS1_21CollectiveEpilogueFwdINS6_IJSA_NS7_ILi256EEESB_EEES9_SE_SG_Li256ELb1ELb1ELb1ELb0EEENS1_36VarlenDynamicPersistentTileSchedulerILi128ELi96ELi256ELi128ELb1ELb1ELb1ELb1ELb1ELb1EEEEEEEEEvNT_6ParamsE:
	.zero		3840


//--------------------- .nv.constant0._ZN7cutlass13device_kernelIN5flash11enable_sm90INS1_16FlashAttnFwdSm90INS1_25CollectiveMainloopFwdSm90ILi2EN4cute5tupleIJNS5_1CILi1EEES8_S8_EEENS6_IJNS7_ILi128EEENS7_ILi96EEENS7_ILi64EEEEEELi256ENS_10bfloat16_tEfNS_4arch4Sm90ELb1ELb0ELb1ELb1ELb1ELb1ELb1ELb1ELb0ELb1ELb1ELb0EEENS1_21CollectiveEpilogueFwdINS6_IJSA_NS7_ILi256EEESB_EEES9_SE_SG_Li256ELb1ELb1ELb1ELb0EEENS1_36VarlenDynamicPersistentTileSchedulerILi128ELi96ELi256ELi128ELb1ELb1ELb1ELb1ELb1ELb1EEEEEEEEEvNT_6ParamsE --------------------------
	.section	.nv.constant0._ZN7cutlass13device_kernelIN5flash11enable_sm90INS1_16FlashAttnFwdSm90INS1_25CollectiveMainloopFwdSm90ILi2EN4cute5tupleIJNS5_1CILi1EEES8_S8_EEENS6_IJNS7_ILi128EEENS7_ILi96EEENS7_ILi64EEEEEELi256ENS_10bfloat16_tEfNS_4arch4Sm90ELb1ELb0ELb1ELb1ELb1ELb1ELb1ELb1ELb0ELb1ELb1ELb0EEENS1_21CollectiveEpilogueFwdINS6_IJSA_NS7_ILi256EEESB_EEES9_SE_SG_Li256ELb1ELb1ELb1ELb0EEENS1_36VarlenDynamicPersistentTileSchedulerILi128ELi96ELi256ELi128ELb1ELb1ELb1ELb1ELb1ELb1EEEEEEEEEvNT_6ParamsE,"a",@progbits
	.sectionflags	@""
	.align	4
.nv.constant0._ZN7cutlass13device_kernelIN5flash11enable_sm90INS1_16FlashAttnFwdSm90INS1_25CollectiveMainloopFwdSm90ILi2EN4cute5tupleIJNS5_1CILi1EEES8_S8_EEENS6_IJNS7_ILi128EEENS7_ILi96EEENS7_ILi64EEEEEELi256ENS_10bfloat16_tEfNS_4arch4Sm90ELb1ELb0ELb1ELb1ELb1ELb1ELb1ELb1ELb0ELb1ELb1ELb0EEENS1_21CollectiveEpilogueFwdINS6_IJSA_NS7_ILi256EEESB_EEES9_SE_SG_Li256ELb1ELb1ELb1ELb0EEENS1_36VarlenDynamicPersistentTileSchedulerILi128ELi96ELi256ELi128ELb1ELb1ELb1ELb1ELb1ELb1EEEEEEEEEvNT_6ParamsE:
	.zero		3840


//--------------------- SYMBOLS --------------------------

	.type		.nv.reservedSmem.offset0,@object
	.size		.nv.reservedSmem.offset0,0x4
